	.target	sm_90a

	.elftype	@"ET_EXEC"


//--------------------- .note.nv.tkinfo           --------------------------
	.section	.note.nv.tkinfo,"",@"SHT_NOTE"
	.sectionflags	@"SHF_NOTE_NV_TKINFO"
	.tkinfo
        /*0018*/ 	.word	0x00000002
        /*0030*/ 	.string	""
        /*0030*/ 	.string	"ptxas"
        /*0030*/ 	.string	"Cuda compilation tools, release 13.0, V13.0.88"
        /*0030*/ 	.string	"Build cuda_13.0.r13.0/compiler.36424714_0"
        /*0030*/ 	.string	"-arch sm_90a -m 64 "



//--------------------- .note.nv.cuinfo           --------------------------
	.section	.note.nv.cuinfo,"",@"SHT_NOTE"
	.sectionflags	@"SHF_NOTE_NV_CUINFO"
        /*0018*/ 	.short	0x0002
        /*001a*/ 	.short	0x005a
        /*001c*/ 	.short	0x0082
	.zero		2


//--------------------- .nv.info                  --------------------------
	.section	.nv.info,"",@"SHT_CUDA_INFO"
	.align	4


	//----- nvinfo : EIATTR_REGCOUNT
	.align		4
        /*0000*/ 	.byte	0x04, 0x2f
        /*0002*/ 	.short	(.L_15 - .L_14)
	.align		4
.L_14:
        /*0004*/ 	.word	index@(_ZN7cutlass13device_kernelINS_4gemm6kernel13GemmUniversalIN4cute5tupleIJiiiiEEENS1_10collective13CollectiveMmaINS1_34MainloopSm90TmaGmmaWarpSpecializedILi4ENS5_IJNS4_1CILi1EEESB_SB_EEENS1_35KernelTmaWarpSpecializedCooperativeEEENS5_IJNSA_ILi512EEENSA_ILi256EEENSA_ILi32EEEEEENS_10bfloat16_tENS5_IJlSB_lEEESJ_SK_NS4_8TiledMMAINS4_8MMA_AtomIJNS4_4SM904GMMA28MMA_64x256x16_F32BF16BF16_SSILNSO_5MajorE0ELSQ_0ELNSO_7ScaleInE1ELSR_1EEEEEENS4_6LayoutINS5_IJNSA_ILi2EEESB_SB_EEENS5_IJSB_NSA_ILi0EEESX_EEEEENS5_IJNS4_10UnderscoreES10_S10_EEEEENS4_13SM90_TMA_LOADENS4_14ComposedLayoutINS4_7SwizzleILi2ELi4ELi3EEENS4_18smem_ptr_flag_bitsILi16EEENSU_INS5_IJNSA_ILi8EEESH_EEENS5_IJSH_SB_EEEEEEEvNS4_8identityES13_S1D_vS1E_EENS_8epilogue10collective6detail29Sm90TmaWarpSpecializedAdapterINS1H_15DefaultEpilogueISJ_SK_SK_NS1G_6thread17LinearCombinationISJ_Li1EffLNS1L_9ScaleType4KindE0ELNS_15FloatRoundStyleE2ESJ_EENS1_15EpilogueDefaultEEEEEvvEEEEvNT_6ParamsE)
        /*0008*/ 	.word	0x000000a8


	//----- nvinfo : EIATTR_FRAME_SIZE
	.align		4
.L_15:
        /*000c*/ 	.byte	0x04, 0x11
        /*000e*/ 	.short	(.L_17 - .L_16)
	.align		4
.L_16:
        /*0010*/ 	.word	index@(_ZN7cutlass13device_kernelINS_4gemm6kernel13GemmUniversalIN4cute5tupleIJiiiiEEENS1_10collective13CollectiveMmaINS1_34MainloopSm90TmaGmmaWarpSpecializedILi4ENS5_IJNS4_1CILi1EEESB_SB_EEENS1_35KernelTmaWarpSpecializedCooperativeEEENS5_IJNSA_ILi512EEENSA_ILi256EEENSA_ILi32EEEEEENS_10bfloat16_tENS5_IJlSB_lEEESJ_SK_NS4_8TiledMMAINS4_8MMA_AtomIJNS4_4SM904GMMA28MMA_64x256x16_F32BF16BF16_SSILNSO_5MajorE0ELSQ_0ELNSO_7ScaleInE1ELSR_1EEEEEENS4_6LayoutINS5_IJNSA_ILi2EEESB_SB_EEENS5_IJSB_NSA_ILi0EEESX_EEEEENS5_IJNS4_10UnderscoreES10_S10_EEEEENS4_13SM90_TMA_LOADENS4_14ComposedLayoutINS4_7SwizzleILi2ELi4ELi3EEENS4_18smem_ptr_flag_bitsILi16EEENSU_INS5_IJNSA_ILi8EEESH_EEENS5_IJSH_SB_EEEEEEEvNS4_8identityES13_S1D_vS1E_EENS_8epilogue10collective6detail29Sm90TmaWarpSpecializedAdapterINS1H_15DefaultEpilogueISJ_SK_SK_NS1G_6thread17LinearCombinationISJ_Li1EffLNS1L_9ScaleType4KindE0ELNS_15FloatRoundStyleE2ESJ_EENS1_15EpilogueDefaultEEEEEvvEEEEvNT_6ParamsE)
        /*0014*/ 	.word	0x00000f08


	//----- nvinfo : EIATTR_MIN_STACK_SIZE
	.align		4
.L_17:
        /*0018*/ 	.byte	0x04, 0x12
        /*001a*/ 	.short	(.L_19 - .L_18)
	.align		4
.L_18:
        /*001c*/ 	.word	index@(_ZN7cutlass13device_kernelINS_4gemm6kernel13GemmUniversalIN4cute5tupleIJiiiiEEENS1_10collective13CollectiveMmaINS1_34MainloopSm90TmaGmmaWarpSpecializedILi4ENS5_IJNS4_1CILi1EEESB_SB_EEENS1_35KernelTmaWarpSpecializedCooperativeEEENS5_IJNSA_ILi512EEENSA_ILi256EEENSA_ILi32EEEEEENS_10bfloat16_tENS5_IJlSB_lEEESJ_SK_NS4_8TiledMMAINS4_8MMA_AtomIJNS4_4SM904GMMA28MMA_64x256x16_F32BF16BF16_SSILNSO_5MajorE0ELSQ_0ELNSO_7ScaleInE1ELSR_1EEEEEENS4_6LayoutINS5_IJNSA_ILi2EEESB_SB_EEENS5_IJSB_NSA_ILi0EEESX_EEEEENS5_IJNS4_10UnderscoreES10_S10_EEEEENS4_13SM90_TMA_LOADENS4_14ComposedLayoutINS4_7SwizzleILi2ELi4ELi3EEENS4_18smem_ptr_flag_bitsILi16EEENSU_INS5_IJNSA_ILi8EEESH_EEENS5_IJSH_SB_EEEEEEEvNS4_8identityES13_S1D_vS1E_EENS_8epilogue10collective6detail29Sm90TmaWarpSpecializedAdapterINS1H_15DefaultEpilogueISJ_SK_SK_NS1G_6thread17LinearCombinationISJ_Li1EffLNS1L_9ScaleType4KindE0ELNS_15FloatRoundStyleE2ESJ_EENS1_15EpilogueDefaultEEEEEvvEEEEvNT_6ParamsE)
        /*0020*/ 	.word	0x00000f08
.L_19:


//--------------------- .nv.compat                --------------------------
	.section	.nv.compat,"",@"SHT_CUDA_COMPAT_INFO"
	.align	4
        /*0000*/ 	.byte	0x02, 0x09, 0x01, 0x00, 0x02, 0x02, 0x04, 0x00, 0x02, 0x05, 0x05, 0x00, 0x03, 0x07, 0x01, 0x01
        /*0010*/ 	.byte	0x02, 0x03, 0x01, 0x00, 0x02, 0x06, 0x01, 0x00, 0x04, 0x0b, 0x08, 0x00, 0x00, 0x00, 0x00, 0x00
        /*0020*/ 	.byte	0x00, 0x00, 0x00, 0x00


//--------------------- .nv.info._ZN7cutlass13device_kernelINS_4gemm6kernel13GemmUniversalIN4cute5tupleIJiiiiEEENS1_10collective13CollectiveMmaINS1_34MainloopSm90TmaGmmaWarpSpecializedILi4ENS5_IJNS4_1CILi1EEESB_SB_EEENS1_35KernelTmaWarpSpecializedCooperativeEEENS5_IJNSA_ILi512EEENSA_ILi256EEENSA_ILi32EEEEEENS_10bfloat16_tENS5_IJlSB_lEEESJ_SK_NS4_8TiledMMAINS4_8MMA_AtomIJNS4_4SM904GMMA28MMA_64x256x16_F32BF16BF16_SSILNSO_5MajorE0ELSQ_0ELNSO_7ScaleInE1ELSR_1EEEEEENS4_6LayoutINS5_IJNSA_ILi2EEESB_SB_EEENS5_IJSB_NSA_ILi0EEESX_EEEEENS5_IJNS4_10UnderscoreES10_S10_EEEEENS4_13SM90_TMA_LOADENS4_14ComposedLayoutINS4_7SwizzleILi2ELi4ELi3EEENS4_18smem_ptr_flag_bitsILi16EEENSU_INS5_IJNSA_ILi8EEESH_EEENS5_IJSH_SB_EEEEEEEvNS4_8identityES13_S1D_vS1E_EENS_8epilogue10collective6detail29Sm90TmaWarpSpecializedAdapterINS1H_15DefaultEpilogueISJ_SK_SK_NS1G_6thread17LinearCombinationISJ_Li1EffLNS1L_9ScaleType4KindE0ELNS_15FloatRoundStyleE2ESJ_EENS1_15EpilogueDefaultEEEEEvvEEEEvNT_6ParamsE --------------------------
	.section	.nv.info._ZN7cutlass13device_kernelINS_4gemm6kernel13GemmUniversalIN4cute5tupleIJiiiiEEENS1_10collective13CollectiveMmaINS1_34MainloopSm90TmaGmmaWarpSpecializedILi4ENS5_IJNS4_1CILi1EEESB_SB_EEENS1_35KernelTmaWarpSpecializedCooperativeEEENS5_IJNSA_ILi512EEENSA_ILi256EEENSA_ILi32EEEEEENS_10bfloat16_tENS5_IJlSB_lEEESJ_SK_NS4_8TiledMMAINS4_8MMA_AtomIJNS4_4SM904GMMA28MMA_64x256x16_F32BF16BF16_SSILNSO_5MajorE0ELSQ_0ELNSO_7ScaleInE1ELSR_1EEEEEENS4_6LayoutINS5_IJNSA_ILi2EEESB_SB_EEENS5_IJSB_NSA_ILi0EEESX_EEEEENS5_IJNS4_10UnderscoreES10_S10_EEEEENS4_13SM90_TMA_LOADENS4_14ComposedLayoutINS4_7SwizzleILi2ELi4ELi3EEENS4_18smem_ptr_flag_bitsILi16EEENSU_INS5_IJNSA_ILi8EEESH_EEENS5_IJSH_SB_EEEEEEEvNS4_8identityES13_S1D_vS1E_EENS_8epilogue10collective6detail29Sm90TmaWarpSpecializedAdapterINS1H_15DefaultEpilogueISJ_SK_SK_NS1G_6thread17LinearCombinationISJ_Li1EffLNS1L_9ScaleType4KindE0ELNS_15FloatRoundStyleE2ESJ_EENS1_15EpilogueDefaultEEEEEvvEEEEvNT_6ParamsE,"",@"SHT_CUDA_INFO"
	.sectionflags	@""
	.align	4


	//----- nvinfo : EIATTR_CUDA_API_VERSION
	.align		4
        /*0000*/ 	.byte	0x04, 0x37
        /*0002*/ 	.short	(.L_21 - .L_20)
.L_20:
        /*0004*/ 	.word	0x00000082


	//----- nvinfo : EIATTR_KPARAM_INFO
	.align		4
.L_21:
        /*0008*/ 	.byte	0x04, 0x17
        /*000a*/ 	.short	(.L_23 - .L_22)
.L_22:
        /*000c*/ 	.word	0x00000000
        /*0010*/ 	.short	0x0000
        /*0012*/ 	.short	0x0070
        /*0014*/ 	.byte	0x00, 0xf0, 0x01, 0x10


	//----- nvinfo : EIATTR_SPARSE_MMA_MASK
	.align		4
.L_23:
        /*0018*/ 	.byte	0x03, 0x50
        /*001a*/ 	.short	0x0000


	//----- nvinfo : EIATTR_MAXREG_COUNT
	.align		4
        /*001c*/ 	.byte	0x03, 0x1b
        /*001e*/ 	.short	0x00a8


	//----- nvinfo : EIATTR_NUM_BARRIERS
	.align		4
        /*0020*/ 	.byte	0x02, 0x4c
        /*0022*/ 	.byte	0x01
	.zero		1


	//----- nvinfo : EIATTR_EXTERNS
	.align		4
        /*0024*/ 	.byte	0x04, 0x0f
        /*0026*/ 	.short	(.L_25 - .L_24)


	//   ....[0]....
	.align		4
.L_24:
        /*0028*/ 	.word	index@(__assertfail)


	//----- nvinfo : EIATTR_ANNOTATIONS
	.align		4
.L_25:
        /*002c*/ 	.byte	0x04, 0x55
        /*002e*/ 	.short	(.L_27 - .L_26)


	//   ....[0]....
.L_26:
        /*0030*/ 	.word	0x00000001
        /*0034*/ 	.byte	0x90, 0x06, 0x00, 0x00, 0x01, 0x00, 0x00, 0x00, 0xb0, 0x06, 0x00, 0x00, 0x01, 0x00, 0x00, 0x00
        /* <DEDUP_REMOVED lines=1562> */
        /*61e4*/ 	.byte	0x10, 0xfe, 0x02, 0x00


	//----- nvinfo : EIATTR_MERCURY_ISA_VERSION
	.align		4
.L_27:
        /*61e8*/ 	.byte	0x03, 0x5f
        /*61ea*/ 	.short	0x0101


	//----- nvinfo : EIATTR_INT_WARP_WIDE_INSTR_OFFSETS
	.align		4
        /*61ec*/ 	.byte	0x04, 0x31
        /*61ee*/ 	.short	(.L_29 - .L_28)


	//   ....[0]....
.L_28:
        /*61f0*/ 	.word	0x00000500


	//   ....[1]....
        /*61f4*/ 	.word	0x00000510


	//   ....[2]....
        /*61f8*/ 	.word	0x000005a0


	//----- nvinfo : EIATTR_COOP_GROUP_MASK_REGIDS
	.align		4
.L_29:
        /*61fc*/ 	.byte	0x04, 0x29
        /*61fe*/ 	.short	(.L_31 - .L_30)


	//   ....[0]....
.L_30:
        /*6200*/ 	.word	0xffffffff


	//   ....[1]....
        /*6204*/ 	.word	0xffffffff


	//   ....[2]....
        /*6208*/ 	.word	0xffffffff


	//   ....[3]....
        /*620c*/ 	.word	0xffffffff


	//   ....[4]....
        /*6210*/ 	.word	0xffffffff


	//----- nvinfo : EIATTR_COOP_GROUP_INSTR_OFFSETS
	.align		4
.L_31:
        /*6214*/ 	.byte	0x04, 0x28
        /*6216*/ 	.short	(.L_33 - .L_32)


	//   ....[0]....
.L_32:
        /*6218*/ 	.word	0x00000070


	//   ....[1]....
        /*621c*/ 	.word	0x00000080


	//   ....[2]....
        /*6220*/ 	.word	0x000001a0


	//   ....[3]....
        /*6224*/ 	.word	0x000003b0


	//   ....[4]....
        /*6228*/ 	.word	0x00001170


	//----- nvinfo : EIATTR_REG_RECONFIG
	.align		4
.L_33:
        /*622c*/ 	.byte	0x01, 0x54
	.zero		2


	//----- nvinfo : EIATTR_SYSCALL_OFFSETS
	.align		4
        /*6230*/ 	.byte	0x04, 0x46
        /*6232*/ 	.short	(.L_35 - .L_34)


	//   ....[0]....
.L_34:
        /*6234*/ 	.word	0x00001320


	//----- nvinfo : EIATTR_MBARRIER_INSTR_OFFSETS
	.align		4
.L_35:
        /*6238*/ 	.byte	0x04, 0x39
        /*623a*/ 	.short	(.L_37 - .L_36)


	//   ....[0]....
.L_36:
        /*623c*/ 	.word	0x00000320
        /*6240*/ 	.word	0x000000ff
        /*6244*/ 	.word	0x00000000
        /*6248*/ 	.short	0x0100
        /*624a*/ 	.byte	0x08
	.zero		1


	//   ....[1]....
        /*624c*/ 	.word	0x00000330
        /*6250*/ 	.word	0x000000ff
        /*6254*/ 	.word	0x00000020
        /*6258*/ 	.short	0x0100
        /*625a*/ 	.byte	0x08
	.zero		1


	//   ....[2]....
        /*625c*/ 	.word	0x00000340
        /*6260*/ 	.word	0x000000ff
        /*6264*/ 	.word	0x00000008
        /*6268*/ 	.short	0x0100
        /*626a*/ 	.byte	0x08
	.zero		1


	//   ....[3]....
        /*626c*/ 	.word	0x00000350
        /*6270*/ 	.word	0x000000ff
        /*6274*/ 	.word	0x00000028
        /*6278*/ 	.short	0x0100
        /*627a*/ 	.byte	0x08
	.zero		1


	//   ....[4]....
        /*627c*/ 	.word	0x00000360
        /*6280*/ 	.word	0x000000ff
        /*6284*/ 	.word	0x00000010
        /*6288*/ 	.short	0x0100
        /*628a*/ 	.byte	0x08
	.zero		1


	//   ....[5]....
        /*628c*/ 	.word	0x00000370
        /*6290*/ 	.word	0x000000ff
        /*6294*/ 	.word	0x00000030
        /*6298*/ 	.short	0x0100
        /*629a*/ 	.byte	0x08
	.zero		1


	//   ....[6]....
        /*629c*/ 	.word	0x00000380
        /*62a0*/ 	.word	0x000000ff
        /*62a4*/ 	.word	0x00000018
        /*62a8*/ 	.short	0x0100
        /*62aa*/ 	.byte	0x08
	.zero		1


	//   ....[7]....
        /*62ac*/ 	.word	0x00000390
        /*62b0*/ 	.word	0x000000ff
        /*62b4*/ 	.word	0x00000038
        /*62b8*/ 	.short	0x0100
        /*62ba*/ 	.byte	0x08
	.zero		1


	//   ....[8]....
        /*62bc*/ 	.word	0x00000620
        /*62c0*/ 	.word	0x000000ff
        /*62c4*/ 	.word	0x00000050
        /*62c8*/ 	.short	0x0100
        /*62ca*/ 	.byte	0x10
	.zero		1


	//   ....[9]....
        /*62cc*/ 	.word	0x000006c0
        /*62d0*/ 	.word	0x000000ff
        /*62d4*/ 	.word	0x00000058
        /*62d8*/ 	.short	0x0100
        /*62da*/ 	.byte	0x10
	.zero		1


	//   ....[10]....
        /*62dc*/ 	.word	0x000013c0
        /*62e0*/ 	.word	0x00000003
        /*62e4*/ 	.word	0x00000000
        /*62e8*/ 	.short	0x010a
        /*62ea*/ 	.byte	0x3f
	.zero		1


	//   ....[11]....
        /*62ec*/ 	.word	0x00001400
        /*62f0*/ 	.word	0x00000003
        /*62f4*/ 	.word	0x00000000
        /*62f8*/ 	.short	0x010a
        /*62fa*/ 	.byte	0x3f
	.zero		1


	//   ....[12]....
        /*62fc*/ 	.word	0x00005e20
        /*6300*/ 	.word	0x000000ff
        /*6304*/ 	.word	0x00000000
        /*6308*/ 	.short	0x010a
        /*630a*/ 	.byte	0x08
	.zero		1


	//   ....[13]....
        /*630c*/ 	.word	0x00005e60
        /*6310*/ 	.word	0x000000ff
        /*6314*/ 	.word	0x00000000
        /*6318*/ 	.short	0x010a
        /*631a*/ 	.byte	0x08
	.zero		1


	//   ....[14]....
        /*631c*/ 	.word	0x0000c300
        /*6320*/ 	.word	0x000000ff
        /*6324*/ 	.word	0x00000000
        /*6328*/ 	.short	0x0101
        /*632a*/ 	.byte	0x08
	.zero		1


	//   ....[15]....
        /*632c*/ 	.word	0x0000c4b0
        /*6330*/ 	.word	0x000000ff
        /*6334*/ 	.word	0x00000000
        /*6338*/ 	.short	0x0101
        /*633a*/ 	.byte	0x04
	.zero		1


	//   ....[16]....
        /*633c*/ 	.word	0x0002f9a0
        /*6340*/ 	.word	0x0000000f
        /*6344*/ 	.word	0x00000020
        /*6348*/ 	.short	0x010a
        /*634a*/ 	.byte	0x3f
	.zero		1


	//   ....[17]....
        /*634c*/ 	.word	0x0002fd80
        /*6350*/ 	.word	0x00000002
        /*6354*/ 	.word	0x00000058
        /*6358*/ 	.short	0x0101
        /*635a*/ 	.byte	0x3f
	.zero		1


	//   ....[18]....
        /*635c*/ 	.word	0x00030520
        /*6360*/ 	.word	0x00000005
        /*6364*/ 	.word	0x00000000
        /*6368*/ 	.short	0x010a
        /*636a*/ 	.byte	0x3f
	.zero		1


	//   ....[19]....
        /*636c*/ 	.word	0x000305b0
        /*6370*/ 	.word	0x00000007
        /*6374*/ 	.word	0x00000000
        /*6378*/ 	.short	0x010a
        /*637a*/ 	.byte	0x3f
	.zero		1


	//   ....[20]....
        /*637c*/ 	.word	0x00030640
        /*6380*/ 	.word	0x00000007
        /*6384*/ 	.word	0x00000000
        /*6388*/ 	.short	0x010a
        /*638a*/ 	.byte	0x3f
	.zero		1


	//   ....[21]....
        /*638c*/ 	.word	0x000306d0
        /*6390*/ 	.word	0x00000003
        /*6394*/ 	.word	0x00000000
        /*6398*/ 	.short	0x010a
        /*639a*/ 	.byte	0x3f
	.zero		1


	//   ....[22]....
        /*639c*/ 	.word	0x00030730
        /*63a0*/ 	.word	0x00000003
        /*63a4*/ 	.word	0x00000000
        /*63a8*/ 	.short	0x010a
        /*63aa*/ 	.byte	0x3f
	.zero		1


	//   ....[23]....
        /*63ac*/ 	.word	0x00030790
        /*63b0*/ 	.word	0x00000006
        /*63b4*/ 	.word	0x00000000
        /*63b8*/ 	.short	0x010a
        /*63ba*/ 	.byte	0x3f
	.zero		1


	//   ....[24]....
        /*63bc*/ 	.word	0x00030860
        /*63c0*/ 	.word	0x0000000f
        /*63c4*/ 	.word	0x00000020
        /*63c8*/ 	.short	0x010a
        /*63ca*/ 	.byte	0x3f
	.zero		1


	//   ....[25]....
        /*63cc*/ 	.word	0x00030930
        /*63d0*/ 	.word	0x00000005
        /*63d4*/ 	.word	0x00000000
        /*63d8*/ 	.short	0x010a
        /*63da*/ 	.byte	0x3f
	.zero		1


	//   ....[26]....
        /*63dc*/ 	.word	0x00030980
        /*63e0*/ 	.word	0x00000007
        /*63e4*/ 	.word	0x00000000
        /*63e8*/ 	.short	0x010a
        /*63ea*/ 	.byte	0x3f
	.zero		1


	//   ....[27]....
        /*63ec*/ 	.word	0x000309d0
        /*63f0*/ 	.word	0x00000007
        /*63f4*/ 	.word	0x00000000
        /*63f8*/ 	.short	0x010a
        /*63fa*/ 	.byte	0x3f
	.zero		1


	//----- nvinfo : EIATTR_NUM_MBARRIERS
	.align		4
.L_37:
        /*63fc*/ 	.byte	0x03, 0x38
        /*63fe*/ 	.short	0x000a


	//----- nvinfo : EIATTR_EXIT_INSTR_OFFSETS
	.align		4
        /*6400*/ 	.byte	0x04, 0x1c
        /*6402*/ 	.short	(.L_39 - .L_38)


	//   ....[0]....
.L_38:
        /*6404*/ 	.word	0x00000720


	//   ....[1]....
        /*6408*/ 	.word	0x00001090


	//   ....[2]....
        /*640c*/ 	.word	0x0002ef20


	//   ....[3]....
        /*6410*/ 	.word	0x0002f630


	//   ....[4]....
        /*6414*/ 	.word	0x00030720


	//----- nvinfo : EIATTR_MAX_THREADS
	.align		4
.L_39:
        /*6418*/ 	.byte	0x04, 0x05
        /*641a*/ 	.short	(.L_41 - .L_40)
.L_40:
        /*641c*/ 	.word	0x00000180
        /*6420*/ 	.word	0x00000001
        /*6424*/ 	.word	0x00000001


	//----- nvinfo : EIATTR_CRS_STACK_SIZE
	.align		4
.L_41:
        /*6428*/ 	.byte	0x04, 0x1e
        /*642a*/ 	.short	(.L_43 - .L_42)
.L_42:
        /*642c*/ 	.word	0x00000000


	//----- nvinfo : EIATTR_CBANK_PARAM_SIZE
	.align		4
.L_43:
        /*6430*/ 	.byte	0x03, 0x19
        /*6432*/ 	.short	0x0470


	//----- nvinfo : EIATTR_PARAM_CBANK
	.align		4
        /*6434*/ 	.byte	0x04, 0x0a
        /*6436*/ 	.short	(.L_45 - .L_44)
	.align		4
.L_44:
        /*6438*/ 	.word	index@(.nv.constant0._ZN7cutlass13device_kernelINS_4gemm6kernel13GemmUniversalIN4cute5tupleIJiiiiEEENS1_10collective13CollectiveMmaINS1_34MainloopSm90TmaGmmaWarpSpecializedILi4ENS5_IJNS4_1CILi1EEESB_SB_EEENS1_35KernelTmaWarpSpecializedCooperativeEEENS5_IJNSA_ILi512EEENSA_ILi256EEENSA_ILi32EEEEEENS_10bfloat16_tENS5_IJlSB_lEEESJ_SK_NS4_8TiledMMAINS4_8MMA_AtomIJNS4_4SM904GMMA28MMA_64x256x16_F32BF16BF16_SSILNSO_5MajorE0ELSQ_0ELNSO_7ScaleInE1ELSR_1EEEEEENS4_6LayoutINS5_IJNSA_ILi2EEESB_SB_EEENS5_IJSB_NSA_ILi0EEESX_EEEEENS5_IJNS4_10UnderscoreES10_S10_EEEEENS4_13SM90_TMA_LOADENS4_14ComposedLayoutINS4_7SwizzleILi2ELi4ELi3EEENS4_18smem_ptr_flag_bitsILi16EEENSU_INS5_IJNSA_ILi8EEESH_EEENS5_IJSH_SB_EEEEEEEvNS4_8identityES13_S1D_vS1E_EENS_8epilogue10collective6detail29Sm90TmaWarpSpecializedAdapterINS1H_15DefaultEpilogueISJ_SK_SK_NS1G_6thread17LinearCombinationISJ_Li1EffLNS1L_9ScaleType4KindE0ELNS_15FloatRoundStyleE2ESJ_EENS1_15EpilogueDefaultEEEEEvvEEEEvNT_6ParamsE)
        /*643c*/ 	.short	0x0210
        /*643e*/ 	.short	0x0470


	//----- nvinfo : EIATTR_SW_WAR
	.align		4
.L_45:
        /*6440*/ 	.byte	0x04, 0x36
        /*6442*/ 	.short	(.L_47 - .L_46)
.L_46:
        /*6444*/ 	.word	0x00000008
.L_47:


//--------------------- .nv.callgraph             --------------------------
	.section	.nv.callgraph,"",@"SHT_CUDA_CALLGRAPH"
	.align	4
	.sectionentsize	8
	.align		4
        /*0000*/ 	.word	0x00000000
	.align		4
        /*0004*/ 	.word	0xffffffff
	.align		4
        /*0008*/ 	.word	index@(_ZN7cutlass13device_kernelINS_4gemm6kernel13GemmUniversalIN4cute5tupleIJiiiiEEENS1_10collective13CollectiveMmaINS1_34MainloopSm90TmaGmmaWarpSpecializedILi4ENS5_IJNS4_1CILi1EEESB_SB_EEENS1_35KernelTmaWarpSpecializedCooperativeEEENS5_IJNSA_ILi512EEENSA_ILi256EEENSA_ILi32EEEEEENS_10bfloat16_tENS5_IJlSB_lEEESJ_SK_NS4_8TiledMMAINS4_8MMA_AtomIJNS4_4SM904GMMA28MMA_64x256x16_F32BF16BF16_SSILNSO_5MajorE0ELSQ_0ELNSO_7ScaleInE1ELSR_1EEEEEENS4_6LayoutINS5_IJNSA_ILi2EEESB_SB_EEENS5_IJSB_NSA_ILi0EEESX_EEEEENS5_IJNS4_10UnderscoreES10_S10_EEEEENS4_13SM90_TMA_LOADENS4_14ComposedLayoutINS4_7SwizzleILi2ELi4ELi3EEENS4_18smem_ptr_flag_bitsILi16EEENSU_INS5_IJNSA_ILi8EEESH_EEENS5_IJSH_SB_EEEEEEEvNS4_8identityES13_S1D_vS1E_EENS_8epilogue10collective6detail29Sm90TmaWarpSpecializedAdapterINS1H_15DefaultEpilogueISJ_SK_SK_NS1G_6thread17LinearCombinationISJ_Li1EffLNS1L_9ScaleType4KindE0ELNS_15FloatRoundStyleE2ESJ_EENS1_15EpilogueDefaultEEEEEvvEEEEvNT_6ParamsE)
	.align		4
        /*000c*/ 	.word	index@(__assertfail)
	.align		4
        /*0010*/ 	.word	0x00000000
	.align		4
        /*0014*/ 	.word	0xfffffffe
	.align		4
        /*0018*/ 	.word	0x00000000
	.align		4
        /*001c*/ 	.word	0xfffffffd
	.align		4
        /*0020*/ 	.word	0x00000000
	.align		4
        /*0024*/ 	.word	0xfffffffc


//--------------------- .nv.constant4             --------------------------
	.section	.nv.constant4,"a",@progbits
	.align	8
	.align		8
.nv.constant4:
        /*0000*/ 	.dword	__assertfail
	.align		8
        /*0008*/ 	.dword	__unnamed_1
	.align		8
        /*0010*/ 	.dword	_ZN40_INTERNAL_72ad164c_4_k_cu_31d60c01_170784cuda3std3__45__cpo5beginE
	.align		8
        /*0018*/ 	.dword	_ZN40_INTERNAL_72ad164c_4_k_cu_31d60c01_170784cuda3std3__45__cpo3endE
	.align		8
        /*0020*/ 	.dword	_ZN40_INTERNAL_72ad164c_4_k_cu_31d60c01_170784cuda3std3__45__cpo6cbeginE
	.align		8
        /*0028*/ 	.dword	_ZN40_INTERNAL_72ad164c_4_k_cu_31d60c01_170784cuda3std3__45__cpo4cendE
	.align		8
        /*0030*/ 	.dword	_ZN40_INTERNAL_72ad164c_4_k_cu_31d60c01_170784cuda3std3__442_GLOBAL__N__72ad164c_4_k_cu_31d60c01_170786ignoreE
	.align		8
        /*0038*/ 	.dword	_ZN40_INTERNAL_72ad164c_4_k_cu_31d60c01_170784cuda3std3__419piecewise_constructE
	.align		8
        /*0040*/ 	.dword	_ZN40_INTERNAL_72ad164c_4_k_cu_31d60c01_170784cuda3std3__48in_placeE
	.align		8
        /*0048*/ 	.dword	_ZN40_INTERNAL_72ad164c_4_k_cu_31d60c01_170784cuda3std6ranges3__45__cpo4swapE
	.align		8
        /*0050*/ 	.dword	_ZN40_INTERNAL_72ad164c_4_k_cu_31d60c01_170784cuda3std6ranges3__45__cpo9iter_moveE
	.align		8
        /*0058*/ 	.dword	_ZN40_INTERNAL_72ad164c_4_k_cu_31d60c01_170784cute7productE
	.align		8
        /*0060*/ 	.dword	_ZN40_INTERNAL_72ad164c_4_k_cu_31d60c01_170784cute1_E
	.align		8
        /*0068*/ 	.dword	$str$22
	.align		8
        /*0070*/ 	.dword	$str$23


//--------------------- .text._ZN7cutlass13device_kernelINS_4gemm6kernel13GemmUniversalIN4cute5tupleIJiiiiEEENS1_10collective13CollectiveMmaINS1_34MainloopSm90TmaGmmaWarpSpecializedILi4ENS5_IJNS4_1CILi1EEESB_SB_EEENS1_35KernelTmaWarpSpecializedCooperativeEEENS5_IJNSA_ILi512EEENSA_ILi256EEENSA_ILi32EEEEEENS_10bfloat16_tENS5_IJlSB_lEEESJ_SK_NS4_8TiledMMAINS4_8MMA_AtomIJNS4_4SM904GMMA28MMA_64x256x16_F32BF16BF16_SSILNSO_5MajorE0ELSQ_0ELNSO_7ScaleInE1ELSR_1EEEEEENS4_6LayoutINS5_IJNSA_ILi2EEESB_SB_EEENS5_IJSB_NSA_ILi0EEESX_EEEEENS5_IJNS4_10UnderscoreES10_S10_EEEEENS4_13SM90_TMA_LOADENS4_14ComposedLayoutINS4_7SwizzleILi2ELi4ELi3EEENS4_18smem_ptr_flag_bitsILi16EEENSU_INS5_IJNSA_ILi8EEESH_EEENS5_IJSH_SB_EEEEEEEvNS4_8identityES13_S1D_vS1E_EENS_8epilogue10collective6detail29Sm90TmaWarpSpecializedAdapterINS1H_15DefaultEpilogueISJ_SK_SK_NS1G_6thread17LinearCombinationISJ_Li1EffLNS1L_9ScaleType4KindE0ELNS_15FloatRoundStyleE2ESJ_EENS1_15EpilogueDefaultEEEEEvvEEEEvNT_6ParamsE --------------------------
	.section	.text._ZN7cutlass13device_kernelINS_4gemm6kernel13GemmUniversalIN4cute5tupleIJiiiiEEENS1_10collective13CollectiveMmaINS1_34MainloopSm90TmaGmmaWarpSpecializedILi4ENS5_IJNS4_1CILi1EEESB_SB_EEENS1_35KernelTmaWarpSpecializedCooperativeEEENS5_IJNSA_ILi512EEENSA_ILi256EEENSA_ILi32EEEEEENS_10bfloat16_tENS5_IJlSB_lEEESJ_SK_NS4_8TiledMMAINS4_8MMA_AtomIJNS4_4SM904GMMA28MMA_64x256x16_F32BF16BF16_SSILNSO_5MajorE0ELSQ_0ELNSO_7ScaleInE1ELSR_1EEEEEENS4_6LayoutINS5_IJNSA_ILi2EEESB_SB_EEENS5_IJSB_NSA_ILi0EEESX_EEEEENS5_IJNS4_10UnderscoreES10_S10_EEEEENS4_13SM90_TMA_LOADENS4_14ComposedLayoutINS4_7SwizzleILi2ELi4ELi3EEENS4_18smem_ptr_flag_bitsILi16EEENSU_INS5_IJNSA_ILi8EEESH_EEENS5_IJSH_SB_EEEEEEEvNS4_8identityES13_S1D_vS1E_EENS_8epilogue10collective6detail29Sm90TmaWarpSpecializedAdapterINS1H_15DefaultEpilogueISJ_SK_SK_NS1G_6thread17LinearCombinationISJ_Li1EffLNS1L_9ScaleType4KindE0ELNS_15FloatRoundStyleE2ESJ_EENS1_15EpilogueDefaultEEEEEvvEEEEvNT_6ParamsE,"ax",@progbits
	.align	128
.text._ZN7cutlass13device_kernelINS_4gemm6kernel13GemmUniversalIN4cute5tupleIJiiiiEEENS1_10collective13CollectiveMmaINS1_34MainloopSm90TmaGmmaWarpSpecializedILi4ENS5_IJNS4_1CILi1EEESB_SB_EEENS1_35KernelTmaWarpSpecializedCooperativeEEENS5_IJNSA_ILi512EEENSA_ILi256EEENSA_ILi32EEEEEENS_10bfloat16_tENS5_IJlSB_lEEESJ_SK_NS4_8TiledMMAINS4_8MMA_AtomIJNS4_4SM904GMMA28MMA_64x256x16_F32BF16BF16_SSILNSO_5MajorE0ELSQ_0ELNSO_7ScaleInE1ELSR_1EEEEEENS4_6LayoutINS5_IJNSA_ILi2EEESB_SB_EEENS5_IJSB_NSA_ILi0EEESX_EEEEENS5_IJNS4_10UnderscoreES10_S10_EEEEENS4_13SM90_TMA_LOADENS4_14ComposedLayoutINS4_7SwizzleILi2ELi4ELi3EEENS4_18smem_ptr_flag_bitsILi16EEENSU_INS5_IJNSA_ILi8EEESH_EEENS5_IJSH_SB_EEEEEEEvNS4_8identityES13_S1D_vS1E_EENS_8epilogue10collective6detail29Sm90TmaWarpSpecializedAdapterINS1H_15DefaultEpilogueISJ_SK_SK_NS1G_6thread17LinearCombinationISJ_Li1EffLNS1L_9ScaleType4KindE0ELNS_15FloatRoundStyleE2ESJ_EENS1_15EpilogueDefaultEEEEEvvEEEEvNT_6ParamsE:
        .type           _ZN7cutlass13device_kernelINS_4gemm6kernel13GemmUniversalIN4cute5tupleIJiiiiEEENS1_10collective13CollectiveMmaINS1_34MainloopSm90TmaGmmaWarpSpecializedILi4ENS5_IJNS4_1CILi1EEESB_SB_EEENS1_35KernelTmaWarpSpecializedCooperativeEEENS5_IJNSA_ILi512EEENSA_ILi256EEENSA_ILi32EEEEEENS_10bfloat16_tENS5_IJlSB_lEEESJ_SK_NS4_8TiledMMAINS4_8MMA_AtomIJNS4_4SM904GMMA28MMA_64x256x16_F32BF16BF16_SSILNSO_5MajorE0ELSQ_0ELNSO_7ScaleInE1ELSR_1EEEEEENS4_6LayoutINS5_IJNSA_ILi2EEESB_SB_EEENS5_IJSB_NSA_ILi0EEESX_EEEEENS5_IJNS4_10UnderscoreES10_S10_EEEEENS4_13SM90_TMA_LOADENS4_14ComposedLayoutINS4_7SwizzleILi2ELi4ELi3EEENS4_18smem_ptr_flag_bitsILi16EEENSU_INS5_IJNSA_ILi8EEESH_EEENS5_IJSH_SB_EEEEEEEvNS4_8identityES13_S1D_vS1E_EENS_8epilogue10collective6detail29Sm90TmaWarpSpecializedAdapterINS1H_15DefaultEpilogueISJ_SK_SK_NS1G_6thread17LinearCombinationISJ_Li1EffLNS1L_9ScaleType4KindE0ELNS_15FloatRoundStyleE2ESJ_EENS1_15EpilogueDefaultEEEEEvvEEEEvNT_6ParamsE,@function
        .size           _ZN7cutlass13device_kernelINS_4gemm6kernel13GemmUniversalIN4cute5tupleIJiiiiEEENS1_10collective13CollectiveMmaINS1_34MainloopSm90TmaGmmaWarpSpecializedILi4ENS5_IJNS4_1CILi1EEESB_SB_EEENS1_35KernelTmaWarpSpecializedCooperativeEEENS5_IJNSA_ILi512EEENSA_ILi256EEENSA_ILi32EEEEEENS_10bfloat16_tENS5_IJlSB_lEEESJ_SK_NS4_8TiledMMAINS4_8MMA_AtomIJNS4_4SM904GMMA28MMA_64x256x16_F32BF16BF16_SSILNSO_5MajorE0ELSQ_0ELNSO_7ScaleInE1ELSR_1EEEEEENS4_6LayoutINS5_IJNSA_ILi2EEESB_SB_EEENS5_IJSB_NSA_ILi0EEESX_EEEEENS5_IJNS4_10UnderscoreES10_S10_EEEEENS4_13SM90_TMA_LOADENS4_14ComposedLayoutINS4_7SwizzleILi2ELi4ELi3EEENS4_18smem_ptr_flag_bitsILi16EEENSU_INS5_IJNSA_ILi8EEESH_EEENS5_IJSH_SB_EEEEEEEvNS4_8identityES13_S1D_vS1E_EENS_8epilogue10collective6detail29Sm90TmaWarpSpecializedAdapterINS1H_15DefaultEpilogueISJ_SK_SK_NS1G_6thread17LinearCombinationISJ_Li1EffLNS1L_9ScaleType4KindE0ELNS_15FloatRoundStyleE2ESJ_EENS1_15EpilogueDefaultEEEEEvvEEEEvNT_6ParamsE,(.L_x_1084 - _ZN7cutlass13device_kernelINS_4gemm6kernel13GemmUniversalIN4cute5tupleIJiiiiEEENS1_10collective13CollectiveMmaINS1_34MainloopSm90TmaGmmaWarpSpecializedILi4ENS5_IJNS4_1CILi1EEESB_SB_EEENS1_35KernelTmaWarpSpecializedCooperativeEEENS5_IJNSA_ILi512EEENSA_ILi256EEENSA_ILi32EEEEEENS_10bfloat16_tENS5_IJlSB_lEEESJ_SK_NS4_8TiledMMAINS4_8MMA_AtomIJNS4_4SM904GMMA28MMA_64x256x16_F32BF16BF16_SSILNSO_5MajorE0ELSQ_0ELNSO_7ScaleInE1ELSR_1EEEEEENS4_6LayoutINS5_IJNSA_ILi2EEESB_SB_EEENS5_IJSB_NSA_ILi0EEESX_EEEEENS5_IJNS4_10UnderscoreES10_S10_EEEEENS4_13SM90_TMA_LOADENS4_14ComposedLayoutINS4_7SwizzleILi2ELi4ELi3EEENS4_18smem_ptr_flag_bitsILi16EEENSU_INS5_IJNSA_ILi8EEESH_EEENS5_IJSH_SB_EEEEEEEvNS4_8identityES13_S1D_vS1E_EENS_8epilogue10collective6detail29Sm90TmaWarpSpecializedAdapterINS1H_15DefaultEpilogueISJ_SK_SK_NS1G_6thread17LinearCombinationISJ_Li1EffLNS1L_9ScaleType4KindE0ELNS_15FloatRoundStyleE2ESJ_EENS1_15EpilogueDefaultEEEEEvvEEEEvNT_6ParamsE)
        .other          _ZN7cutlass13device_kernelINS_4gemm6kernel13GemmUniversalIN4cute5tupleIJiiiiEEENS1_10collective13CollectiveMmaINS1_34MainloopSm90TmaGmmaWarpSpecializedILi4ENS5_IJNS4_1CILi1EEESB_SB_EEENS1_35KernelTmaWarpSpecializedCooperativeEEENS5_IJNSA_ILi512EEENSA_ILi256EEENSA_ILi32EEEEEENS_10bfloat16_tENS5_IJlSB_lEEESJ_SK_NS4_8TiledMMAINS4_8MMA_AtomIJNS4_4SM904GMMA28MMA_64x256x16_F32BF16BF16_SSILNSO_5MajorE0ELSQ_0ELNSO_7ScaleInE1ELSR_1EEEEEENS4_6LayoutINS5_IJNSA_ILi2EEESB_SB_EEENS5_IJSB_NSA_ILi0EEESX_EEEEENS5_IJNS4_10UnderscoreES10_S10_EEEEENS4_13SM90_TMA_LOADENS4_14ComposedLayoutINS4_7SwizzleILi2ELi4ELi3EEENS4_18smem_ptr_flag_bitsILi16EEENSU_INS5_IJNSA_ILi8EEESH_EEENS5_IJSH_SB_EEEEEEEvNS4_8identityES13_S1D_vS1E_EENS_8epilogue10collective6detail29Sm90TmaWarpSpecializedAdapterINS1H_15DefaultEpilogueISJ_SK_SK_NS1G_6thread17LinearCombinationISJ_Li1EffLNS1L_9ScaleType4KindE0ELNS_15FloatRoundStyleE2ESJ_EENS1_15EpilogueDefaultEEEEEvvEEEEvNT_6ParamsE,@"STO_CUDA_ENTRY STV_DEFAULT"
_ZN7cutlass13device_kernelINS_4gemm6kernel13GemmUniversalIN4cute5tupleIJiiiiEEENS1_10collective13CollectiveMmaINS1_34MainloopSm90TmaGmmaWarpSpecializedILi4ENS5_IJNS4_1CILi1EEESB_SB_EEENS1_35KernelTmaWarpSpecializedCooperativeEEENS5_IJNSA_ILi512EEENSA_ILi256EEENSA_ILi32EEEEEENS_10bfloat16_tENS5_IJlSB_lEEESJ_SK_NS4_8TiledMMAINS4_8MMA_AtomIJNS4_4SM904GMMA28MMA_64x256x16_F32BF16BF16_SSILNSO_5MajorE0ELSQ_0ELNSO_7ScaleInE1ELSR_1EEEEEENS4_6LayoutINS5_IJNSA_ILi2EEESB_SB_EEENS5_IJSB_NSA_ILi0EEESX_EEEEENS5_IJNS4_10UnderscoreES10_S10_EEEEENS4_13SM90_TMA_LOADENS4_14ComposedLayoutINS4_7SwizzleILi2ELi4ELi3EEENS4_18smem_ptr_flag_bitsILi16EEENSU_INS5_IJNSA_ILi8EEESH_EEENS5_IJSH_SB_EEEEEEEvNS4_8identityES13_S1D_vS1E_EENS_8epilogue10collective6detail29Sm90TmaWarpSpecializedAdapterINS1H_15DefaultEpilogueISJ_SK_SK_NS1G_6thread17LinearCombinationISJ_Li1EffLNS1L_9ScaleType4KindE0ELNS_15FloatRoundStyleE2ESJ_EENS1_15EpilogueDefaultEEEEEvvEEEEvNT_6ParamsE:
[----:B------:R-:W0:Y:S02]  /*0000*/  LDC R1, c[0x0][0x28] ;  /* 0x00000a00ff017b82 */ /* 0x000e240000000800 */
[----:B0-----:R-:W-:Y:S01]  /*0010*/  VIADD R1, R1, 0xfffff0f8 ;  /* 0xfffff0f801017836 */ /* 0x001fe20000000000 */
[----:B------:R-:W0:Y:S01]  /*0020*/  S2R R2, SR_TID.X ;  /* 0x0000000000027919 */ /* 0x000e220000002100 */
[----:B------:R-:W-:Y:S01]  /*0030*/  ELECT P0, URZ, PT ;  /* 0x00000000003f782f */ /* 0x000fe20003800000 */
[----:B------:R-:W-:Y:S01]  /*0040*/  BSSY B0, `(.L_x_0) ;  /* 0x0000015000007945 */ /* 0x000fe20003800000 */
[--C-:B0-----:R-:W-:Y:S02]  /*0050*/  SHF.R.U32.HI R0, RZ, 0x5, R2.reuse ;  /* 0x00000005ff007819 */ /* 0x101fe40000011602 */
[----:B------:R-:W-:-:S03]  /*0060*/  SHF.R.U32.HI R2, RZ, 0x7, R2 ;  /* 0x00000007ff027819 */ /* 0x000fc60000011602 */
[----:B------:R-:W0:Y:S04]  /*0070*/  SHFL.IDX PT, R3, R0, RZ, 0x1f ;  /* 0x00001fff00037589 */ /* 0x000e2800000e0000 */
[----:B------:R-:W1:Y:S01]  /*0080*/  SHFL.IDX PT, R2, R2, RZ, 0x1f ;  /* 0x00001fff02027589 */ /* 0x000e6200000e0000 */
[----:B0-----:R-:W-:Y:S02]  /*0090*/  R2UR UR10, R3 ;  /* 0x00000000030a72ca */ /* 0x001fe400000e0000 */
[----:B-1----:R-:W-:-:S11]  /*00a0*/  R2UR UR5, R2 ;  /* 0x00000000020572ca */ /* 0x002fd600000e0000 */
[----:B------:R-:W-:Y:S02]  /*00b0*/  USHF.R.S32.HI UR4, URZ, 0x1f, UR10 ;  /* 0x0000001f3f047899 */ /* 0x000fe4000801140a */
[----:B------:R-:W-:Y:S02]  /*00c0*/  ISETP.NE.OR P0, PT, RZ, UR10, !P0 ;  /* 0x0000000aff007c0c */ /* 0x000fe4000c705670 */
[----:B------:R-:W-:-:S04]  /*00d0*/  ULEA.HI UR4, UR4, UR10, URZ, 0x2 ;  /* 0x0000000a04047291 */ /* 0x000fc8000f8f103f */
[----:B------:R-:W-:-:S04]  /*00e0*/  ULOP3.LUT UR4, UR4, 0xfffffffc, URZ, 0xc0, !UPT ;  /* 0xfffffffc04047892 */ /* 0x000fc8000f8ec03f */
[----:B------:R-:W-:-:S03]  /*00f0*/  UIADD3 UR10, UR10, -UR4, URZ ;  /* 0x800000040a0a7290 */ /* 0x000fc6000fffe03f */
[----:B------:R-:W-:Y:S09]  /*0100*/  @P0 BRA `(.L_x_1) ;  /* 0x0000000000200947 */ /* 0x000ff20003800000 */
[----:B------:R-:W-:Y:S02]  /*0110*/  ULDC.64 UR6, c[0x0][0x198] ;  /* 0x0000660000067ab9 */ /* 0x000fe40000000a00 */
[----:B------:R-:W-:Y:S02]  /*0120*/  UIADD3 UR8, UP0, UR6, 0xf0, URZ ;  /* 0x000000f006087890 */ /* 0x000fe4000ff1e03f */
[----:B------:R-:W-:Y:S02]  /*0130*/  UIADD3 UR6, UP1, UR6, 0x1f0, URZ ;  /* 0x000001f006067890 */ /* 0x000fe4000ff3e03f */
[----:B------:R-:W-:Y:S02]  /*0140*/  UIADD3.X UR9, URZ, UR7, URZ, UP0, !UPT ;  /* 0x000000073f097290 */ /* 0x000fe400087fe43f */
[----:B------:R-:W-:-:S07]  /*0150*/  UIADD3.X UR7, URZ, UR7, URZ, UP1, !UPT ;  /* 0x000000073f077290 */ /* 0x000fce0008ffe43f */
[----:B------:R0:W-:Y:S02]  /*0160*/  UTMACCTL.PF [UR8] ;  /* 0x00000000080079b9 */ /* 0x0001e40008040000 */
[----:B------:R0:W-:Y:S02]  /*0170*/  UTMACCTL.PF [UR6] ;  /* 0x00000000060079b9 */ /* 0x0001e40008040000 */
[----:B0-----:R-:W-:Y:S01]  /*0180*/  NOP ;  /* 0x0000000000007918 */ /* 0x001fe20000000000 */
.L_x_1:
[----:B------:R-:W-:Y:S05]  /*0190*/  BSYNC B0 ;  /* 0x0000000000007941 */ /* 0x000fea0003800000 */
.L_x_0:
[----:B------:R-:W0:Y:S01]  /*01a0*/  SHFL.IDX PT, R2, R0, RZ, 0x1f ;  /* 0x00001fff00027589 */ /* 0x000e2200000e0000 */
[----:B------:R-:W-:Y:S01]  /*01b0*/  UISETP.NE.AND UP0, UPT, UR10, 0x3, UPT ;  /* 0x000000030a00788c */ /* 0x000fe2000bf05270 */
[----:B------:R-:W-:Y:S01]  /*01c0*/  ISETP.NE.AND P1, PT, RZ, UR5, PT ;  /* 0x00000005ff007c0c */ /* 0x000fe2000bf25270 */
[----:B------:R-:W-:Y:S02]  /*01d0*/  UIADD3 UR18, UR5, -0x1, URZ ;  /* 0xffffffff05127890 */ /* 0x000fe4000fffe03f */
[----:B------:R-:W-:Y:S02]  /*01e0*/  UISETP.EQ.OR UP0, UPT, UR10, URZ, !UP0 ;  /* 0x0000003f0a00728c */ /* 0x000fe4000c702670 */
[----:B------:R-:W-:Y:S02]  /*01f0*/  UISETP.GE.U32.AND UP1, UPT, UR18, 0x2, UPT ;  /* 0x000000021200788c */ /* 0x000fe4000bf26070 */
[----:B------:R-:W-:-:S04]  /*0200*/  UISETP.EQ.AND UP0, UPT, UR5, URZ, UP0 ;  /* 0x0000003f0500728c */ /* 0x000fc80008702270 */
[----:B------:R-:W-:-:S04]  /*0210*/  USEL UR40, URZ, 0x1, !UP0 ;  /* 0x000000013f287887 */ /* 0x000fc8000c000000 */
[----:B------:R-:W-:Y:S01]  /*0220*/  USEL UR40, UR40, 0x2, UP1 ;  /* 0x0000000228287887 */ /* 0x000fe20008800000 */
[----:B0-----:R-:W-:-:S13]  /*0230*/  ISETP.NE.AND P0, PT, R2, RZ, PT ;  /* 0x000000ff0200720c */ /* 0x001fda0003f05270 */
[----:B------:R-:W-:Y:S05]  /*0240*/  @P0 BRA `(.L_x_2) ;  /* 0x0000000000580947 */ /* 0x000fea0003800000 */
[----:B------:R-:W0:Y:S01]  /*0250*/  S2UR UR8, SR_CgaCtaId ;  /* 0x00000000000879c3 */ /* 0x000e220000008800 */
[----:B------:R-:W-:Y:S01]  /*0260*/  UMOV UR4, 0x400 ;  /* 0x0000040000047882 */ /* 0x000fe20000000000 */
[----:B------:R-:W-:Y:S01]  /*0270*/  UMOV UR5, 0x1 ;  /* 0x0000000100057882 */ /* 0x000fe20000000000 */
[----:B------:R-:W-:Y:S01]  /*0280*/  UMOV UR6, 0x100 ;  /* 0x0000010000067882 */ /* 0x000fe20000000000 */
[----:B------:R-:W-:Y:S01]  /*0290*/  ELECT P0, URZ, PT ;  /* 0x00000000003f782f */ /* 0x000fe20003800000 */
[----:B------:R-:W-:-:S04]  /*02a0*/  UIADD3 UR6, -UR6, 0x100000, URZ ;  /* 0x0010000006067890 */ /* 0x000fc8000fffe13f */
[----:B------:R-:W-:Y:S02]  /*02b0*/  USHF.L.U32 UR7, UR6, 0xb, URZ ;  /* 0x0000000b06077899 */ /* 0x000fe4000800063f */
[----:B------:R-:W-:Y:S02]  /*02c0*/  USHF.L.U32 UR6, UR6, 0x1, URZ ;  /* 0x0000000106067899 */ /* 0x000fe4000800063f */
[----:B0-----:R-:W-:Y:S02]  /*02d0*/  ULEA UR8, UR8, UR4, 0x18 ;  /* 0x0000000408087291 */ /* 0x001fe4000f8ec03f */
[----:B------:R-:W-:-:S04]  /*02e0*/  UIADD3 UR4, -UR5, 0x100000, URZ ;  /* 0x0010000005047890 */ /* 0x000fc8000fffe13f */
[----:B------:R-:W-:Y:S02]  /*02f0*/  USHF.L.U32 UR5, UR4, 0xb, URZ ;  /* 0x0000000b04057899 */ /* 0x000fe4000800063f */
[----:B------:R-:W-:Y:S01]  /*0300*/  USHF.L.U32 UR4, UR4, 0x1, URZ ;  /* 0x0000000104047899 */ /* 0x000fe2000800063f */
[----:B------:R-:W0:Y:S11]  /*0310*/  FENCE.VIEW.ASYNC.S ;  /* 0x00000000000073c6 */ /* 0x000e360000000000 */
[----:B0-----:R0:W1:Y:S01]  /*0320*/  SYNCS.EXCH.64 URZ, [UR8], UR4 ;  /* 0x00000004083f75b2 */ /* 0x0010620008000100 */
[----:B------:R0:W2:Y:S01]  /*0330*/  SYNCS.EXCH.64 URZ, [UR8+0x20], UR6 ;  /* 0x00002006083f75b2 */ /* 0x0000a20008000100 */
[----:B------:R0:W3:Y:S01]  /*0340*/  SYNCS.EXCH.64 URZ, [UR8+0x8], UR4 ;  /* 0x00000804083f75b2 */ /* 0x0000e20008000100 */
[----:B------:R0:W4:Y:S01]  /*0350*/  SYNCS.EXCH.64 URZ, [UR8+0x28], UR6 ;  /* 0x00002806083f75b2 */ /* 0x0001220008000100 */
[----:B------:R0:W0:Y:S01]  /*0360*/  SYNCS.EXCH.64 URZ, [UR8+0x10], UR4 ;  /* 0x00001004083f75b2 */ /* 0x0000220008000100 */
[----:B------:R0:W0:Y:S01]  /*0370*/  SYNCS.EXCH.64 URZ, [UR8+0x30], UR6 ;  /* 0x00003006083f75b2 */ /* 0x0000220008000100 */
[----:B------:R0:W0:Y:S01]  /*0380*/  SYNCS.EXCH.64 URZ, [UR8+0x18], UR4 ;  /* 0x00001804083f75b2 */ /* 0x0000220008000100 */
[----:B------:R0:W0:Y:S01]  /*0390*/  SYNCS.EXCH.64 URZ, [UR8+0x38], UR6 ;  /* 0x00003806083f75b2 */ /* 0x0000220008000100 */
[----:B------:R-:W-:Y:S01]  /*03a0*/  NOP ;  /* 0x0000000000007918 */ /* 0x000fe20000000000 */
.L_x_2:
[----:B------:R-:W5:Y:S01]  /*03b0*/  SHFL.IDX PT, R0, R0, RZ, 0x1f ;  /* 0x00001fff00007589 */ /* 0x000f6200000e0000 */
[----:B------:R-:W-:Y:S01]  /*03c0*/  ELECT P0, URZ, PT ;  /* 0x00000000003f782f */ /* 0x000fe20003800000 */
[----:B------:R-:W1:Y:S01]  /*03d0*/  S2UR UR17, SR_CTAID.Y ;  /* 0x00000000001179c3 */ /* 0x000e620000002600 */
[----:B0-----:R-:W-:Y:S01]  /*03e0*/  ULDC UR5, c[0x0][0x65c] ;  /* 0x0001970000057ab9 */ /* 0x001fe20000000800 */
[----:B------:R-:W-:Y:S01]  /*03f0*/  UMOV UR12, 0x20 ;  /* 0x00000020000c7882 */ /* 0x000fe20000000000 */
[----:B------:R-:W-:Y:S01]  /*0400*/  UISETP.NE.AND UP2, UPT, UR5, 0x1, UPT ;  /* 0x000000010500788c */ /* 0x000fe2000bf45270 */
[----:B------:R-:W-:Y:S01]  /*0410*/  NOP ;  /* 0x0000000000007918 */ /* 0x000fe20000000000 */
[----:B------:R-:W-:Y:S02]  /*0420*/  NOP ;  /* 0x0000000000007918 */ /* 0x000fe40000000000 */
[----:B------:R-:W-:Y:S01]  /*0430*/  UP2UR UR46, UPR, URZ, 0x4 ;  /* 0x000000043f2e7883 */ /* 0x000fe20008000000 */
[----:B------:R-:W0:Y:S01]  /*0440*/  S2UR UR4, SR_CTAID.X ;  /* 0x00000000000479c3 */ /* 0x000e220000002500 */
[----:B------:R-:W-:-:S02]  /*0450*/  PLOP3.LUT P2, PT, PT, PT, UP2, 0x80, 0x0 ;  /* 0x000000000000781c */ /* 0x000fc40003f4f028 */
[----:B------:R-:W-:Y:S02]  /*0460*/  PLOP3.LUT P4, PT, PT, PT, UP2, 0x80, 0x0 ;  /* 0x000000000000781c */ /* 0x000fe40003f8f028 */
[----:B------:R-:W-:Y:S01]  /*0470*/  PLOP3.LUT P3, PT, PT, PT, UP2, 0x80, 0x0 ;  /* 0x000000000000781c */ /* 0x000fe20003f6f028 */
[----:B------:R-:W-:Y:S01]  /*0480*/  @UP2 ULDC UR14, c[0x0][0x10] ;  /* 0x00000400000e2ab9 */ /* 0x000fe20000000800 */
[----:B------:R-:W-:Y:S01]  /*0490*/  @UP2 UMOV UR9, URZ ;  /* 0x0000003f00092c82 */ /* 0x000fe20008000000 */
[----:B------:R-:W-:Y:S01]  /*04a0*/  @!UP2 ULDC UR11, c[0x0][0xc] ;  /* 0x00000300000baab9 */ /* 0x000fe20000000800 */
[----:B-----5:R-:W-:Y:S01]  /*04b0*/  ISETP.NE.OR P0, PT, R0, RZ, !P0 ;  /* 0x000000ff0000720c */ /* 0x020fe20004705670 */
[----:B-1----:R-:W-:Y:S02]  /*04c0*/  @UP2 UMOV UR7, UR17 ;  /* 0x0000001100072c82 */ /* 0x002fe40008000000 */
[----:B------:R-:W-:Y:S01]  /*04d0*/  @UP2 UMOV UR8, UR7 ;  /* 0x0000000700082c82 */ /* 0x000fe20008000000 */
[----:B------:R-:W-:Y:S01]  /*04e0*/  @!UP2 UMOV UR7, UR17 ;  /* 0x000000110007ac82 */ /* 0x000fe20008000000 */
[----:B0-----:R-:W-:-:S08]  /*04f0*/  @UP2 UIMAD.WIDE.U32 UR14, UR4, UR14, UR8 ;  /* 0x0000000e040e22a5 */ /* 0x001fd0000f8e0008 */
[----:B------:R-:W-:Y:S01]  /*0500*/  VOTEU.ALL UP0, P0 ;  /* 0x00000000003f7886 */ /* 0x000fe20000000000 */
[----:B------:R-:W-:Y:S01]  /*0510*/  VOTEU.ALL UP1, P0 ;  /* 0x00000000003f7886 */ /* 0x000fe20000020000 */
[----:B------:R-:W-:-:S03]  /*0520*/  IMAD.U32 R2, RZ, RZ, UR14 ;  /* 0x0000000eff027e24 */ /* 0x000fc6000f8e00ff */
[----:B------:R-:W0:Y:S01]  /*0530*/  @!UP0 S2UR UR6, SR_CgaCtaId ;  /* 0x00000000000689c3 */ /* 0x000e220000008800 */
[----:B------:R-:W-:Y:S01]  /*0540*/  @!UP0 UMOV UR5, 0x400 ;  /* 0x0000040000058882 */ /* 0x000fe20000000000 */
[----:B------:R-:W-:-:S04]  /*0550*/  @!UP0 UIADD3 UR12, -UR12, 0x100000, URZ ;  /* 0x001000000c0c8890 */ /* 0x000fc8000fffe13f */
[----:B------:R-:W-:Y:S02]  /*0560*/  @!UP0 USHF.L.U32 UR13, UR12, 0xb, URZ ;  /* 0x0000000b0c0d8899 */ /* 0x000fe4000800063f */
[----:B------:R-:W-:Y:S01]  /*0570*/  @!UP0 USHF.L.U32 UR12, UR12, 0x1, URZ ;  /* 0x000000010c0c8899 */ /* 0x000fe2000800063f */
[----:B------:R-:W-:Y:S01]  /*0580*/  IMAD.U32 R3, RZ, RZ, UR15 ;  /* 0x0000000fff037e24 */ /* 0x000fe2000f8e00ff */
[----:B0-----:R-:W-:Y:S01]  /*0590*/  @!UP0 ULEA UR16, UR6, UR5, 0x18 ;  /* 0x0000000506108291 */ /* 0x001fe2000f8ec03f */
[----:B------:R-:W-:Y:S01]  /*05a0*/  VOTEU.ALL UP0, P0 ;  /* 0x00000000003f7886 */ /* 0x000fe20000000000 */
[----:B------:R-:W-:Y:S01]  /*05b0*/  PLOP3.LUT P0, PT, PT, PT, UP2, 0x80, 0x0 ;  /* 0x000000000000781c */ /* 0x000fe20003f0f028 */
[----:B------:R-:W-:Y:S01]  /*05c0*/  UMOV UR5, URZ ;  /* 0x0000003f00057c82 */ /* 0x000fe20008000000 */
[----:B------:R-:W-:Y:S01]  /*05d0*/  @UP2 UMOV UR6, URZ ;  /* 0x0000003f00062c82 */ /* 0x000fe20008000000 */
[----:B------:R-:W-:Y:S02]  /*05e0*/  @!UP2 UIMAD.WIDE.U32 UR8, UR11, UR7, UR4 ;  /* 0x000000070b08a2a5 */ /* 0x000fe4000f8e0004 */
[----:B------:R-:W-:-:S04]  /*05f0*/  @UP2 UIADD3 UR6, UR15, UR6, URZ ;  /* 0x000000060f062290 */ /* 0x000fc8000fffe03f */
[----:B------:R-:W-:Y:S01]  /*0600*/  MOV R5, UR9 ;  /* 0x0000000900057c02 */ /* 0x000fe20008000f00 */
[----:B------:R-:W0:Y:S02]  /*0610*/  FENCE.VIEW.ASYNC.S ;  /* 0x00000000000073c6 */ /* 0x000e240000000000 */
[----:B0-----:R0:W2:Y:S01]  /*0620*/  @!UP0 SYNCS.EXCH.64 URZ, [UR16+0x50], UR12 ;  /* 0x0000500c103f85b2 */ /* 0x0010a20008000100 */
[----:B------:R-:W-:Y:S02]  /*0630*/  @P2 IMAD.U32 R6, RZ, RZ, UR6 ;  /* 0x00000006ff062e24 */ /* 0x000fe4000f8e00ff */
[----:B------:R-:W-:Y:S02]  /*0640*/  @P0 IMAD.MOV.U32 R7, RZ, RZ, R2 ;  /* 0x000000ffff070224 */ /* 0x000fe400078e0002 */
[----:B------:R-:W-:Y:S02]  /*0650*/  IMAD.U32 R2, RZ, RZ, UR8 ;  /* 0x00000008ff027e24 */ /* 0x000fe4000f8e00ff */
[----:B------:R-:W-:-:S02]  /*0660*/  @!P4 IMAD.MOV.U32 R6, RZ, RZ, R5 ;  /* 0x000000ffff06c224 */ /* 0x000fc400078e0005 */
[----:B------:R-:W-:Y:S02]  /*0670*/  @!P3 IMAD.MOV.U32 R7, RZ, RZ, R2 ;  /* 0x000000ffff07b224 */ /* 0x000fe400078e0002 */
[----:B------:R-:W-:Y:S01]  /*0680*/  IMAD.U32 R3, RZ, RZ, UR9 ;  /* 0x00000009ff037e24 */ /* 0x000fe2000f8e00ff */
[----:B------:R0:W-:Y:S01]  /*0690*/  STL [R1+0x600], R6 ;  /* 0x0006000601007387 */ /* 0x0001e20000100800 */
[----:B------:R-:W-:-:S03]  /*06a0*/  IMAD.U32 R4, RZ, RZ, UR8 ;  /* 0x00000008ff047e24 */ /* 0x000fc6000f8e00ff */
[----:B------:R0:W-:Y:S01]  /*06b0*/  STL [R1+0x604], R7 ;  /* 0x0006040701007387 */ /* 0x0001e20000100800 */
[----:B------:R0:W2:Y:S01]  /*06c0*/  @!UP1 SYNCS.EXCH.64 URZ, [UR16+0x58], UR12 ;  /* 0x0000580c103f95b2 */ /* 0x0000a20008000100 */
[----:B------:R-:W-:Y:S01]  /*06d0*/  NOP ;  /* 0x0000000000007918 */ /* 0x000fe20000000000 */
[----:B--234-:R-:W-:Y:S06]  /*06e0*/  BAR.SYNC.DEFER_BLOCKING 0x0 ;  /* 0x0000000000007b1d */ /* 0x01cfec0000010000 */
[----:B------:R-:W-:Y:S05]  /*06f0*/  @!P1 BRA `(.L_x_3) ;  /* 0x000002e8000c9947 */ /* 0x000fea0003800000 */
[----:B------:R-:W-:-:S06]  /*0700*/  UISETP.GT.U32.AND UP0, UPT, UR18, 0x1, UPT ;  /* 0x000000011200788c */ /* 0x000fcc000bf04070 */
[----:B------:R-:W-:-:S13]  /*0710*/  PLOP3.LUT P0, PT, PT, PT, UP0, 0x80, 0x0 ;  /* 0x000000000000781c */ /* 0x000fda0003f0f008 */
[----:B0-----:R-:W-:Y:S05]  /*0720*/  @P0 EXIT ;  /* 0x000000000000094d */ /* 0x001fea0003800000 */
[----:B------:R-:W-:Y:S01]  /*0730*/  ULDC.64 UR8, c[0x0][0x650] ;  /* 0x0001940000087ab9 */ /* 0x000fe20000000a00 */
[----:B------:R-:W-:Y:S01]  /*0740*/  UMOV UR41, 0xffffffff ;  /* 0xffffffff00297882 */ /* 0x000fe20000000000 */
[----:B------:R-:W-:Y:S01]  /*0750*/  ISETP.GE.U32.AND P0, PT, R7, UR8, PT ;  /* 0x0000000807007c0c */ /* 0x000fe2000bf06070 */
[----:B------:R-:W-:Y:S01]  /*0760*/  UMOV UR42, 0xffffffff ;  /* 0xffffffff002a7882 */ /* 0x000fe20000000000 */
[----:B------:R-:W-:Y:S01]  /*0770*/  UMOV UR43, 0xffffffff ;  /* 0xffffffff002b7882 */ /* 0x000fe20000000000 */
[----:B------:R-:W-:Y:S02]  /*0780*/  PRMT R0, RZ, 0x7610, R0 ;  /* 0x00007610ff007816 */ /* 0x000fe40000000000 */
[----:B------:R-:W-:-:S13]  /*0790*/  ISETP.GE.U32.AND.EX P0, PT, R6, UR9, PT, P0 ;  /* 0x0000000906007c0c */ /* 0x000fda000bf06100 */
[----:B------:R-:W-:Y:S05]  /*07a0*/  @P0 BRA `(.L_x_4) ;  /* 0x0000000400800947 */ /* 0x000fea0003800000 */
[----:B------:R-:W-:Y:S01]  /*07b0*/  I2FP.F32.U32 R0, UR4 ;  /* 0x0000000400007c45 */ /* 0x000fe20008201000 */
[----:B------:R-:W-:Y:S01]  /*07c0*/  ULDC.64 UR16, c[0x0][0x628] ;  /* 0x00018a0000107ab9 */ /* 0x000fe20000000a00 */
[----:B------:R-:W-:Y:S01]  /*07d0*/  ULDC UR6, c[0x0][0x150] ;  /* 0x0000540000067ab9 */ /* 0x000fe20000000800 */
[----:B------:R-:W-:Y:S01]  /*07e0*/  ISETP.NE.U32.AND P0, PT, RZ, UR16, PT ;  /* 0x00000010ff007c0c */ /* 0x000fe2000bf05070 */
[----:B------:R-:W-:Y:S01]  /*07f0*/  ULDC UR15, c[0x0][0x630] ;  /* 0x00018c00000f7ab9 */ /* 0x000fe20000000800 */
[----:B------:R-:W-:Y:S01]  /*0800*/  FMUL R0, R0, UR6 ;  /* 0x0000000600007c20 */ /* 0x000fe20008400000 */
[----:B------:R-:W-:Y:S01]  /*0810*/  R2UR UR18, R7 ;  /* 0x00000000071272ca */ /* 0x000fe200000e0000 */
[----:B------:R-:W-:Y:S01]  /*0820*/  ULDC UR20, c[0x0][0x154] ;  /* 0x0000550000147ab9 */ /* 0x000fe20000000800 */
[----:B------:R-:W-:Y:S01]  /*0830*/  ISETP.NE.AND.EX P0, PT, RZ, UR17, PT, P0 ;  /* 0x00000011ff007c0c */ /* 0x000fe2000bf05300 */
[----:B------:R0:W1:Y:S01]  /*0840*/  F2I.U32.TRUNC.NTZ R2, R0 ;  /* 0x0000000000027305 */ /* 0x000062000020f000 */
[----:B------:R-:W-:-:S02]  /*0850*/  R2UR UR19, R6 ;  /* 0x00000000061372ca */ /* 0x000fc400000e0000 */
[----:B------:R-:W-:Y:S02]  /*0860*/  R2UR UR8, R7 ;  /* 0x00000000070872ca */ /* 0x000fe400000e0000 */
[----:B------:R-:W-:-:S07]  /*0870*/  R2UR UR9, R6 ;  /* 0x00000000060972ca */ /* 0x000fce00000e0000 */
[----:B0-----:R-:W-:Y:S08]  /*0880*/  @!P0 BRA `(.L_x_5) ;  /* 0x0000000000308947 */ /* 0x001ff00003800000 */
[----:B------:R-:W-:Y:S01]  /*0890*/  R2UR UR8, R7 ;  /* 0x00000000070872ca */ /* 0x000fe200000e0000 */
[----:B------:R-:W-:Y:S01]  /*08a0*/  ULDC UR6, c[0x0][0x634] ;  /* 0x00018d0000067ab9 */ /* 0x000fe20000000800 */
[----:B------:R-:W-:-:S11]  /*08b0*/  R2UR UR14, R6 ;  /* 0x00000000060e72ca */ /* 0x000fd600000e0000 */
[----:B------:R-:W-:-:S04]  /*08c0*/  UIADD3 UR6, UP0, UR8, UR6, URZ ;  /* 0x0000000608067290 */ /* 0x000fc8000ff1e03f */
[----:B------:R-:W-:-:S04]  /*08d0*/  UIADD3.X UR14, URZ, UR14, URZ, UP0, !UPT ;  /* 0x0000000e3f0e7290 */ /* 0x000fc800087fe43f */
[----:B------:R-:W-:-:S04]  /*08e0*/  UIMAD.WIDE.U32 UR8, UR14, UR16, URZ ;  /* 0x000000100e0872a5 */ /* 0x000fc8000f8e003f */
[----:B------:R-:W-:Y:S02]  /*08f0*/  UIMAD.WIDE.U32 UR10, UP0, UR6, UR17, UR8 ;  /* 0x00000011060a72a5 */ /* 0x000fe4000f800008 */
[----:B------:R-:W-:Y:S02]  /*0900*/  UIMAD.WIDE.U32 UR8, UR6, UR16, URZ ;  /* 0x00000010060872a5 */ /* 0x000fe4000f8e003f */
[----:B------:R-:W-:Y:S02]  /*0910*/  UIADD3.X UR13, URZ, URZ, URZ, UP0, !UPT ;  /* 0x0000003f3f0d7290 */ /* 0x000fe400087fe43f */
[----:B------:R-:W-:Y:S01]  /*0920*/  UIADD3 URZ, UP0, UR9, UR10, URZ ;  /* 0x0000000a093f7290 */ /* 0x000fe2000ff1e03f */
[----:B------:R-:W-:-:S03]  /*0930*/  UMOV UR12, UR11 ;  /* 0x0000000b000c7c82 */ /* 0x000fc60008000000 */
[----:B------:R-:W-:-:S12]  /*0940*/  UIMAD.WIDE.U32.X UR8, UR14, UR17, UR12, UP0 ;  /* 0x000000110e0872a5 */ /* 0x000fd800080e040c */
.L_x_5:
[----:B------:R-:W-:Y:S01]  /*0950*/  USHF.R.U64 UR43, UR8, UR15, UR9 ;  /* 0x0000000f082b7299 */ /* 0x000fe20008001209 */
[----:B------:R-:W-:Y:S01]  /*0960*/  I2FP.F32.U32 R0, UR7 ;  /* 0x0000000700007c45 */ /* 0x000fe20008201000 */
[----:B------:R-:W-:Y:S01]  /*0970*/  USHF.R.U32.HI UR5, URZ, UR15, UR9 ;  /* 0x0000000f3f057299 */ /* 0x000fe20008011609 */
[----:B-1----:R-:W-:Y:S01]  /*0980*/  R2UR UR12, R2 ;  /* 0x00000000020c72ca */ /* 0x002fe200000e0000 */
[----:B------:R-:W-:Y:S02]  /*0990*/  UIADD3 UR6, UP0, URZ, -UR43, URZ ;  /* 0x8000002b3f067290 */ /* 0x000fe4000ff1e03f */
[----:B------:R-:W-:Y:S01]  /*09a0*/  FMUL R0, R0, UR20 ;  /* 0x0000001400007c20 */ /* 0x000fe20008400000 */
[----:B------:R-:W-:Y:S01]  /*09b0*/  ULDC.64 UR8, c[0x0][0x620] ;  /* 0x0001880000087ab9 */ /* 0x000fe20000000a00 */
[----:B------:R-:W-:Y:S01]  /*09c0*/  UIADD3.X UR5, URZ, ~UR5, URZ, UP0, !UPT ;  /* 0x800000053f057290 */ /* 0x000fe200087fe43f */
[----:B------:R-:W-:Y:S01]  /*09d0*/  UMOV UR10, UR18 ;  /* 0x00000012000a7c82 */ /* 0x000fe20008000000 */
[----:B------:R-:W-:-:S02]  /*09e0*/  UMOV UR11, UR19 ;  /* 0x00000013000b7c82 */ /* 0x000fc40008000000 */
[----:B------:R-:W-:Y:S01]  /*09f0*/  UIMAD UR5, UR5, UR8, URZ ;  /* 0x00000008050572a4 */ /* 0x000fe2000f8e023f */
[----:B------:R-:W0:Y:S01]  /*0a00*/  F2I.U32.TRUNC.NTZ R0, R0 ;  /* 0x0000000000007305 */ /* 0x000e22000020f000 */
[----:B------:R-:W-:Y:S02]  /*0a10*/  UIMAD.WIDE.U32 UR10, UR6, UR8, UR10 ;  /* 0x00000008060a72a5 */ /* 0x000fe4000f8e000a */
[----:B------:R-:W-:Y:S01]  /*0a20*/  UIMAD UR6, UR6, UR9, UR5 ;  /* 0x00000009060672a4 */ /* 0x000fe2000f8e0205 */
[----:B------:R-:W-:Y:S01]  /*0a30*/  ULDC UR21, c[0x0][0x658] ;  /* 0x0001960000157ab9 */ /* 0x000fe20000000800 */
[----:B------:R-:W-:Y:S02]  /*0a40*/  UMOV UR19, 0xffffffff ;  /* 0xffffffff00137882 */ /* 0x000fe40000000000 */
[----:B------:R-:W-:Y:S01]  /*0a50*/  UIADD3 UR6, UR11, UR6, URZ ;  /* 0x000000060b067290 */ /* 0x000fe2000fffe03f */
[----:B------:R-:W-:Y:S01]  /*0a60*/  ULDC UR15, c[0x0][0x618] ;  /* 0x00018600000f7ab9 */ /* 0x000fe20000000800 */
[----:B------:R-:W-:Y:S01]  /*0a70*/  ULDC.64 UR8, c[0x0][0x640] ;  /* 0x0001900000087ab9 */ /* 0x000fe20000000a00 */
[----:B------:R-:W-:Y:S01]  /*0a80*/  USHF.L.U32 UR11, UR19, UR21, URZ ;  /* 0x00000015130b7299 */ /* 0x000fe2000800063f */
[----:B------:R-:W-:Y:S01]  /*0a90*/  ISETP.NE.U32.AND P0, PT, RZ, UR8, PT ;  /* 0x00000008ff007c0c */ /* 0x000fe2000bf05070 */
[----:B------:R-:W-:-:S02]  /*0aa0*/  USHF.R.U64 UR19, UR10, UR15, UR6 ;  /* 0x0000000f0a137299 */ /* 0x000fc40008001206 */
[----:B------:R-:W-:Y:S01]  /*0ab0*/  USHF.R.U32.HI UR10, URZ, UR15, UR6 ;  /* 0x0000000f3f0a7299 */ /* 0x000fe20008011606 */
[----:B0-----:R-:W-:Y:S01]  /*0ac0*/  R2UR UR14, R0 ;  /* 0x00000000000e72ca */ /* 0x001fe200000e0000 */
[----:B------:R-:W-:Y:S01]  /*0ad0*/  ULDC UR17, c[0x0][0x608] ;  /* 0x0001820000117ab9 */ /* 0x000fe20000000800 */
[----:B------:R-:W-:Y:S01]  /*0ae0*/  ISETP.NE.AND.EX P0, PT, RZ, UR9, PT, P0 ;  /* 0x00000009ff007c0c */ /* 0x000fe2000bf05300 */
[----:B------:R-:W-:Y:S02]  /*0af0*/  USHF.R.U64 UR23, UR19, UR17, UR10 ;  /* 0x0000001113177299 */ /* 0x000fe4000800120a */
[----:B------:R-:W-:Y:S01]  /*0b00*/  USHF.R.U32.HI UR10, URZ, UR17, UR10 ;  /* 0x000000113f0a7299 */ /* 0x000fe2000801160a */
[----:B------:R-:W-:Y:S01]  /*0b10*/  UMOV UR16, 0x1 ;  /* 0x0000000100107882 */ /* 0x000fe20000000000 */
[----:B------:R-:W-:Y:S02]  /*0b20*/  UIADD3 UR12, -UR12, URZ, URZ ;  /* 0x0000003f0c0c7290 */ /* 0x000fe4000fffe13f */
[----:B------:R-:W-:-:S02]  /*0b30*/  USHF.R.U64 UR24, UR23, UR21, UR10 ;  /* 0x0000001517187299 */ /* 0x000fc4000800120a */
[----:B------:R-:W-:Y:S01]  /*0b40*/  USHF.L.U32 UR6, UR16, UR21, URZ ;  /* 0x0000001510067299 */ /* 0x000fe2000800063f */
[----:B------:R-:W-:Y:S01]  /*0b50*/  ULDC UR13, c[0x0][0x144] ;  /* 0x00005100000d7ab9 */ /* 0x000fe20000000800 */
[----:B------:R-:W-:Y:S01]  /*0b60*/  ULDC UR5, c[0x0][0x600] ;  /* 0x0001800000057ab9 */ /* 0x000fe20000000800 */
[----:B------:R-:W-:Y:S02]  /*0b70*/  ULOP3.LUT UR16, URZ, UR11, URZ, 0x33, !UPT ;  /* 0x0000000b3f107292 */ /* 0x000fe4000f8e333f */
[----:B------:R-:W-:Y:S02]  /*0b80*/  USHF.R.U32.HI UR11, URZ, UR21, UR10 ;  /* 0x000000153f0b7299 */ /* 0x000fe4000801160a */
[----:B------:R-:W-:Y:S02]  /*0b90*/  UIADD3 UR18, UR5, -0x1, URZ ;  /* 0xffffffff05127890 */ /* 0x000fe4000fffe03f */
[----:B------:R-:W-:Y:S02]  /*0ba0*/  UIADD3 UR20, -UR14, URZ, URZ ;  /* 0x0000003f0e147290 */ /* 0x000fe4000fffe13f */
[----:B------:R-:W-:Y:S01]  /*0bb0*/  UIMAD UR4, UR13, UR12, UR4 ;  /* 0x0000000c0d0472a4 */ /* 0x000fe2000f8e0204 */
[----:B------:R-:W-:Y:S01]  /*0bc0*/  ULDC UR25, c[0x0][0x148] ;  /* 0x0000520000197ab9 */ /* 0x000fe20000000800 */
[----:B------:R-:W-:Y:S01]  /*0bd0*/  ULDC UR21, c[0x0][0x648] ;  /* 0x0001920000157ab9 */ /* 0x000fe20000000800 */
[----:B------:R-:W-:Y:S01]  /*0be0*/  ULDC UR22, c[0x0][0x638] ;  /* 0x00018e0000167ab9 */ /* 0x000fe20000000800 */
[----:B------:R-:W-:Y:S01]  /*0bf0*/  UMOV UR10, UR24 ;  /* 0x00000018000a7c82 */ /* 0x000fe20008000000 */
[----:B------:R-:W-:Y:S07]  /*0c00*/  @!P0 BRA `(.L_x_6) ;  /* 0x0000000000308947 */ /* 0x000fee0003800000 */
[----:B------:R-:W-:Y:S02]  /*0c10*/  ULDC UR14, c[0x0][0x64c] ;  /* 0x00019300000e7ab9 */ /* 0x000fe40000000800 */
        /* <DEDUP_REMOVED lines=8> */
[----:B------:R-:W-:-:S07]  /*0ca0*/  UIMAD.WIDE.U32.X UR8, UR17, UR9, UR14, UP0 ;  /* 0x00000009110872a5 */ /* 0x000fce00080e040e */
[----:B------:R-:W-:Y:S01]  /*0cb0*/  UMOV UR10, UR8 ;  /* 0x00000008000a7c82 */ /* 0x000fe20008000000 */
[----:B------:R-:W-:-:S05]  /*0cc0*/  UMOV UR11, UR9 ;  /* 0x00000009000b7c82 */ /* 0x000fca0008000000 */
.L_x_6:
[----:B------:R-:W-:Y:S01]  /*0cd0*/  UISETP.NE.AND UP0, UPT, UR46, URZ, UPT ;  /* 0x0000003f2e00728c */ /* 0x000fe2000bf05270 */
[----:B------:R-:W-:Y:S01]  /*0ce0*/  IMAD.MOV.U32 R0, RZ, RZ, 0x1 ;  /* 0x00000001ff007424 */ /* 0x000fe200078e00ff */
[----:B------:R-:W-:Y:S02]  /*0cf0*/  USHF.R.U64 UR8, UR10, UR21, UR11 ;  /* 0x000000150a087299 */ /* 0x000fe4000800120b */
[----:B------:R-:W-:Y:S02]  /*0d00*/  ULOP3.LUT UR16, UR23, UR16, URZ, 0xc0, !UPT ;  /* 0x0000001017107292 */ /* 0x000fe4000f8ec03f */
[----:B------:R-:W-:Y:S02]  /*0d10*/  ULOP3.LUT UR18, UR19, UR18, URZ, 0xc0, !UPT ;  /* 0x0000001213127292 */ /* 0x000fe4000f8ec03f */
[----:B------:R-:W-:-:S03]  /*0d20*/  UIMAD UR16, UR6, UR8, UR16 ;  /* 0x00000008061072a4 */ /* 0x000fc6000f8e0210 */
[----:B------:R-:W-:Y:S02]  /*0d30*/  @UP0 UIMAD UR4, UR25, UR20, UR7 ;  /* 0x00000014190402a4 */ /* 0x000fe4000f8e0207 */
[----:B------:R-:W-:-:S04]  /*0d40*/  UIADD3 UR7, -UR8, URZ, URZ ;  /* 0x0000003f08077290 */ /* 0x000fc8000fffe13f */
[----:B------:R-:W-:-:S03]  /*0d50*/  UIMAD UR6, UR7, UR22, UR24 ;  /* 0x00000016070672a4 */ /* 0x000fc6000f8e0218 */
[----:B------:R-:W-:Y:S01]  /*0d60*/  ULDC UR7, c[0x0][0x610] ;  /* 0x0001840000077ab9 */ /* 0x000fe20000000800 */
[----:B------:R-:W-:Y:S02]  /*0d70*/  UIMAD UR6, UR6, UR5, UR18 ;  /* 0x00000005060672a4 */ /* 0x000fe4000f8e0212 */
[----:B------:R-:W-:-:S04]  /*0d80*/  UIMAD UR4, UR16, UR7, UR4 ;  /* 0x00000007100472a4 */ /* 0x000fc8000f8e0204 */
[----:B------:R-:W-:Y:S02]  /*0d90*/  USEL UR42, UR6, UR4, !UP0 ;  /* 0x00000004062a7287 */ /* 0x000fe4000c000000 */
[----:B------:R-:W-:-:S12]  /*0da0*/  USEL UR41, UR4, UR6, !UP0 ;  /* 0x0000000604297287 */ /* 0x000fd8000c000000 */
.L_x_4:
[----:B------:R-:W-:-:S08]  /*0db0*/  NOP ;  /* 0x0000000000007918 */ /* 0x000fd00000000000 */
[----:B------:R-:W0:Y:S02]  /*0dc0*/  USETMAXREG.TRY_ALLOC.CTAPOOL UP0, 0xf0 ;  /* 0x000000f0000079c8 */ /* 0x000e240008000600 */
[----:B0-----:R-:W-:-:S13]  /*0dd0*/  PLOP3.LUT P0, PT, PT, PT, UP0, 0x80, 0x0 ;  /* 0x000000000000781c */ /* 0x001fda0003f0f008 */
[----:B------:R-:W-:Y:S05]  /*0de0*/  @!P0 BRA `(.L_x_4) ;  /* 0xfffffffc00f08947 */ /* 0x000fea000383ffff */
[----:B------:R-:W-:Y:S01]  /*0df0*/  ULDC.64 UR4, c[0x0][0x598] ;  /* 0x0001660000047ab9 */ /* 0x000fe20000000a00 */
[----:B------:R-:W-:Y:S01]  /*0e00*/  ULDC.64 UR36, c[0x0][0x208] ;  /* 0x0000820000247ab9 */ /* 0x000fe20000000a00 */
[----:B------:R-:W-:-:S04]  /*0e10*/  ISETP.NE.U32.AND P0, PT, RZ, UR4, PT ;  /* 0x00000004ff007c0c */ /* 0x000fc8000bf05070 */
[----:B------:R-:W-:-:S13]  /*0e20*/  ISETP.NE.AND.EX P0, PT, RZ, UR5, PT, P0 ;  /* 0x00000005ff007c0c */ /* 0x000fda000bf05300 */
[----:B------:R-:W-:Y:S05]  /*0e30*/  @!P0 BRA `(.L_x_7) ;  /* 0x00000000001c8947 */ /* 0x000fea0003800000 */
[----:B------:R-:W0:Y:S02]  /*0e40*/  LDC.64 R2, c[0x0][0x598] ;  /* 0x00016600ff027b82 */ /* 0x000e240000000a00 */
[----:B0-----:R-:W2:Y:S02]  /*0e50*/  LDG.E.64 R2, desc[UR36][R2.64] ;  /* 0x0000002402027981 */ /* 0x001ea4000c1e1b00 */
[----:B--2---:R-:W-:-:S04]  /*0e60*/  ISETP.NE.U32.AND P0, PT, R2, RZ, PT ;  /* 0x000000ff0200720c */ /* 0x004fc80003f05070 */
[----:B------:R-:W-:-:S13]  /*0e70*/  ISETP.NE.AND.EX P0, PT, R3, RZ, PT, P0 ;  /* 0x000000ff0300720c */ /* 0x000fda0003f05300 */
[----:B------:R-:W-:Y:S05]  /*0e80*/  @!P0 BRA `(.L_x_7) ;  /* 0x0000000000088947 */ /* 0x000fea0003800000 */
[----:B------:R0:W5:Y:S01]  /*0e90*/  LD.E R2, desc[UR36][R2.64] ;  /* 0x0000002402027980 */ /* 0x000162000c101900 */
[----:B------:R-:W-:Y:S05]  /*0ea0*/  BRA `(.L_x_8) ;  /* 0x0000000000247947 */ /* 0x000fea0003800000 */
.L_x_7:
[----:B------:R-:W-:Y:S02]  /*0eb0*/  ULDC.64 UR4, c[0x0][0x588] ;  /* 0x0001620000047ab9 */ /* 0x000fe40000000a00 */
[----:B------:R-:W-:-:S04]  /*0ec0*/  ISETP.NE.U32.AND P0, PT, RZ, UR4, PT ;  /* 0x00000004ff007c0c */ /* 0x000fc8000bf05070 */
[----:B------:R-:W-:-:S13]  /*0ed0*/  ISETP.NE.AND.EX P0, PT, RZ, UR5, PT, P0 ;  /* 0x00000005ff007c0c */ /* 0x000fda000bf05300 */
[----:B------:R-:W-:Y:S05]  /*0ee0*/  @!P0 BRA `(.L_x_9) ;  /* 0x00000000000c8947 */ /* 0x000fea0003800000 */
[----:B------:R-:W0:Y:S02]  /*0ef0*/  LDC.64 R2, c[0x0][0x588] ;  /* 0x00016200ff027b82 */ /* 0x000e240000000a00 */
[----:B0-----:R1:W5:Y:S01]  /*0f00*/  LDG.E R2, desc[UR36][R2.64] ;  /* 0x0000002402027981 */ /* 0x001362000c1e1900 */
[----:B------:R-:W-:Y:S05]  /*0f10*/  BRA `(.L_x_8) ;  /* 0x0000000000087947 */ /* 0x000fea0003800000 */
.L_x_9:
[----:B------:R-:W-:Y:S02]  /*0f20*/  ULDC UR4, c[0x0][0x580] ;  /* 0x0001600000047ab9 */ /* 0x000fe40000000800 */
[----:B------:R-:W-:-:S07]  /*0f30*/  IMAD.U32 R2, RZ, RZ, UR4 ;  /* 0x00000004ff027e24 */ /* 0x000fce000f8e00ff */
.L_x_8:
[----:B------:R-:W-:Y:S02]  /*0f40*/  ULDC.64 UR4, c[0x0][0x5a0] ;  /* 0x0001680000047ab9 */ /* 0x000fe40000000a00 */
[----:B------:R-:W-:-:S04]  /*0f50*/  ISETP.NE.U32.AND P0, PT, RZ, UR4, PT ;  /* 0x00000004ff007c0c */ /* 0x000fc8000bf05070 */
[----:B------:R-:W-:-:S13]  /*0f60*/  ISETP.NE.AND.EX P0, PT, RZ, UR5, PT, P0 ;  /* 0x00000005ff007c0c */ /* 0x000fda000bf05300 */
[----:B------:R-:W-:Y:S05]  /*0f70*/  @!P0 BRA `(.L_x_10) ;  /* 0x00000000001c8947 */ /* 0x000fea0003800000 */
[----:B------:R-:W2:Y:S02]  /*0f80*/  LDC.64 R4, c[0x0][0x5a0] ;  /* 0x00016800ff047b82 */ /* 0x000ea40000000a00 */
[----:B--2---:R-:W2:Y:S02]  /*0f90*/  LDG.E.64 R4, desc[UR36][R4.64] ;  /* 0x0000002404047981 */ /* 0x004ea4000c1e1b00 */
[----:B--2---:R-:W-:-:S04]  /*0fa0*/  ISETP.NE.U32.AND P0, PT, R4, RZ, PT ;  /* 0x000000ff0400720c */ /* 0x004fc80003f05070 */
[----:B------:R-:W-:-:S13]  /*0fb0*/  ISETP.NE.AND.EX P0, PT, R5, RZ, PT, P0 ;  /* 0x000000ff0500720c */ /* 0x000fda0003f05300 */
[----:B------:R-:W-:Y:S05]  /*0fc0*/  @!P0 BRA `(.L_x_10) ;  /* 0x0000000000088947 */ /* 0x000fea0003800000 */
[----:B------:R2:W5:Y:S01]  /*0fd0*/  LD.E R16, desc[UR36][R4.64] ;  /* 0x0000002404107980 */ /* 0x000562000c101900 */
[----:B------:R-:W-:Y:S05]  /*0fe0*/  BRA `(.L_x_11) ;  /* 0x0000000000247947 */ /* 0x000fea0003800000 */
.L_x_10:
[----:B------:R-:W-:Y:S02]  /*0ff0*/  ULDC.64 UR4, c[0x0][0x590] ;  /* 0x0001640000047ab9 */ /* 0x000fe40000000a00 */
[----:B------:R-:W-:-:S04]  /*1000*/  ISETP.NE.U32.AND P0, PT, RZ, UR4, PT ;  /* 0x00000004ff007c0c */ /* 0x000fc8000bf05070 */
[----:B------:R-:W-:-:S13]  /*1010*/  ISETP.NE.AND.EX P0, PT, RZ, UR5, PT, P0 ;  /* 0x00000005ff007c0c */ /* 0x000fda000bf05300 */
[----:B------:R-:W-:Y:S05]  /*1020*/  @!P0 BRA `(.L_x_12) ;  /* 0x00000000000c8947 */ /* 0x000fea0003800000 */
[----:B------:R-:W2:Y:S02]  /*1030*/  LDC.64 R16, c[0x0][0x590] ;  /* 0x00016400ff107b82 */ /* 0x000ea40000000a00 */
[----:B--2---:R3:W5:Y:S01]  /*1040*/  LDG.E R16, desc[UR36][R16.64] ;  /* 0x0000002410107981 */ /* 0x004762000c1e1900 */
[----:B------:R-:W-:Y:S05]  /*1050*/  BRA `(.L_x_11) ;  /* 0x0000000000087947 */ /* 0x000fea0003800000 */
.L_x_12:
[----:B------:R-:W-:Y:S02]  /*1060*/  ULDC UR4, c[0x0][0x584] ;  /* 0x0001610000047ab9 */ /* 0x000fe40000000800 */
[----:B------:R-:W-:-:S07]  /*1070*/  IMAD.U32 R16, RZ, RZ, UR4 ;  /* 0x00000004ff107e24 */ /* 0x000fce000f8e00ff */
.L_x_11:
[----:B------:R-:W-:-:S13]  /*1080*/  LOP3.LUT P0, RZ, R0, 0xff, RZ, 0xc0, !PT ;  /* 0x000000ff00ff7812 */ /* 0x000fda000780c0ff */
[----:B------:R-:W-:Y:S05]  /*1090*/  @!P0 EXIT ;  /* 0x000000000000894d */ /* 0x000fea0003800000 */
[----:B------:R-:W-:Y:S01]  /*10a0*/  ULDC UR4, c[0x0][0x28c] ;  /* 0x0000a30000047ab9 */ /* 0x000fe20000000800 */
[----:B------:R-:W-:Y:S01]  /*10b0*/  UMOV UR38, URZ ;  /* 0x0000003f00267c82 */ /* 0x000fe20008000000 */
[----:B------:R-:W-:Y:S01]  /*10c0*/  UIADD3 UR4, UR4, 0x1f, URZ ;  /* 0x0000001f04047890 */ /* 0x000fe2000fffe03f */
[----:B------:R-:W-:-:S03]  /*10d0*/  UMOV UR39, URZ ;  /* 0x0000003f00277c82 */ /* 0x000fc60008000000 */
[----:B------:R-:W-:-:S04]  /*10e0*/  USHF.R.S32.HI UR5, URZ, 0x1f, UR4 ;  /* 0x0000001f3f057899 */ /* 0x000fc80008011404 */
[----:B------:R-:W-:-:S04]  /*10f0*/  ULEA.HI UR5, UR5, UR4, URZ, 0x5 ;  /* 0x0000000405057291 */ /* 0x000fc8000f8f283f */
[----:B------:R-:W-:-:S12]  /*1100*/  USHF.R.S32.HI UR44, URZ, 0x5, UR5 ;  /* 0x000000053f2c7899 */ /* 0x000fd80008011405 */
.L_x_1048:
[----:B------:R-:W4:Y:S01]  /*1110*/  S2R R0, SR_TID.X ;  /* 0x0000000000007919 */ /* 0x000f220000002100 */
[----:B------:R-:W0:Y:S01]  /*1120*/  S2UR UR6, SR_CgaCtaId ;  /* 0x00000000000679c3 */ /* 0x000e220000008800 */
[----:B------:R-:W-:Y:S02]  /*1130*/  UMOV UR45, 0x400 ;  /* 0x00000400002d7882 */ /* 0x000fe40000000000 */
[----:B0-----:R-:W-:Y:S01]  /*1140*/  ULEA UR45, UR6, UR45, 0x18 ;  /* 0x0000002d062d7291 */ /* 0x001fe2000f8ec03f */
[----:B----4-:R-:W-:-:S04]  /*1150*/  LOP3.LUT R0, R0, 0x80, RZ, 0xc0, !PT ;  /* 0x0000008000007812 */ /* 0x010fc800078ec0ff */
[----:B------:R-:W-:-:S06]  /*1160*/  SHF.R.U32.HI R0, RZ, 0x7, R0 ;  /* 0x00000007ff007819 */ /* 0x000fcc0000011600 */
[----:B------:R-:W0:Y:S02]  /*1170*/  SHFL.IDX PT, R0, R0, RZ, 0x1f ;  /* 0x00001fff00007589 */ /* 0x000e2400000e0000 */
[----:B0-----:R-:W-:-:S13]  /*1180*/  R2UR UR4, R0 ;  /* 0x00000000000472ca */ /* 0x001fda00000e0000 */
[----:B------:R-:W-:-:S04]  /*1190*/  ULEA.HI UR5, UR4, UR4, URZ, 0x1 ;  /* 0x0000000404057291 */ /* 0x000fc8000f8f083f */
[----:B------:R-:W-:-:S04]  /*11a0*/  ULOP3.LUT UR5, UR5, 0xffffe, URZ, 0xc0, !UPT ;  /* 0x000ffffe05057892 */ /* 0x000fc8000f8ec03f */
[----:B------:R-:W-:-:S03]  /*11b0*/  UIADD3 UR5, UR4, -UR5, URZ ;  /* 0x8000000504057290 */ /* 0x000fc6000fffe03f */
[----:B------:R-:W-:Y:S01]  /*11c0*/  ULDC UR4, c[0x0][0x28c] ;  /* 0x0000a30000047ab9 */ /* 0x000fe20000000800 */
[----:B------:R-:W-:Y:S01]  /*11d0*/  ULEA UR5, UR5, UR45, 0xc ;  /* 0x0000002d05057291 */ /* 0x000fe2000f8e603f */
[----:B------:R-:W-:-:S03]  /*11e0*/  ISETP.LT.AND P0, PT, RZ, UR4, PT ;  /* 0x00000004ff007c0c */ /* 0x000fc6000bf01270 */
[----:B------:R-:W-:-:S04]  /*11f0*/  UIADD3 UR5, UR5, 0x100, URZ ;  /* 0x0000010005057890 */ /* 0x000fc8000fffe03f */
[----:B------:R-:W-:-:S04]  /*1200*/  USHF.R.U32.HI UR5, URZ, 0x4, UR5 ;  /* 0x000000043f057899 */ /* 0x000fc80008011605 */
[----:B------:R-:W-:Y:S02]  /*1210*/  ULOP3.LUT UR47, UR5, 0x3fff, URZ, 0xc0, !UPT ;  /* 0x00003fff052f7892 */ /* 0x000fe4000f8ec03f */
[----:B---3--:R-:W-:Y:S10]  /*1220*/  @P0 BRA `(.L_x_13) ;  /* 0x0000000000400947 */ /* 0x008ff40003800000 */
[----:B------:R-:W-:Y:S01]  /*1230*/  MOV R0, 0x0 ;  /* 0x0000000000007802 */ /* 0x000fe20000000f00 */
[----:B------:R-:W-:Y:S01]  /*1240*/  ULDC.64 UR4, c[0x4][0x68] ;  /* 0x01001a0000047ab9 */ /* 0x000fe20000000a00 */
[----:B------:R-:W-:Y:S01]  /*1250*/  ULDC.64 UR6, c[0x4][0x8] ;  /* 0x0100020000067ab9 */ /* 0x000fe20000000a00 */
[----:B--2---:R-:W-:Y:S01]  /*1260*/  IMAD.U32 R4, RZ, RZ, UR4 ;  /* 0x00000004ff047e24 */ /* 0x004fe2000f8e00ff */
[----:B------:R0:W2:Y:S01]  /*1270*/  LDC.64 R14, c[0x4][R0] ;  /* 0x01000000000e7b82 */ /* 0x0000a20000000a00 */
[----:B------:R-:W-:Y:S01]  /*1280*/  IMAD.U32 R5, RZ, RZ, UR5 ;  /* 0x00000005ff057e24 */ /* 0x000fe2000f8e00ff */
[----:B------:R-:W-:Y:S01]  /*1290*/  ULDC.64 UR4, c[0x4][0x70] ;  /* 0x01001c0000047ab9 */ /* 0x000fe20000000a00 */
[----:B------:R-:W-:Y:S01]  /*12a0*/  IMAD.U32 R10, RZ, RZ, UR6 ;  /* 0x00000006ff0a7e24 */ /* 0x000fe2000f8e00ff */
[----:B------:R-:W-:Y:S01]  /*12b0*/  MOV R7, UR5 ;  /* 0x0000000500077c02 */ /* 0x000fe20008000f00 */
[----:B------:R-:W-:Y:S02]  /*12c0*/  IMAD.U32 R6, RZ, RZ, UR4 ;  /* 0x00000004ff067e24 */ /* 0x000fe4000f8e00ff */
[----:B------:R-:W-:-:S02]  /*12d0*/  IMAD.U32 R11, RZ, RZ, UR7 ;  /* 0x00000007ff0b7e24 */ /* 0x000fc4000f8e00ff */
[----:B------:R-:W-:Y:S02]  /*12e0*/  IMAD.MOV.U32 R8, RZ, RZ, 0x1e1 ;  /* 0x000001e1ff087424 */ /* 0x000fe400078e00ff */
[----:B------:R-:W-:Y:S02]  /*12f0*/  IMAD.MOV.U32 R12, RZ, RZ, 0x1 ;  /* 0x00000001ff0c7424 */ /* 0x000fe400078e00ff */
[----:B0-----:R-:W-:-:S07]  /*1300*/  IMAD.MOV.U32 R13, RZ, RZ, RZ ;  /* 0x000000ffff0d7224 */ /* 0x001fce00078e00ff */
[----:B------:R-:W-:-:S07]  /*1310*/  LEPC R20, `(.L_x_13) ;  /* 0x000000001014794e */ /* 0x000fce0000000000 */
[----:B-123-5:R-:W-:Y:S05]  /*1320*/  CALL.ABS.NOINC R14 ;  /* 0x000000000e007343 */ /* 0x02efea0003c00000 */
.L_x_13:
[----:B------:R-:W-:-:S06]  /*1330*/  ULOP3.LUT UR4, UR40, 0x1, URZ, 0xfc, !UPT ;  /* 0x0000000128047892 */ /* 0x000fcc000f8efc3f */
[----:B------:R-:W-:-:S05]  /*1340*/  IMAD.U32 R0, RZ, RZ, UR4 ;  /* 0x00000004ff007e24 */ /* 0x000fca000f8e00ff */
[----:B------:R-:W-:-:S13]  /*1350*/  ISETP.NE.AND P0, PT, R0, 0x3, PT ;  /* 0x000000030000780c */ /* 0x000fda0003f05270 */
[----:B------:R-:W-:Y:S05]  /*1360*/  @!P0 BRA `(.L_x_14) ;  /* 0x0000000000048947 */ /* 0x000fea0003800000 */
[----:B------:R-:W-:Y:S01]  /*1370*/  BPT.TRAP 0x1 ;  /* 0x000000040000795c */ /* 0x000fe20000300000 */
.L_x_14:
[----:B-1----:R-:W-:Y:S02]  /*1380*/  IMAD.U32 R3, RZ, RZ, UR39 ;  /* 0x00000027ff037e24 */ /* 0x002fe4000f8e00ff */
[----:B------:R-:W-:-:S03]  /*1390*/  IMAD.U32 R0, RZ, RZ, UR38 ;  /* 0x00000026ff007e24 */ /* 0x000fc6000f8e00ff */
[----:B------:R-:W-:Y:S02]  /*13a0*/  LEA R3, R3, UR45, 0x3 ;  /* 0x0000002d03037c11 */ /* 0x000fe4000f8e18ff */
[----:B------:R-:W-:-:S04]  /*13b0*/  SHF.L.U32 R0, R0, 0x1f, RZ ;  /* 0x0000001f00007819 */ /* 0x000fc800000006ff */
[----:B------:R0:W1:Y:S01]  /*13c0*/  SYNCS.PHASECHK.TRANS64.TRYWAIT P1, [R3+URZ], R0 ;  /* 0x00000000030075a7 */ /* 0x000062000802017f */
[----:B------:R-:W-:Y:S05]  /*13d0*/  @!P0 BRA `(.L_x_15) ;  /* 0x0000000000048947 */ /* 0x000fea0003800000 */
[----:B------:R-:W-:Y:S01]  /*13e0*/  BPT.TRAP 0x1 ;  /* 0x000000040000795c */ /* 0x000fe20000300000 */
.L_x_15:
[----:B-1----:R-:W-:Y:S05]  /*13f0*/  @P1 BRA `(.L_x_16) ;  /* 0x0000000000081947 */ /* 0x002fea0003800000 */
[----:B------:R-:W1:Y:S02]  /*1400*/  SYNCS.PHASECHK.TRANS64.TRYWAIT P1, [R3+URZ], R0 ;  /* 0x00000000030075a7 */ /* 0x000e64000802017f */
[----:B-1----:R-:W-:Y:S05]  /*1410*/  @!P1 BRA `(.L_x_17) ;  /* 0x000002f000c49947 */ /* 0x002fea0003800000 */
.L_x_16:
[----:B------:R-:W-:-:S04]  /*1420*/  UISETP.LT.AND UP0, UPT, UR44, 0x1, UPT ;  /* 0x000000012c00788c */ /* 0x000fc8000bf01270 */
[----:B------:R-:W-:-:S06]  /*1430*/  USEL UR4, UR44, 0x1, UP0 ;  /* 0x000000012c047887 */ /* 0x000fcc0008000000 */
[----:B--2---:R-:W-:Y:S01]  /*1440*/  MOV R5, UR4 ;  /* 0x0000000400057c02 */ /* 0x004fe20008000f00 */
[----:B------:R-:W-:Y:S05]  /*1450*/  WARPSYNC.ALL ;  /* 0x0000000000007948 */ /* 0x000fea0003800000 */
[----:B------:R-:W-:-:S04]  /*1460*/  IADD3 R5, -R5, UR44, RZ ;  /* 0x0000002c05057c10 */ /* 0x000fc8000fffe1ff */
[----:B------:R-:W-:Y:S01]  /*1470*/  ISETP.GE.AND P1, PT, R5, 0x1, PT ;  /* 0x000000010500780c */ /* 0x000fe20003f26270 */
[----:B------:R-:W-:Y:S01]  /*1480*/  UIADD3 UR4, UR45, 0x20100, URZ ;  /* 0x000201002d047890 */ /* 0x000fe2000fffe03f */
[----:B------:R-:W-:Y:S01]  /*1490*/  WARPGROUP.ARRIVE ;  /* 0x00000000000079c5 */ /* 0x000fe20000000000 */
[----:B------:R-:W-:Y:S01]  /*14a0*/  UMOV UR9, 0x80000020 ;  /* 0x8000002000097882 */ /* 0x000fe20000000000 */
[----:B------:R-:W-:Y:S01]  /*14b0*/  UMOV UR11, 0x80000020 ;  /* 0x80000020000b7882 */ /* 0x000fe20000000000 */
[----:B------:R-:W-:Y:S01]  /*14c0*/  USHF.R.U32.HI UR4, URZ, 0x4, UR4 ;  /* 0x000000043f047899 */ /* 0x000fe20008011604 */
[----:B-----5:R-:W-:Y:S03]  /*14d0*/  STL [R1+0xac0], R16 ;  /* 0x000ac01001007387 */ /* 0x020fe60000100800 */
[----:B------:R-:W-:Y:S01]  /*14e0*/  ULOP3.LUT UR5, UR4, 0x3fff, URZ, 0xc0, !UPT ;  /* 0x00003fff04057892 */ /* 0x000fe2000f8ec03f */
[----:B------:R-:W-:Y:S01]  /*14f0*/  STL [R1+0xabc], R5 ;  /* 0x000abc0501007387 */ /* 0x000fe20000100800 */
[----:B------:R-:W-:-:S02]  /*1500*/  ULOP3.LUT UR4, UR47, 0x10000, URZ, 0xfc, !UPT ;  /* 0x000100002f047892 */ /* 0x000fc4000f8efc3f */
[----:B------:R-:W-:Y:S01]  /*1510*/  ULOP3.LUT UR5, UR5, 0x10000, URZ, 0xfc, !UPT ;  /* 0x0001000005057892 */ /* 0x000fe2000f8efc3f */
[----:B------:R-:W-:Y:S01]  /*1520*/  STL [R1+0xab8], R2 ;  /* 0x000ab80201007387 */ /* 0x000fe20000100800 */
[----:B------:R-:W-:Y:S02]  /*1530*/  ULEA UR6, UR39, UR4, 0xb ;  /* 0x0000000427067291 */ /* 0x000fe4000f8e583f */
[----:B------:R-:W-:-:S05]  /*1540*/  ULEA UR7, UR39, UR5, 0xa ;  /* 0x0000000527077291 */ /* 0x000fca000f8e503f */
[----:B------:R-:W-:Y:S02]  /*1550*/  UMOV UR8, UR6 ;  /* 0x0000000600087c82 */ /* 0x000fe40008000000 */
[----:B------:R-:W-:Y:S02]  /*1560*/  UMOV UR10, UR7 ;  /* 0x00000007000a7c82 */ /* 0x000fe40008000000 */
[----:B------:R-:W-:Y:S01]  /*1570*/  HGMMA.64x256x16.F32.BF16 R20, gdesc[UR8], RZ, !UPT, gsb0 ;  /* 0x03e00000081479f0 */ /* 0x000fe2000c0018ff */
[----:B------:R-:W-:Y:S01]  /*1580*/  UIADD3 UR8, UR6, 0x200, URZ ;  /* 0x0000020006087890 */ /* 0x000fe2000fffe03f */
[----:B------:R-:W-:Y:S01]  /*1590*/  UMOV UR9, 0x80000020 ;  /* 0x8000002000097882 */ /* 0x000fe20000000000 */
[----:B------:R-:W-:Y:S02]  /*15a0*/  WARPGROUP.DEPBAR.LE gsb0, 0x0 ;  /* 0x00008000000079c5 */ /* 0x000fe40000010000 */
[----:B------:R-:W-:Y:S01]  /*15b0*/  STL.64 [R1+0x400], R20 ;  /* 0x0004001401007387 */ /* 0x000fe20000100a00 */
[----:B------:R-:W-:Y:S01]  /*15c0*/  IMAD.MOV.U32 R235, RZ, RZ, R128 ;  /* 0x000000ffffeb7224 */ /* 0x000fe200078e0080 */
[----:B------:R-:W-:Y:S01]  /*15d0*/  MOV R227, R136 ;  /* 0x0000008800e37202 */ /* 0x000fe20000000f00 */
[----:B------:R-:W-:Y:S01]  /*15e0*/  IMAD.MOV.U32 R234, RZ, RZ, R129 ;  /* 0x000000ffffea7224 */ /* 0x000fe200078e0081 */
[----:B------:R-:W-:Y:S01]  /*15f0*/  STL.64 [R1+0x408], R22 ;  /* 0x0004081601007387 */ /* 0x000fe20000100a00 */
[----:B------:R-:W-:Y:S01]  /*1600*/  IMAD.MOV.U32 R233, RZ, RZ, R130 ;  /* 0x000000ffffe97224 */ /* 0x000fe200078e0082 */
[----:B------:R-:W-:Y:S01]  /*1610*/  MOV R218, R145 ;  /* 0x0000009100da7202 */ /* 0x000fe20000000f00 */
[----:B------:R-:W-:Y:S01]  /*1620*/  IMAD.MOV.U32 R232, RZ, RZ, R131 ;  /* 0x000000ffffe87224 */ /* 0x000fe200078e0083 */
[----:B------:R-:W-:Y:S01]  /*1630*/  STL.64 [R1+0x410], R24 ;  /* 0x0004101801007387 */ /* 0x000fe20000100a00 */
[----:B------:R-:W-:-:S02]  /*1640*/  IMAD.MOV.U32 R231, RZ, RZ, R132 ;  /* 0x000000ffffe77224 */ /* 0x000fc400078e0084 */
[----:B------:R-:W-:Y:S01]  /*1650*/  IMAD.MOV.U32 R230, RZ, RZ, R133 ;  /* 0x000000ffffe67224 */ /* 0x000fe200078e0085 */
[----:B------:R-:W-:Y:S01]  /*1660*/  STL.64 [R1+0x418], R26 ;  /* 0x0004181a01007387 */ /* 0x000fe20000100a00 */
[----:B------:R-:W-:Y:S02]  /*1670*/  IMAD.MOV.U32 R229, RZ, RZ, R134 ;  /* 0x000000ffffe57224 */ /* 0x000fe400078e0086 */
[----:B------:R-:W-:Y:S01]  /*1680*/  IMAD.MOV.U32 R228, RZ, RZ, R135 ;  /* 0x000000ffffe47224 */ /* 0x000fe200078e0087 */
[----:B------:R-:W-:Y:S01]  /*1690*/  STL.64 [R1+0x420], R28 ;  /* 0x0004201c01007387 */ /* 0x000fe20000100a00 */
[----:B------:R-:W-:Y:S02]  /*16a0*/  IMAD.MOV.U32 R226, RZ, RZ, R137 ;  /* 0x000000ffffe27224 */ /* 0x000fe400078e0089 */
        /* <DEDUP_REMOVED lines=13> */
[----:B------:R-:W-:Y:S04]  /*1780*/  STL.64 [R1+0x448], R38 ;  /* 0x0004482601007387 */ /* 0x000fe80000100a00 */
        /* <DEDUP_REMOVED lines=43> */
[----:B------:R2:W-:Y:S04]  /*1a40*/  STL.64 [R1+0x5a8], R126 ;  /* 0x0005a87e01007387 */ /* 0x0005e80000100a00 */
[----:B------:R-:W-:Y:S04]  /*1a50*/  STL [R1+0xb10], R216 ;  /* 0x000b10d801007387 */ /* 0x000fe80000100800 */
[----:B------:R-:W-:Y:S01]  /*1a60*/  STL [R1+0xb0c], R217 ;  /* 0x000b0cd901007387 */ /* 0x000fe20000100800 */
[----:B--2---:R-:W-:-:S03]  /*1a70*/  WARPGROUP.ARRIVE ;  /* 0x00000000000079c5 */ /* 0x004fc60000000000 */
[----:B------:R-:W-:Y:S04]  /*1a80*/  STL [R1+0xb08], R218 ;  /* 0x000b08da01007387 */ /* 0x000fe80000100800 */
[----:B------:R-:W-:Y:S01]  /*1a90*/  STL [R1+0xb04], R219 ;  /* 0x000b04db01007387 */ /* 0x000fe20000100800 */
[----:B------:R-:W-:Y:S01]  /*1aa0*/  HGMMA.64x256x16.F32.BF16 R20, gdesc[UR8], RZ, !UPT, gsb0 ;  /* 0x03e00000081479f0 */ /* 0x000fe2000c0018ff */
[----:B------:R-:W-:Y:S02]  /*1ab0*/  UIADD3 UR8, UR6, 0x400, URZ ;  /* 0x0000040006087890 */ /* 0x000fe4000fffe03f */
[----:B------:R-:W-:Y:S01]  /*1ac0*/  STL [R1+0xb00], R220 ;  /* 0x000b00dc01007387 */ /* 0x000fe20000100800 */
[----:B------:R-:W-:-:S03]  /*1ad0*/  UMOV UR9, 0x80000020 ;  /* 0x8000002000097882 */ /* 0x000fc60000000000 */
[----:B------:R-:W-:Y:S04]  /*1ae0*/  STL [R1+0xafc], R221 ;  /* 0x000afcdd01007387 */ /* 0x000fe80000100800 */
        /* <DEDUP_REMOVED lines=13> */
[----:B------:R-:W-:Y:S01]  /*1bc0*/  STL [R1+0xac4], R235 ;  /* 0x000ac4eb01007387 */ /* 0x000fe20000100800 */
[----:B------:R-:W-:-:S03]  /*1bd0*/  WARPGROUP.DEPBAR.LE gsb0, 0x0 ;  /* 0x00008000000079c5 */ /* 0x000fc60000010000 */
[----:B------:R-:W-:Y:S01]  /*1be0*/  STL.64 [R1+0x200], R20 ;  /* 0x0002001401007387 */ /* 0x000fe20000100a00 */
[----:B------:R-:W-:Y:S02]  /*1bf0*/  IMAD.MOV.U32 R16, RZ, RZ, R145 ;  /* 0x000000ffff107224 */ /* 0x000fe400078e0091 */
[----:B------:R-:W-:Y:S01]  /*1c00*/  IMAD.MOV.U32 R5, RZ, RZ, R146 ;  /* 0x000000ffff057224 */ /* 0x000fe200078e0092 */
[----:B------:R-:W-:Y:S01]  /*1c10*/  STL.64 [R1+0x208], R22 ;  /* 0x0002081601007387 */ /* 0x000fe20000100a00 */
[----:B------:R-:W-:-:S03]  /*1c20*/  IMAD.MOV.U32 R2, RZ, RZ, R147 ;  /* 0x000000ffff027224 */ /* 0x000fc600078e0093 */
        /* <DEDUP_REMOVED lines=60> */
[----:B------:R2:W-:Y:S02]  /*1ff0*/  STL [R1+0x3f0], R144 ;  /* 0x0003f09001007387 */ /* 0x0005e40000100800 */
[----:B--2---:R-:W-:-:S06]  /*2000*/  WARPGROUP.ARRIVE ;  /* 0x00000000000079c5 */ /* 0x004fcc0000000000 */
[----:B------:R-:W-:Y:S01]  /*2010*/  HGMMA.64x256x16.F32.BF16 R24, gdesc[UR8], RZ, !UPT, gsb0 ;  /* 0x03e00000081879f0 */ /* 0x000fe2000c0018ff */
[----:B------:R-:W-:Y:S01]  /*2020*/  UIADD3 UR8, UR6, 0x600, URZ ;  /* 0x0000060006087890 */ /* 0x000fe2000fffe03f */
[----:B------:R-:W-:Y:S01]  /*2030*/  UMOV UR9, 0x80000020 ;  /* 0x8000002000097882 */ /* 0x000fe20000000000 */
[----:B------:R-:W-:Y:S02]  /*2040*/  WARPGROUP.DEPBAR.LE gsb0, 0x0 ;  /* 0x00008000000079c5 */ /* 0x000fe40000010000 */
[----:B------:R-:W-:Y:S01]  /*2050*/  STL.64 [R1], R24 ;  /* 0x0000001801007387 */ /* 0x000fe20000100a00 */
        /* <DEDUP_REMOVED lines=43> */
[----:B01----:R-:W-:Y:S01]  /*2310*/  MOV R3, R150 ;  /* 0x0000009600037202 */ /* 0x003fe20000000f00 */
[----:B------:R-:W-:Y:S01]  /*2320*/  IMAD.MOV.U32 R157, RZ, RZ, R73 ;  /* 0x000000ffff9d7224 */ /* 0x000fe200078e0049 */
[----:B------:R0:W-:Y:S01]  /*2330*/  STL.64 [R1+0x58], R46 ;  /* 0x0000582e01007387 */ /* 0x0001e20000100a00 */
[----:B------:R-:W-:-:S02]  /*2340*/  IMAD.MOV.U32 R158, RZ, RZ, R74 ;  /* 0x000000ffff9e7224 */ /* 0x000fc400078e004a */
[----:B------:R-:W-:Y:S02]  /*2350*/  IMAD.MOV.U32 R159, RZ, RZ, R75 ;  /* 0x000000ffff9f7224 */ /* 0x000fe400078e004b */
[----:B------:R-:W-:Y:S02]  /*2360*/  IMAD.MOV.U32 R160, RZ, RZ, R76 ;  /* 0x000000ffffa07224 */ /* 0x000fe400078e004c */
[----:B------:R-:W-:Y:S02]  /*2370*/  IMAD.MOV.U32 R161, RZ, RZ, R77 ;  /* 0x000000ffffa17224 */ /* 0x000fe400078e004d */
[----:B------:R-:W-:Y:S02]  /*2380*/  IMAD.MOV.U32 R163, RZ, RZ, R79 ;  /* 0x000000ffffa37224 */ /* 0x000fe400078e004f */
[----:B------:R-:W-:Y:S02]  /*2390*/  IMAD.MOV.U32 R164, RZ, RZ, R80 ;  /* 0x000000ffffa47224 */ /* 0x000fe400078e0050 */
        /* <DEDUP_REMOVED lines=51> */
[----:B---3--:R-:W-:Y:S02]  /*26d0*/  IMAD.MOV.U32 R17, RZ, RZ, R138 ;  /* 0x000000ffff117224 */ /* 0x008fe400078e008a */
        /* <DEDUP_REMOVED lines=11> */
[----:B0-----:R-:W-:-:S06]  /*2790*/  WARPGROUP.ARRIVE ;  /* 0x00000000000079c5 */ /* 0x001fcc0000000000 */
[----:B------:R-:W-:Y:S03]  /*27a0*/  HGMMA.64x256x16.F32.BF16 R24, gdesc[UR8], RZ, !UPT, gsb0 ;  /* 0x03e00000081879f0 */ /* 0x000fe6000c0018ff */
[----:B------:R-:W-:Y:S02]  /*27b0*/  WARPGROUP.DEPBAR.LE gsb0, 0x0 ;  /* 0x00008000000079c5 */ /* 0x000fe40000010000 */
        /* <DEDUP_REMOVED lines=22> */
[----:B0-----:R-:W2:Y:S04]  /*2920*/  LDL.LU R108, [R1] ;  /* 0x00000000016c7983 */ /* 0x001ea80000300800 */
[----:B------:R-:W2:Y:S04]  /*2930*/  LDL.LU R109, [R1+0x4] ;  /* 0x00000400016d7983 */ /* 0x000ea80000300800 */
[----:B------:R-:W3:Y:S04]  /*2940*/  LDL.LU R110, [R1+0x8] ;  /* 0x00000800016e7983 */ /* 0x000ee80000300800 */
[----:B------:R-:W3:Y:S04]  /*2950*/  LDL.LU R111, [R1+0xc] ;  /* 0x00000c00016f7983 */ /* 0x000ee80000300800 */
[----:B------:R-:W4:Y:S04]  /*2960*/  LDL.LU R112, [R1+0x10] ;  /* 0x0000100001707983 */ /* 0x000f280000300800 */
[----:B------:R-:W4:Y:S04]  /*2970*/  LDL.LU R113, [R1+0x14] ;  /* 0x0000140001717983 */ /* 0x000f280000300800 */
[----:B------:R-:W2:Y:S04]  /*2980*/  LDL.LU R114, [R1+0x18] ;  /* 0x0000180001727983 */ /* 0x000ea80000300800 */
        /* <DEDUP_REMOVED lines=16> */
[----:B------:R-:W4:Y:S01]  /*2a90*/  LDL.LU R131, [R1+0x5c] ;  /* 0x00005c0001837983 */ /* 0x000f220000300800 */
[----:B------:R-:W-:-:S02]  /*2aa0*/  IMAD.MOV.U32 R132, RZ, RZ, R216 ;  /* 0x000000ffff847224 */ /* 0x000fc400078e00d8 */
[----:B------:R-:W-:Y:S01]  /*2ab0*/  IMAD.MOV.U32 R133, RZ, RZ, R217 ;  /* 0x000000ffff857224 */ /* 0x000fe200078e00d9 */
[----:B------:R-:W2:Y:S01]  /*2ac0*/  LDL.LU R216, [R1+0xb10] ;  /* 0x000b100001d87983 */ /* 0x000ea20000300800 */
[----:B------:R-:W-:Y:S02]  /*2ad0*/  IMAD.MOV.U32 R134, RZ, RZ, R218 ;  /* 0x000000ffff867224 */ /* 0x000fe400078e00da */
[----:B------:R-:W-:Y:S01]  /*2ae0*/  IMAD.MOV.U32 R135, RZ, RZ, R219 ;  /* 0x000000ffff877224 */ /* 0x000fe200078e00db */
[----:B------:R-:W2:Y:S01]  /*2af0*/  LDL.LU R217, [R1+0xb0c] ;  /* 0x000b0c0001d97983 */ /* 0x000ea20000300800 */
[----:B------:R-:W-:-:S03]  /*2b00*/  IMAD.MOV.U32 R136, RZ, RZ, R220 ;  /* 0x000000ffff887224 */ /* 0x000fc600078e00dc */
[----:B------:R-:W2:Y:S01]  /*2b10*/  LDL.LU R218, [R1+0xb08] ;  /* 0x000b080001da7983 */ /* 0x000ea20000300800 */
[----:B------:R-:W-:-:S03]  /*2b20*/  IMAD.MOV.U32 R137, RZ, RZ, R221 ;  /* 0x000000ffff897224 */ /* 0x000fc600078e00dd */
[----:B------:R-:W2:Y:S01]  /*2b30*/  LDL.LU R219, [R1+0xb04] ;  /* 0x000b040001db7983 */ /* 0x000ea20000300800 */
[----:B------:R-:W-:Y:S01]  /*2b40*/  IMAD.MOV.U32 R138, RZ, RZ, R222 ;  /* 0x000000ffff8a7224 */ /* 0x000fe200078e00de */
[----:B------:R-:W-:Y:S02]  /*2b50*/  MOV R139, R223 ;  /* 0x000000df008b7202 */ /* 0x000fe40000000f00 */
[----:B------:R-:W2:Y:S01]  /*2b60*/  LDL.LU R220, [R1+0xb00] ;  /* 0x000b000001dc7983 */ /* 0x000ea20000300800 */
[----:B------:R-:W-:-:S03]  /*2b70*/  IMAD.MOV.U32 R140, RZ, RZ, R224 ;  /* 0x000000ffff8c7224 */ /* 0x000fc600078e00e0 */
        /* <DEDUP_REMOVED lines=15> */
[----:B------:R-:W-:Y:S01]  /*2c70*/  MOV R148, R232 ;  /* 0x000000e800947202 */ /* 0x000fe20000000f00 */
[----:B------:R-:W-:Y:S02]  /*2c80*/  IMAD.MOV.U32 R150, RZ, RZ, R234 ;  /* 0x000000ffff967224 */ /* 0x000fe400078e00ea */
[----:B------:R-:W2:Y:S01]  /*2c90*/  LDL.LU R229, [R1+0xadc] ;  /* 0x000adc0001e57983 */ /* 0x000ea20000300800 */
[----:B------:R-:W-:-:S03]  /*2ca0*/  IMAD.MOV.U32 R151, RZ, RZ, R235 ;  /* 0x000000ffff977224 */ /* 0x000fc600078e00eb */
[----:B------:R-:W2:Y:S01]  /*2cb0*/  LDL.LU R230, [R1+0xad8] ;  /* 0x000ad80001e67983 */ /* 0x000ea20000300800 */
[----:B------:R-:W-:-:S03]  /*2cc0*/  IMAD.MOV.U32 R149, RZ, RZ, R233 ;  /* 0x000000ffff957224 */ /* 0x000fc600078e00e9 */
[----:B------:R-:W2:Y:S04]  /*2cd0*/  LDL.LU R231, [R1+0xad4] ;  /* 0x000ad40001e77983 */ /* 0x000ea80000300800 */
[----:B------:R-:W2:Y:S04]  /*2ce0*/  LDL.LU R232, [R1+0xad0] ;  /* 0x000ad00001e87983 */ /* 0x000ea80000300800 */
[----:B------:R-:W2:Y:S04]  /*2cf0*/  LDL.LU R233, [R1+0xacc] ;  /* 0x000acc0001e97983 */ /* 0x000ea80000300800 */
[----:B------:R-:W2:Y:S04]  /*2d00*/  LDL.LU R234, [R1+0xac8] ;  /* 0x000ac80001ea7983 */ /* 0x000ea80000300800 */
[----:B------:R-:W2:Y:S04]  /*2d10*/  LDL.LU R235, [R1+0xac4] ;  /* 0x000ac40001eb7983 */ /* 0x000ea80000300800 */
        /* <DEDUP_REMOVED lines=10> */
[----:B----4-:R-:W-:Y:S04]  /*2dc0*/  STL.64 [R1+0x860], R130 ;  /* 0x0008608201007387 */ /* 0x010fe80000100a00 */
[----:B---3--:R-:W-:Y:S04]  /*2dd0*/  STL.64 [R1+0x858], R128 ;  /* 0x0008588001007387 */ /* 0x008fe80000100a00 */
[----:B--2---:R-:W-:Y:S04]  /*2de0*/  STL.64 [R1+0x850], R126 ;  /* 0x0008507e01007387 */ /* 0x004fe80000100a00 */
        /* <DEDUP_REMOVED lines=51> */
[----:B0-----:R-:W2:Y:S04]  /*3120*/  LDL.LU R24, [R1+0x200] ;  /* 0x0002000001187983 */ /* 0x001ea80000300800 */
        /* <DEDUP_REMOVED lines=123> */
[----:B------:R-:W4:Y:S01]  /*38e0*/  LDL.LU R148, [R1+0x3f0] ;  /* 0x0003f00001947983 */ /* 0x000f220000300800 */
[----:B------:R-:W-:-:S02]  /*38f0*/  IMAD.MOV.U32 R150, RZ, RZ, R5 ;  /* 0x000000ffff967224 */ /* 0x000fc400078e0005 */
[----:B------:R-:W-:Y:S02]  /*3900*/  IMAD.MOV.U32 R151, RZ, RZ, R2 ;  /* 0x000000ffff977224 */ /* 0x000fe400078e0002 */
[----:B------:R-:W-:Y:S02]  /*3910*/  IMAD.MOV.U32 R149, RZ, RZ, R16 ;  /* 0x000000ffff957224 */ /* 0x000fe400078e0010 */
[----:B------:R0:W5:Y:S04]  /*3920*/  LDL.LU R16, [R1+0xac0] ;  /* 0x000ac00001107983 */ /* 0x0001680000300800 */
[----:B------:R0:W5:Y:S04]  /*3930*/  LDL.LU R5, [R1+0xabc] ;  /* 0x000abc0001057983 */ /* 0x0001680000300800 */
[----:B------:R0:W5:Y:S04]  /*3940*/  LDL.LU R2, [R1+0xab8] ;  /* 0x000ab80001027983 */ /* 0x0001680000300800 */
        /* <DEDUP_REMOVED lines=64> */
[----:B-1----:R-:W2:Y:S04]  /*3d50*/  LDL.LU R24, [R1+0x400] ;  /* 0x0004000001187983 */ /* 0x002ea80000300800 */
[----:B------:R-:W2:Y:S04]  /*3d60*/  LDL.LU R25, [R1+0x404] ;  /* 0x0004040001197983 */ /* 0x000ea80000300800 */
        /* <DEDUP_REMOVED lines=105> */
[----:B------:R-:W2:Y:S01]  /*4400*/  LDL.LU R131, [R1+0x5ac] ;  /* 0x0005ac0001837983 */ /* 0x000ea20000300800 */
[----:B------:R-:W-:Y:S01]  /*4410*/  IMAD.MOV.U32 R132, RZ, RZ, R235 ;  /* 0x000000ffff847224 */ /* 0x000fe200078e00eb */
[----:B------:R-:W-:Y:S01]  /*4420*/  MOV R134, R233 ;  /* 0x000000e900867202 */ /* 0x000fe20000000f00 */
[----:B------:R-:W-:Y:S01]  /*4430*/  IMAD.MOV.U32 R133, RZ, RZ, R234 ;  /* 0x000000ffff857224 */ /* 0x000fe200078e00ea */
[----:B------:R-:W-:Y:S01]  /*4440*/  MOV R143, R224 ;  /* 0x000000e0008f7202 */ /* 0x000fe20000000f00 */
[----:B------:R-:W-:Y:S01]  /*4450*/  IMAD.MOV.U32 R135, RZ, RZ, R232 ;  /* 0x000000ffff877224 */ /* 0x000fe200078e00e8 */
[----:B------:R-:W-:Y:S01]  /*4460*/  UIADD3 UR8, UR6, 0x2, URZ ;  /* 0x0000000206087890 */ /* 0x000fe2000fffe03f */
[----:B------:R-:W-:Y:S01]  /*4470*/  IMAD.MOV.U32 R136, RZ, RZ, R231 ;  /* 0x000000ffff887224 */ /* 0x000fe200078e00e7 */
[----:B------:R-:W-:Y:S01]  /*4480*/  UIADD3 UR10, UR7, 0x2, URZ ;  /* 0x00000002070a7890 */ /* 0x000fe2000fffe03f */
[----:B------:R-:W-:Y:S01]  /*4490*/  IMAD.MOV.U32 R137, RZ, RZ, R230 ;  /* 0x000000ffff897224 */ /* 0x000fe200078e00e6 */
[----:B------:R-:W-:Y:S01]  /*44a0*/  UMOV UR9, 0x80000020 ;  /* 0x8000002000097882 */ /* 0x000fe20000000000 */
[----:B------:R-:W-:Y:S01]  /*44b0*/  IMAD.MOV.U32 R138, RZ, RZ, R229 ;  /* 0x000000ffff8a7224 */ /* 0x000fe200078e00e5 */
[----:B------:R-:W-:Y:S01]  /*44c0*/  UMOV UR11, 0x80000020 ;  /* 0x80000020000b7882 */ /* 0x000fe20000000000 */
[----:B------:R-:W-:Y:S01]  /*44d0*/  IMAD.MOV.U32 R139, RZ, RZ, R228 ;  /* 0x000000ffff8b7224 */ /* 0x000fe200078e00e4 */
[----:B------:R-:W-:Y:S01]  /*44e0*/  MOV R234, R3 ;  /* 0x0000000300ea7202 */ /* 0x000fe20000000f00 */
[----:B------:R-:W-:-:S02]  /*44f0*/  IMAD.MOV.U32 R140, RZ, RZ, R227 ;  /* 0x000000ffff8c7224 */ /* 0x000fc400078e00e3 */
[----:B------:R-:W-:Y:S02]  /*4500*/  IMAD.MOV.U32 R141, RZ, RZ, R226 ;  /* 0x000000ffff8d7224 */ /* 0x000fe400078e00e2 */
[----:B------:R-:W-:Y:S01]  /*4510*/  IMAD.MOV.U32 R142, RZ, RZ, R225 ;  /* 0x000000ffff8e7224 */ /* 0x000fe200078e00e1 */
[----:B------:R-:W-:Y:S01]  /*4520*/  MOV R225, R13 ;  /* 0x0000000d00e17202 */ /* 0x000fe20000000f00 */
[----:B------:R-:W-:Y:S02]  /*4530*/  IMAD.MOV.U32 R144, RZ, RZ, R223 ;  /* 0x000000ffff907224 */ /* 0x000fe400078e00df */
[----:B------:R-:W-:Y:S02]  /*4540*/  IMAD.MOV.U32 R145, RZ, RZ, R222 ;  /* 0x000000ffff917224 */ /* 0x000fe400078e00de */
[----:B------:R-:W-:Y:S02]  /*4550*/  IMAD.MOV.U32 R146, RZ, RZ, R221 ;  /* 0x000000ffff927224 */ /* 0x000fe400078e00dd */
[----:B------:R-:W-:-:S02]  /*4560*/  IMAD.MOV.U32 R147, RZ, RZ, R220 ;  /* 0x000000ffff937224 */ /* 0x000fc400078e00dc */
[----:B------:R-:W-:Y:S02]  /*4570*/  IMAD.MOV.U32 R148, RZ, RZ, R219 ;  /* 0x000000ffff947224 */ /* 0x000fe400078e00db */
[----:B------:R-:W-:Y:S02]  /*4580*/  IMAD.MOV.U32 R149, RZ, RZ, R218 ;  /* 0x000000ffff957224 */ /* 0x000fe400078e00da */
[----:B------:R-:W-:Y:S02]  /*4590*/  IMAD.MOV.U32 R150, RZ, RZ, R217 ;  /* 0x000000ffff967224 */ /* 0x000fe400078e00d9 */
[----:B------:R-:W-:Y:S01]  /*45a0*/  IMAD.MOV.U32 R151, RZ, RZ, R216 ;  /* 0x000000ffff977224 */ /* 0x000fe200078e00d8 */
[----:B------:R-:W-:Y:S01]  /*45b0*/  MOV R216, R23 ;  /* 0x0000001700d87202 */ /* 0x000fe20000000f00 */
        /* <DEDUP_REMOVED lines=16> */
[----:B------:R-:W-:Y:S01]  /*46c0*/  IMAD.MOV.U32 R235, RZ, RZ, R0 ;  /* 0x000000ffffeb7224 */ /* 0x000fe200078e0000 */
[----:B--2---:R-:W-:-:S06]  /*46d0*/  WARPGROUP.ARRIVE ;  /* 0x00000000000079c5 */ /* 0x004fcc0000000000 */
[----:B------:R-:W-:Y:S03]  /*46e0*/  HGMMA.64x256x16.F32.BF16 R24, gdesc[UR8], R24, gsb0 ;  /* 0x03e00000081879f0 */ /* 0x000fe60008001818 */
        /* <DEDUP_REMOVED lines=65> */
[----:B-1----:R-:W2:Y:S04]  /*4b00*/  LDL.LU.64 R150, [R1+0xab0] ;  /* 0x000ab00001967983 */ /* 0x002ea80000300a00 */
[----:B------:R-:W2:Y:S04]  /*4b10*/  LDL.LU.64 R148, [R1+0xaa8] ;  /* 0x000aa80001947983 */ /* 0x000ea80000300a00 */
        /* <DEDUP_REMOVED lines=61> */
[----:B------:R-:W2:Y:S01]  /*4ef0*/  LDL.LU.64 R24, [R1+0x8b8] ;  /* 0x0008b80001187983 */ /* 0x000ea20000300a00 */
[----:B------:R-:W-:Y:S01]  /*4f00*/  UIADD3 UR8, UR6, 0x202, URZ ;  /* 0x0000020206087890 */ /* 0x000fe2000fffe03f */
[----:B------:R-:W-:Y:S01]  /*4f10*/  UMOV UR9, 0x80000020 ;  /* 0x8000002000097882 */ /* 0x000fe20000000000 */
[----:B--2---:R-:W-:-:S07]  /*4f20*/  WARPGROUP.ARRIVE ;  /* 0x00000000000079c5 */ /* 0x004fce0000000000 */
        /* <DEDUP_REMOVED lines=89> */
[----:B------:R-:W-:-:S02]  /*54c0*/  UMOV UR9, 0x80000020 ;  /* 0x8000002000097882 */ /* 0x000fc40000000000 */
[----:B------:R-:W3:Y:S04]  /*54d0*/  LDL.LU.64 R106, [R1+0x800] ;  /* 0x00080000016a7983 */ /* 0x000ee80000300a00 */
        /* <DEDUP_REMOVED lines=40> */
[----:B------:R-:W3:Y:S01]  /*5760*/  LDL.LU.64 R24, [R1+0x6b8] ;  /* 0x0006b80001187983 */ /* 0x000ee20000300a00 */
[----:B--2---:R-:W-:-:S06]  /*5770*/  WARPGROUP.ARRIVE ;  /* 0x00000000000079c5 */ /* 0x004fcc0000000000 */
[----:B------:R-:W-:Y:S03]  /*5780*/  HGMMA.64x256x16.F32.BF16 R108, gdesc[UR8], R108, gsb0 ;  /* 0x03e00000086c79f0 */ /* 0x000fe6000800186c */
[----:B------:R-:W-:Y:S02]  /*5790*/  WARPGROUP.DEPBAR.LE gsb0, 0x0 ;  /* 0x00008000000079c5 */ /* 0x000fe40000010000 */
[----:B------:R-:W-:Y:S04]  /*57a0*/  STL.64 [R1], R108 ;  /* 0x0000006c01007387 */ /* 0x000fe80000100a00 */
        /* <DEDUP_REMOVED lines=63> */
[----:B-1----:R-:W3:Y:S04]  /*5ba0*/  LDL.LU.64 R150, [R1+0x6b0] ;  /* 0x0006b00001967983 */ /* 0x002ee80000300a00 */
        /* <DEDUP_REMOVED lines=21> */
[----:B------:R-:W-:Y:S01]  /*5d00*/  UIADD3 UR8, UR6, 0x602, URZ ;  /* 0x0000060206087890 */ /* 0x000fe2000fffe03f */
[----:B------:R-:W-:Y:S01]  /*5d10*/  UMOV UR9, 0x80000020 ;  /* 0x8000002000097882 */ /* 0x000fe20000000000 */
[----:B---3--:R-:W-:-:S07]  /*5d20*/  WARPGROUP.ARRIVE ;  /* 0x00000000000079c5 */ /* 0x008fce0000000000 */
[----:B------:R-:W-:Y:S03]  /*5d30*/  HGMMA.64x256x16.F32.BF16 R24, gdesc[UR8], R24, gsb0 ;  /* 0x03e00000081879f0 */ /* 0x000fe60008001818 */
[----:B------:R-:W-:Y:S02]  /*5d40*/  WARPGROUP.DEPBAR.LE gsb0, 0x0 ;  /* 0x00008000000079c5 */ /* 0x000fe40000010000 */
[----:B0-----:R-:W-:Y:S05]  /*5d50*/  @!P1 BRA `(.L_x_18) ;  /* 0x0000006400a09947 */ /* 0x001fea0003800000 */
[----:B------:R-:W-:Y:S01]  /*5d60*/  UIADD3 UR6, UR39, 0x1, URZ ;  /* 0x0000000127067890 */ /* 0x000fe2000fffe03f */
[----:B-----5:R-:W-:-:S03]  /*5d70*/  IMAD.MOV.U32 R0, RZ, RZ, R5 ;  /* 0x000000ffff007224 */ /* 0x020fc600078e0005 */
[----:B------:R-:W-:-:S04]  /*5d80*/  UISETP.NE.AND UP0, UPT, UR6, 0x4, UPT ;  /* 0x000000040600788c */ /* 0x000fc8000bf05270 */
[----:B------:R-:W-:Y:S02]  /*5d90*/  USEL UR7, URZ, 0x1, UP0 ;  /* 0x000000013f077887 */ /* 0x000fe40008000000 */
[----:B------:R-:W-:Y:S02]  /*5da0*/  USEL UR6, UR6, URZ, UP0 ;  /* 0x0000003f06067287 */ /* 0x000fe40008000000 */
[----:B------:R-:W-:-:S06]  /*5db0*/  ULOP3.LUT UR7, UR38, UR7, URZ, 0x3c, !UPT ;  /* 0x0000000726077292 */ /* 0x000fcc000f8e3c3f */
[----:B------:R-:W-:Y:S01]  /*5dc0*/  IMAD.U32 R3, RZ, RZ, UR7 ;  /* 0x00000007ff037e24 */ /* 0x000fe2000f8e00ff */
[----:B------:R-:W-:-:S06]  /*5dd0*/  UMOV UR7, UR39 ;  /* 0x0000002700077c82 */ /* 0x000fcc0008000000 */
.L_x_25:
[----:B------:R-:W-:Y:S05]  /*5de0*/  @!P0 BRA `(.L_x_19) ;  /* 0x0000000000048947 */ /* 0x000fea0003800000 */
[----:B------:R-:W-:Y:S01]  /*5df0*/  BPT.TRAP 0x1 ;  /* 0x000000040000795c */ /* 0x000fe20000300000 */
.L_x_19:
[----:B------:R-:W-:Y:S01]  /*5e00*/  ULEA UR8, UR6, UR45, 0x3 ;  /* 0x0000002d06087291 */ /* 0x000fe2000f8e183f */
[----:B------:R-:W-:-:S08]  /*5e10*/  SHF.L.U32 R4, R3, 0x1f, RZ ;  /* 0x0000001f03047819 */ /* 0x000fd000000006ff */
[----:B------:R0:W1:Y:S01]  /*5e20*/  SYNCS.PHASECHK.TRANS64.TRYWAIT P1, [UR8], R4 ;  /* 0x00000004ff0075a7 */ /* 0x0000620008020148 */
[----:B------:R-:W-:Y:S05]  /*5e30*/  @!P0 BRA `(.L_x_20) ;  /* 0x0000000000048947 */ /* 0x000fea0003800000 */
[----:B------:R-:W-:Y:S01]  /*5e40*/  BPT.TRAP 0x1 ;  /* 0x000000040000795c */ /* 0x000fe20000300000 */
.L_x_20:
[----:B-1----:R-:W-:Y:S05]  /*5e50*/  @P1 BRA `(.L_x_21) ;  /* 0x0000000000081947 */ /* 0x002fea0003800000 */
[----:B------:R-:W1:Y:S02]  /*5e60*/  SYNCS.PHASECHK.TRANS64.TRYWAIT P1, [UR8], R4 ;  /* 0x00000004ff0075a7 */ /* 0x000e640008020148 */
[----:B-1----:R-:W-:Y:S05]  /*5e70*/  @!P1 BRA `(.L_x_22) ;  /* 0x000002a800409947 */ /* 0x002fea0003800000 */
.L_x_21:
        /* <DEDUP_REMOVED lines=32> */
[----:B--2---:R-:W2:Y:S04]  /*6080*/  LDL.LU.64 R88, [R1+0x400] ;  /* 0x0004000001587983 */ /* 0x004ea80000300a00 */
        /* <DEDUP_REMOVED lines=63> */
[----:B------:R-:W-:-:S02]  /*6480*/  ULEA UR12, UR6, UR4, 0xb ;  /* 0x00000004060c7291 */ /* 0x000fc4000f8e583f */
[----:B------:R-:W-:Y:S01]  /*6490*/  ULEA UR13, UR6, UR5, 0xa ;  /* 0x00000005060d7291 */ /* 0x000fe2000f8e503f */
[----:B------:R-:W-:Y:S01]  /*64a0*/  STL.64 [R1+0xc10], R86 ;  /* 0x000c105601007387 */ /* 0x000fe20000100a00 */
[----:B------:R-:W-:Y:S01]  /*64b0*/  UMOV UR9, 0x80000020 ;  /* 0x8000002000097882 */ /* 0x000fe20000000000 */
[----:B------:R-:W-:Y:S02]  /*64c0*/  UMOV UR11, 0x80000020 ;  /* 0x80000020000b7882 */ /* 0x000fe40000000000 */
[----:B------:R-:W-:Y:S01]  /*64d0*/  UMOV UR8, UR12 ;  /* 0x0000000c00087c82 */ /* 0x000fe20008000000 */
[----:B------:R-:W-:Y:S01]  /*64e0*/  STL.64 [R1+0xc08], R84 ;  /* 0x000c085401007387 */ /* 0x000fe20000100a00 */
[----:B------:R-:W-:-:S03]  /*64f0*/  UMOV UR10, UR13 ;  /* 0x0000000d000a7c82 */ /* 0x000fc60008000000 */
        /* <DEDUP_REMOVED lines=31> */
[----:B------:R-:W-:Y:S04]  /*66f0*/  STL [R1+0xac4], R5 ;  /* 0x000ac40501007387 */ /* 0x000fe80000100800 */
[----:B------:R-:W-:Y:S04]  /*6700*/  STL [R1+0xac0], R3 ;  /* 0x000ac00301007387 */ /* 0x000fe80000100800 */
[----:B------:R-:W-:Y:S04]  /*6710*/  STL [R1+0xabc], R2 ;  /* 0x000abc0201007387 */ /* 0x000fe80000100800 */
[----:B------:R-:W-:Y:S01]  /*6720*/  STL [R1+0xab8], R0 ;  /* 0x000ab80001007387 */ /* 0x000fe20000100800 */
[----:B--2---:R-:W-:-:S06]  /*6730*/  WARPGROUP.ARRIVE ;  /* 0x00000000000079c5 */ /* 0x004fcc0000000000 */
[----:B------:R-:W-:Y:S03]  /*6740*/  HGMMA.64x256x16.F32.BF16 R88, gdesc[UR8], R88, gsb0 ;  /* 0x03e00000085879f0 */ /* 0x000fe60008001858 */
[----:B------:R-:W-:Y:S02]  /*6750*/  WARPGROUP.DEPBAR.LE gsb0, 0x0 ;  /* 0x00008000000079c5 */ /* 0x000fe40000010000 */
[----:B------:R2:W-:Y:S01]  /*6760*/  STL.64 [R1+0x400], R88 ;  /* 0x0004005801007387 */ /* 0x0005e20000100a00 */
[----:B------:R-:W-:Y:S01]  /*6770*/  UIADD3 UR8, UR12, 0x200, URZ ;  /* 0x000002000c087890 */ /* 0x000fe2000fffe03f */
[----:B------:R-:W-:Y:S01]  /*6780*/  IMAD.MOV.U32 R218, RZ, RZ, R215 ;  /* 0x000000ffffda7224 */ /* 0x000fe200078e00d7 */
[----:B------:R-:W-:Y:S01]  /*6790*/  UMOV UR9, 0x80000020 ;  /* 0x8000002000097882 */ /* 0x000fe20000000000 */
[----:B------:R4:W-:Y:S01]  /*67a0*/  STL.64 [R1+0x408], R90 ;  /* 0x0004085a01007387 */ /* 0x0009e20000100a00 */
[----:B------:R-:W-:Y:S01]  /*67b0*/  IMAD.MOV.U32 R219, RZ, RZ, R214 ;  /* 0x000000ffffdb7224 */ /* 0x000fe200078e00d6 */
[----:B------:R-:W-:Y:S01]  /*67c0*/  MOV R221, R212 ;  /* 0x000000d400dd7202 */ /* 0x000fe20000000f00 */
[----:B------:R-:W-:Y:S01]  /*67d0*/  IMAD.MOV.U32 R220, RZ, RZ, R213 ;  /* 0x000000ffffdc7224 */ /* 0x000fe200078e00d5 */
[----:B------:R0:W-:Y:S01]  /*67e0*/  STL.64 [R1+0x410], R92 ;  /* 0x0004105c01007387 */ /* 0x0001e20000100a00 */
[----:B------:R-:W-:Y:S01]  /*67f0*/  IMAD.MOV.U32 R222, RZ, RZ, R211 ;  /* 0x000000ffffde7224 */ /* 0x000fe200078e00d3 */
[----:B------:R-:W-:Y:S01]  /*6800*/  MOV R230, R203 ;  /* 0x000000cb00e67202 */ /* 0x000fe20000000f00 */
[----:B------:R-:W-:Y:S01]  /*6810*/  IMAD.MOV.U32 R223, RZ, RZ, R210 ;  /* 0x000000ffffdf7224 */ /* 0x000fe200078e00d2 */
[----:B------:R1:W-:Y:S01]  /*6820*/  STL.64 [R1+0x418], R94 ;  /* 0x0004185e01007387 */ /* 0x0003e20000100a00 */
[----:B------:R-:W-:-:S02]  /*6830*/  IMAD.MOV.U32 R224, RZ, RZ, R209 ;  /* 0x000000ffffe07224 */ /* 0x000fc400078e00d1 */
[----:B------:R-:W-:Y:S01]  /*6840*/  IMAD.MOV.U32 R225, RZ, RZ, R208 ;  /* 0x000000ffffe17224 */ /* 0x000fe200078e00d0 */
[----:B------:R1:W-:Y:S01]  /*6850*/  STL.64 [R1+0x420], R96 ;  /* 0x0004206001007387 */ /* 0x0003e20000100a00 */
[----:B------:R-:W-:Y:S02]  /*6860*/  IMAD.MOV.U32 R226, RZ, RZ, R207 ;  /* 0x000000ffffe27224 */ /* 0x000fe400078e00cf */
[----:B------:R-:W-:Y:S01]  /*6870*/  IMAD.MOV.U32 R227, RZ, RZ, R206 ;  /* 0x000000ffffe37224 */ /* 0x000fe200078e00ce */
[----:B------:R1:W-:Y:S01]  /*6880*/  STL.64 [R1+0x428], R98 ;  /* 0x0004286201007387 */ /* 0x0003e20000100a00 */
[----:B------:R-:W-:Y:S02]  /*6890*/  IMAD.MOV.U32 R228, RZ, RZ, R205 ;  /* 0x000000ffffe47224 */ /* 0x000fe400078e00cd */
        /* <DEDUP_REMOVED lines=8> */
[----:B------:R-:W-:-:S03]  /*6920*/  IMAD.MOV.U32 R235, RZ, RZ, R198 ;  /* 0x000000ffffeb7224 */ /* 0x000fc600078e00c6 */
        /* <DEDUP_REMOVED lines=46> */
[----:B---3--:R-:W3:Y:S04]  /*6c10*/  LDL.LU.64 R24, [R1] ;  /* 0x0000000001187983 */ /* 0x008ee80000300a00 */
        /* <DEDUP_REMOVED lines=31> */
[----:B--2---:R-:W2:Y:S04]  /*6e10*/  LDL.LU.64 R88, [R1+0x100] ;  /* 0x0001000001587983 */ /* 0x004ea80000300a00 */
[----:B----4-:R-:W4:Y:S04]  /*6e20*/  LDL.LU.64 R90, [R1+0x108] ;  /* 0x00010800015a7983 */ /* 0x010f280000300a00 */
[----:B0-----:R-:W3:Y:S04]  /*6e30*/  LDL.LU.64 R92, [R1+0x110] ;  /* 0x00011000015c7983 */ /* 0x001ee80000300a00 */
[----:B-1----:R-:W2:Y:S04]  /*6e40*/  LDL.LU.64 R94, [R1+0x118] ;  /* 0x00011800015e7983 */ /* 0x002ea80000300a00 */
[----:B------:R-:W4:Y:S04]  /*6e50*/  LDL.LU.64 R96, [R1+0x120] ;  /* 0x0001200001607983 */ /* 0x000f280000300a00 */
[----:B------:R-:W3:Y:S04]  /*6e60*/  LDL.LU.64 R98, [R1+0x128] ;  /* 0x0001280001627983 */ /* 0x000ee80000300a00 */
[----:B------:R-:W2:Y:S04]  /*6e70*/  LDL.LU.64 R100, [R1+0x130] ;  /* 0x0001300001647983 */ /* 0x000ea80000300a00 */
        /* <DEDUP_REMOVED lines=23> */
[----:B---3--:R-:W-:Y:S04]  /*6ff0*/  STL.64 [R1+0xf00], R146 ;  /* 0x000f009201007387 */ /* 0x008fe80000100a00 */
[----:B----4-:R-:W-:Y:S04]  /*7000*/  STL.64 [R1+0xef8], R144 ;  /* 0x000ef89001007387 */ /* 0x010fe80000100a00 */
        /* <DEDUP_REMOVED lines=60> */
[----:B------:R-:W2:Y:S04]  /*73d0*/  LDL.LU.64 R20, [R1+0x200] ;  /* 0x0002000001147983 */ /* 0x000ea80000300a00 */
[----:B------:R-:W2:Y:S04]  /*73e0*/  LDL.LU.64 R22, [R1+0x208] ;  /* 0x0002080001167983 */ /* 0x000ea80000300a00 */
[----:B0-----:R-:W2:Y:S04]  /*73f0*/  LDL.LU.64 R24, [R1+0x210] ;  /* 0x0002100001187983 */ /* 0x001ea80000300a00 */
        /* <DEDUP_REMOVED lines=61> */
[----:B------:R-:W3:Y:S04]  /*77d0*/  LDL.LU.64 R148, [R1+0x1f0] ;  /* 0x0001f00001947983 */ /* 0x000ee80000300a00 */
[----:B------:R-:W3:Y:S04]  /*77e0*/  LDL.LU.64 R150, [R1+0x1f8] ;  /* 0x0001f80001967983 */ /* 0x000ee80000300a00 */
        /* <DEDUP_REMOVED lines=21> */
[----:B------:R-:W-:Y:S01]  /*7940*/  STL.64 [R1+0x200], R20 ;  /* 0x0002001401007387 */ /* 0x000fe20000100a00 */
[----:B------:R-:W-:Y:S02]  /*7950*/  IMAD.MOV.U32 R2, RZ, RZ, R146 ;  /* 0x000000ffff027224 */ /* 0x000fe400078e0092 */
[----:B------:R-:W-:Y:S01]  /*7960*/  IMAD.MOV.U32 R0, RZ, RZ, R147 ;  /* 0x000000ffff007224 */ /* 0x000fe200078e0093 */
[----:B------:R-:W-:Y:S01]  /*7970*/  STL.64 [R1+0x208], R22 ;  /* 0x0002081601007387 */ /* 0x000fe20000100a00 */
[----:B------:R-:W-:-:S02]  /*7980*/  IMAD.MOV.U32 R5, RZ, RZ, R144 ;  /* 0x000000ffff057224 */ /* 0x000fc400078e0090 */
        /* <DEDUP_REMOVED lines=61> */
[----:B------:R0:W-:Y:S04]  /*7d60*/  STL [R1+0x3e8], R142 ;  /* 0x0003e88e01007387 */ /* 0x0001e80000100800 */
[----:B------:R-:W3:Y:S04]  /*7d70*/  LDL.LU.64 R146, [R1+0xf00] ;  /* 0x000f000001927983 */ /* 0x000ee80000300a00 */
[----:B------:R-:W3:Y:S04]  /*7d80*/  LDL.LU.64 R144, [R1+0xef8] ;  /* 0x000ef80001907983 */ /* 0x000ee80000300a00 */
[----:B0-----:R-:W3:Y:S04]  /*7d90*/  LDL.LU.64 R142, [R1+0xef0] ;  /* 0x000ef000018e7983 */ /* 0x001ee80000300a00 */
        /* <DEDUP_REMOVED lines=112> */
[----:B------:R0:W-:Y:S01]  /*84a0*/  STL.64 [R1+0x60], R48 ;  /* 0x0000603001007387 */ /* 0x0001e20000100a00 */
[----:B------:R-:W-:-:S02]  /*84b0*/  IMAD.MOV.U32 R209, RZ, RZ, R125 ;  /* 0x000000ffffd17224 */ /* 0x000fc400078e007d */
[----:B------:R-:W-:Y:S01]  /*84c0*/  IMAD.MOV.U32 R207, RZ, RZ, R123 ;  /* 0x000000ffffcf7224 */ /* 0x000fe200078e007b */
[----:B------:R-:W2:Y:S01]  /*84d0*/  LDL.LU.64 R150, [R1+0xd10] ;  /* 0x000d100001967983 */ /* 0x000ea20000300a00 */
[----:B------:R-:W-:Y:S02]  /*84e0*/  IMAD.MOV.U32 R204, RZ, RZ, R120 ;  /* 0x000000ffffcc7224 */ /* 0x000fe400078e0078 */
[----:B------:R-:W-:Y:S01]  /*84f0*/  IMAD.MOV.U32 R205, RZ, RZ, R121 ;  /* 0x000000ffffcd7224 */ /* 0x000fe200078e0079 */
[----:B------:R-:W2:Y:S01]  /*8500*/  LDL.LU.64 R148, [R1+0xd08] ;  /* 0x000d080001947983 */ /* 0x000ea20000300a00 */
[----:B------:R-:W-:Y:S02]  /*8510*/  IMAD.MOV.U32 R202, RZ, RZ, R118 ;  /* 0x000000ffffca7224 */ /* 0x000fe400078e0076 */
[----:B------:R-:W-:Y:S01]  /*8520*/  IMAD.MOV.U32 R203, RZ, RZ, R119 ;  /* 0x000000ffffcb7224 */ /* 0x000fe200078e0077 */
[----:B------:R-:W2:Y:S01]  /*8530*/  LDL.LU.64 R146, [R1+0xd00] ;  /* 0x000d000001927983 */ /* 0x000ea20000300a00 */
        /* <DEDUP_REMOVED lines=173> */
[----:B------:R-:W2:Y:S01]  /*9010*/  LDL.LU R133, [R1+0x64] ;  /* 0x0000640001857983 */ /* 0x000ea20000300800 */
[----:B------:R-:W-:-:S02]  /*9020*/  IMAD.MOV.U32 R134, RZ, RZ, R218 ;  /* 0x000000ffff867224 */ /* 0x000fc400078e00da */
[----:B------:R-:W-:Y:S01]  /*9030*/  IMAD.MOV.U32 R135, RZ, RZ, R219 ;  /* 0x000000ffff877224 */ /* 0x000fe200078e00db */
[----:B------:R-:W3:Y:S01]  /*9040*/  LDL.LU R218, [R1+0xb10] ;  /* 0x000b100001da7983 */ /* 0x000ee20000300800 */
[----:B------:R-:W-:Y:S02]  /*9050*/  IMAD.MOV.U32 R136, RZ, RZ, R220 ;  /* 0x000000ffff887224 */ /* 0x000fe400078e00dc */
[----:B------:R-:W-:Y:S01]  /*9060*/  IMAD.MOV.U32 R137, RZ, RZ, R221 ;  /* 0x000000ffff897224 */ /* 0x000fe200078e00dd */
[----:B------:R-:W3:Y:S01]  /*9070*/  LDL.LU R219, [R1+0xb0c] ;  /* 0x000b0c0001db7983 */ /* 0x000ee20000300800 */
[----:B------:R-:W-:-:S03]  /*9080*/  IMAD.MOV.U32 R138, RZ, RZ, R222 ;  /* 0x000000ffff8a7224 */ /* 0x000fc600078e00de */
[----:B------:R-:W3:Y:S01]  /*9090*/  LDL.LU R220, [R1+0xb08] ;  /* 0x000b080001dc7983 */ /* 0x000ee20000300800 */
[----:B------:R-:W-:Y:S01]  /*90a0*/  IMAD.MOV.U32 R139, RZ, RZ, R223 ;  /* 0x000000ffff8b7224 */ /* 0x000fe200078e00df */
[----:B------:R-:W-:Y:S02]  /*90b0*/  MOV R140, R224 ;  /* 0x000000e0008c7202 */ /* 0x000fe40000000f00 */
[----:B------:R-:W3:Y:S01]  /*90c0*/  LDL.LU R221, [R1+0xb04] ;  /* 0x000b040001dd7983 */ /* 0x000ee20000300800 */
[----:B------:R-:W-:-:S03]  /*90d0*/  IMAD.MOV.U32 R141, RZ, RZ, R225 ;  /* 0x000000ffff8d7224 */ /* 0x000fc600078e00e1 */
        /* <DEDUP_REMOVED lines=15> */
[----:B------:R-:W-:Y:S01]  /*91d0*/  IMAD.MOV.U32 R150, RZ, RZ, R234 ;  /* 0x000000ffff967224 */ /* 0x000fe200078e00ea */
[----:B------:R-:W-:Y:S01]  /*91e0*/  MOV R149, R233 ;  /* 0x000000e900957202 */ /* 0x000fe20000000f00 */
[----:B------:R-:W-:Y:S01]  /*91f0*/  IMAD.MOV.U32 R151, RZ, RZ, R235 ;  /* 0x000000ffff977224 */ /* 0x000fe200078e00eb */
[----:B------:R-:W3:Y:S04]  /*9200*/  LDL.LU R230, [R1+0xae0] ;  /* 0x000ae00001e67983 */ /* 0x000ee80000300800 */
[----:B------:R-:W3:Y:S04]  /*9210*/  LDL.LU R231, [R1+0xadc] ;  /* 0x000adc0001e77983 */ /* 0x000ee80000300800 */
[----:B------:R-:W3:Y:S04]  /*9220*/  LDL.LU R232, [R1+0xad8] ;  /* 0x000ad80001e87983 */ /* 0x000ee80000300800 */
[----:B------:R-:W3:Y:S04]  /*9230*/  LDL.LU R233, [R1+0xad4] ;  /* 0x000ad40001e97983 */ /* 0x000ee80000300800 */
[----:B------:R-:W3:Y:S04]  /*9240*/  LDL.LU R234, [R1+0xad0] ;  /* 0x000ad00001ea7983 */ /* 0x000ee80000300800 */
[----:B------:R-:W3:Y:S04]  /*9250*/  LDL.LU R235, [R1+0xacc] ;  /* 0x000acc0001eb7983 */ /* 0x000ee80000300800 */
        /* <DEDUP_REMOVED lines=9> */
[----:B--2---:R-:W-:Y:S04]  /*92f0*/  STL.64 [R1+0x868], R132 ;  /* 0x0008688401007387 */ /* 0x004fe80000100a00 */
[----:B----4-:R-:W-:Y:S04]  /*9300*/  STL.64 [R1+0x860], R130 ;  /* 0x0008608201007387 */ /* 0x010fe80000100a00 */
[----:B---3--:R-:W-:Y:S04]  /*9310*/  STL.64 [R1+0x858], R128 ;  /* 0x0008588001007387 */ /* 0x008fe80000100a00 */
        /* <DEDUP_REMOVED lines=174> */
[----:B------:R-:W3:Y:S01]  /*9e00*/  LDL.LU R146, [R1+0x3e8] ;  /* 0x0003e80001927983 */ /* 0x000ee20000300800 */
[----:B------:R-:W-:-:S02]  /*9e10*/  IMAD.MOV.U32 R147, RZ, RZ, R16 ;  /* 0x000000ffff937224 */ /* 0x000fc400078e0010 */
[----:B------:R-:W-:Y:S01]  /*9e20*/  IMAD.MOV.U32 R148, RZ, RZ, R5 ;  /* 0x000000ffff947224 */ /* 0x000fe200078e0005 */
[----:B------:R0:W5:Y:S01]  /*9e30*/  LDL.LU R16, [R1+0xac8] ;  /* 0x000ac80001107983 */ /* 0x0001620000300800 */
[----:B------:R-:W-:Y:S02]  /*9e40*/  IMAD.MOV.U32 R150, RZ, RZ, R2 ;  /* 0x000000ffff967224 */ /* 0x000fe400078e0002 */
[----:B------:R-:W-:Y:S01]  /*9e50*/  IMAD.MOV.U32 R151, RZ, RZ, R0 ;  /* 0x000000ffff977224 */ /* 0x000fe200078e0000 */
[----:B------:R0:W5:Y:S01]  /*9e60*/  LDL.LU R5, [R1+0xac4] ;  /* 0x000ac40001057983 */ /* 0x0001620000300800 */
[----:B------:R-:W-:-:S03]  /*9e70*/  IMAD.MOV.U32 R149, RZ, RZ, R3 ;  /* 0x000000ffff957224 */ /* 0x000fc600078e0003 */
[----:B------:R0:W5:Y:S04]  /*9e80*/  LDL.LU R3, [R1+0xac0] ;  /* 0x000ac00001037983 */ /* 0x0001680000300800 */
[----:B------:R0:W5:Y:S04]  /*9e90*/  LDL.LU R2, [R1+0xabc] ;  /* 0x000abc0001027983 */ /* 0x0001680000300800 */
[----:B------:R0:W5:Y:S04]  /*9ea0*/  LDL.LU R0, [R1+0xab8] ;  /* 0x000ab80001007983 */ /* 0x0001680000300800 */
[----:B------:R-:W-:Y:S04]  /*9eb0*/  STL.64 [R1+0xab0], R150 ;  /* 0x000ab09601007387 */ /* 0x000fe80000100a00 */
[----:B------:R-:W-:Y:S04]  /*9ec0*/  STL.64 [R1+0xaa8], R148 ;  /* 0x000aa89401007387 */ /* 0x000fe80000100a00 */
[----:B---3--:R-:W-:Y:S04]  /*9ed0*/  STL.64 [R1+0xaa0], R146 ;  /* 0x000aa09201007387 */ /* 0x008fe80000100a00 */
[----:B--2---:R-:W-:Y:S04]  /*9ee0*/  STL.64 [R1+0xa98], R144 ;  /* 0x000a989001007387 */ /* 0x004fe80000100a00 */
[----:B----4-:R-:W-:Y:S04]  /*9ef0*/  STL.64 [R1+0xa90], R142 ;  /* 0x000a908e01007387 */ /* 0x010fe80000100a00 */
        /* <DEDUP_REMOVED lines=186> */
[----:B------:R-:W-:Y:S01]  /*aaa0*/  IMAD.MOV.U32 R151, RZ, RZ, R218 ;  /* 0x000000ffff977224 */ /* 0x000fe200078e00da */
[----:B------:R-:W-:Y:S02]  /*aab0*/  UIADD3 UR8, UR12, 0x2, URZ ;  /* 0x000000020c087890 */ /* 0x000fe4000fffe03f */
[----:B------:R-:W-:Y:S01]  /*aac0*/  UIADD3 UR10, UR13, 0x2, URZ ;  /* 0x000000020d0a7890 */ /* 0x000fe2000fffe03f */
[----:B------:R-:W-:Y:S01]  /*aad0*/  UMOV UR9, 0x80000020 ;  /* 0x8000002000097882 */ /* 0x000fe20000000000 */
[----:B------:R-:W-:Y:S01]  /*aae0*/  UMOV UR11, 0x80000020 ;  /* 0x80000020000b7882 */ /* 0x000fe20000000000 */
        /* <DEDUP_REMOVED lines=240> */
[----:B------:R-:W-:Y:S01]  /*b9f0*/  UIADD3 UR8, UR12, 0x402, URZ ;  /* 0x000004020c087890 */ /* 0x000fe2000fffe03f */
[----:B------:R-:W3:Y:S01]  /*ba00*/  LDL.LU.64 R106, [R1+0x800] ;  /* 0x00080000016a7983 */ /* 0x000ee20000300a00 */
[----:B------:R-:W-:-:S03]  /*ba10*/  UMOV UR9, 0x80000020 ;  /* 0x8000002000097882 */ /* 0x000fc60000000000 */
        /* <DEDUP_REMOVED lines=136> */
[----:B------:R-:W-:Y:S01]  /*c2a0*/  BPT.TRAP 0x1 ;  /* 0x000000040000795c */ /* 0x000fe20000300000 */
.L_x_23:
[----:B------:R-:W-:Y:S02]  /*c2b0*/  UISETP.GT.U32.AND UP0, UPT, UR40, 0x1, UPT ;  /* 0x000000012800788c */ /* 0x000fe4000bf04070 */
[----:B------:R-:W-:-:S04]  /*c2c0*/  ULEA UR8, UR7, UR45, 0x3 ;  /* 0x0000002d07087291 */ /* 0x000fc8000f8e183f */
[----:B------:R-:W-:Y:S01]  /*c2d0*/  UIADD3 UR8, UR8, 0x20, URZ ;  /* 0x0000002008087890 */ /* 0x000fe2000fffe03f */
[----:B------:R-:W-:-:S03]  /*c2e0*/  PLOP3.LUT P1, PT, PT, PT, UP0, 0x80, 0x0 ;  /* 0x000000000000781c */ /* 0x000fc60003f2f008 */
[----:B------:R-:W-:-:S09]  /*c2f0*/  UPRMT UR8, URZ, 0x654, UR8 ;  /* 0x000006543f087896 */ /* 0x000fd20008000008 */
[----:B------:R-:W-:Y:S01]  /*c300*/  SYNCS.ARRIVE.TRANS64.RED.A1T0 RZ, [UR8], RZ ;  /* 0x000000ffffff79a7 */ /* 0x000fe20008100408 */
[----:B------:R-:W-:Y:S05]  /*c310*/  @P1 BRA `(.L_x_24) ;  /* 0x0000000000041947 */ /* 0x000fea0003800000 */
[----:B------:R-:W-:Y:S01]  /*c320*/  BPT.TRAP 0x1 ;  /* 0x000000040000795c */ /* 0x000fe20000300000 */
.L_x_24:
[----:B------:R-:W-:Y:S01]  /*c330*/  UIADD3 UR6, UR6, 0x1, URZ ;  /* 0x0000000106067890 */ /* 0x000fe2000fffe03f */
[C---:B-----5:R-:W-:Y:S01]  /*c340*/  ISETP.GT.AND P1, PT, R0.reuse, 0x1, PT ;  /* 0x000000010000780c */ /* 0x060fe20003f24270 */
[----:B------:R-:W-:Y:S01]  /*c350*/  UIADD3 UR7, UR7, 0x1, URZ ;  /* 0x0000000107077890 */ /* 0x000fe2000fffe03f */
[----:B------:R-:W-:Y:S01]  /*c360*/  VIADD R0, R0, 0xffffffff ;  /* 0xffffffff00007836 */ /* 0x000fe20000000000 */
[----:B------:R-:W-:Y:S02]  /*c370*/  UISETP.NE.AND UP0, UPT, UR6, 0x4, UPT ;  /* 0x000000040600788c */ /* 0x000fe4000bf05270 */
[----:B------:R-:W-:Y:S02]  /*c380*/  UISETP.NE.AND UP1, UPT, UR7, 0x4, UPT ;  /* 0x000000040700788c */ /* 0x000fe4000bf25270 */
[----:B------:R-:W-:Y:S02]  /*c390*/  USEL UR8, URZ, 0x1, UP0 ;  /* 0x000000013f087887 */ /* 0x000fe40008000000 */
[----:B------:R-:W-:-:S02]  /*c3a0*/  USEL UR6, UR6, URZ, UP0 ;  /* 0x0000003f06067287 */ /* 0x000fc40008000000 */
[----:B------:R-:W-:Y:S02]  /*c3b0*/  USEL UR7, UR7, URZ, UP1 ;  /* 0x0000003f07077287 */ /* 0x000fe40008800000 */
[----:B------:R-:W-:Y:S01]  /*c3c0*/  LOP3.LUT R3, R3, UR8, RZ, 0x3c, !PT ;  /* 0x0000000803037c12 */ /* 0x000fe2000f8e3cff */
[----:B------:R-:W-:Y:S09]  /*c3d0*/  @P1 BRA `(.L_x_25) ;  /* 0xffffff9800801947 */ /* 0x000ff2000383ffff */
.L_x_18:
[----:B------:R-:W0:Y:S02]  /*c3e0*/  LDC R0, c[0x0][0x28c] ;  /* 0x0000a300ff007b82 */ /* 0x000e240000000800 */
[----:B0-----:R-:W-:-:S13]  /*c3f0*/  ISETP.GE.AND P1, PT, R0, 0x1, PT ;  /* 0x000000010000780c */ /* 0x001fda0003f26270 */
[----:B------:R-:W-:Y:S05]  /*c400*/  @!P1 BRA `(.L_x_26) ;  /* 0x0000000000349947 */ /* 0x000fea0003800000 */
[----:B------:R-:W-:Y:S05]  /*c410*/  @!P0 BRA `(.L_x_27) ;  /* 0x0000000000048947 */ /* 0x000fea0003800000 */
[----:B------:R-:W-:Y:S01]  /*c420*/  BPT.TRAP 0x1 ;  /* 0x000000040000795c */ /* 0x000fe20000300000 */
.L_x_27:
[----:B-----5:R-:W-:Y:S01]  /*c430*/  R2UR UR4, R5 ;  /* 0x00000000050472ca */ /* 0x020fe200000e0000 */
[----:B------:R-:W-:-:S06]  /*c440*/  UISETP.GT.U32.AND UP0, UPT, UR40, 0x1, UPT ;  /* 0x000000012800788c */ /* 0x000fcc000bf04070 */
[----:B------:R-:W-:-:S06]  /*c450*/  PLOP3.LUT P0, PT, PT, PT, UP0, 0x80, 0x0 ;  /* 0x000000000000781c */ /* 0x000fcc0003f0f008 */
[----:B------:R-:W-:-:S04]  /*c460*/  UIADD3 UR4, UR4, UR39, URZ ;  /* 0x0000002704047290 */ /* 0x000fc8000fffe03f */
[----:B------:R-:W-:-:S04]  /*c470*/  USHF.L.U32 UR4, UR4, 0x3, URZ ;  /* 0x0000000304047899 */ /* 0x000fc8000800063f */
[----:B------:R-:W-:-:S04]  /*c480*/  ULOP3.LUT UR4, UR4, 0x18, URZ, 0xc0, !UPT ;  /* 0x0000001804047892 */ /* 0x000fc8000f8ec03f */
[----:B------:R-:W-:-:S04]  /*c490*/  UIADD3 UR4, UR45, 0x20, UR4 ;  /* 0x000000202d047890 */ /* 0x000fc8000fffe004 */
[----:B------:R-:W-:-:S09]  /*c4a0*/  UPRMT UR4, URZ, 0x654, UR4 ;  /* 0x000006543f047896 */ /* 0x000fd20008000004 */
[----:B------:R-:W-:Y:S01]  /*c4b0*/  SYNCS.ARRIVE.TRANS64.RED.A1T0 RZ, [UR4], RZ ;  /* 0x000000ffffff79a7 */ /* 0x000fe20008100404 */
[----:B------:R-:W-:Y:S05]  /*c4c0*/  @P0 BRA `(.L_x_26) ;  /* 0x0000000000040947 */ /* 0x000fea0003800000 */
[----:B------:R-:W-:Y:S01]  /*c4d0*/  BPT.TRAP 0x1 ;  /* 0x000000040000795c */ /* 0x000fe20000300000 */
.L_x_26:
[----:B-----5:R-:W0:Y:S01]  /*c4e0*/  S2R R5, SR_TID.X ;  /* 0x0000000000057919 */ /* 0x020e220000002100 */
[----:B------:R-:W-:Y:S01]  /*c4f0*/  IMAD.MOV.U32 R21, RZ, RZ, 0x6540 ;  /* 0x00006540ff157424 */ /* 0x000fe200078e00ff */
[----:B------:R-:W-:Y:S01]  /*c500*/  ULDC UR9, c[0x0][0x288] ;  /* 0x0000a20000097ab9 */ /* 0x000fe20000000800 */
[----:B------:R-:W-:Y:S01]  /*c510*/  UIADD3 UR39, UR44, UR39, URZ ;  /* 0x000000272c277290 */ /* 0x000fe2000fffe03f */
[----:B------:R-:W1:Y:S01]  /*c520*/  S2R R0, SR_TID.X ;  /* 0x0000000000007919 */ /* 0x000e620000002100 */
[----:B------:R-:W-:Y:S02]  /*c530*/  UIMAD.WIDE UR6, UR41, 0x200, URZ ;  /* 0x00000200290678a5 */ /* 0x000fe4000f8e023f */
[----:B------:R-:W-:Y:S01]  /*c540*/  USHF.L.U32 UR41, UR41, 0x9, URZ ;  /* 0x0000000929297899 */ /* 0x000fe2000800063f */
[----:B------:R-:W-:Y:S01]  /*c550*/  ULDC UR8, c[0x0][0x284] ;  /* 0x0000a10000087ab9 */ /* 0x000fe20000000800 */
[----:B------:R-:W-:Y:S02]  /*c560*/  USHF.R.U32.HI UR4, URZ, 0x2, UR39 ;  /* 0x000000023f047899 */ /* 0x000fe40008011627 */
[----:B------:R-:W-:-:S02]  /*c570*/  USHF.R.S32.HI UR12, URZ, 0x1f, UR43 ;  /* 0x0000001f3f0c7899 */ /* 0x000fc4000801142b */
[----:B------:R-:W-:Y:S01]  /*c580*/  ULOP3.LUT UR4, UR4, 0x1, URZ, 0xc0, !UPT ;  /* 0x0000000104047892 */ /* 0x000fe2000f8ec03f */
[----:B------:R-:W-:Y:S01]  /*c590*/  ULDC.64 UR10, c[0x0][0x5d0] ;  /* 0x00017400000a7ab9 */ /* 0x000fe20000000a00 */
[----:B------:R-:W-:Y:S02]  /*c5a0*/  UISETP.GT.U32.AND UP1, UPT, UR39, 0x3, UPT ;  /* 0x000000032700788c */ /* 0x000fe4000bf24070 */
[----:B------:R-:W-:Y:S02]  /*c5b0*/  UISETP.NE.U32.AND UP0, UPT, UR4, 0x1, UPT ;  /* 0x000000010400788c */ /* 0x000fe4000bf05070 */
[----:B------:R-:W-:Y:S02]  /*c5c0*/  UIMAD UR5, UR12, UR10, URZ ;  /* 0x0000000a0c0572a4 */ /* 0x000fe4000f8e023f */
[----:B------:R-:W-:Y:S02]  /*c5d0*/  UISETP.LT.U32.AND UP1, UPT, UR44, 0x4, UP1 ;  /* 0x000000042c00788c */ /* 0x000fe40008f21070 */
[----:B------:R-:W-:-:S02]  /*c5e0*/  UISETP.GT.U32.AND UP0, UPT, UR44, 0x3, !UP0 ;  /* 0x000000032c00788c */ /* 0x000fc4000c704070 */
[----:B------:R-:W-:Y:S02]  /*c5f0*/  UIMAD UR5, UR43, UR11, UR5 ;  /* 0x0000000b2b0572a4 */ /* 0x000fe4000f8e0205 */
[----:B------:R-:W-:Y:S02]  /*c600*/  USEL UR4, URZ, 0x1, !UP0 ;  /* 0x000000013f047887 */ /* 0x000fe4000c000000 */
[----:B------:R-:W-:Y:S01]  /*c610*/  ULOP3.LUT UR39, UR39, 0x3, URZ, 0xc0, !UPT ;  /* 0x0000000327277892 */ /* 0x000fe2000f8ec03f */
[C---:B0-----:R-:W-:Y:S01]  /*c620*/  IMAD.SHL.U32 R20, R5.reuse, 0x2, RZ ;  /* 0x0000000205147824 */ /* 0x041fe200078e00ff */
[C---:B------:R-:W-:Y:S02]  /*c630*/  LOP3.LUT R4, R5.reuse, 0x60, RZ, 0xc0, !PT ;  /* 0x0000006005047812 */ /* 0x040fe400078ec0ff */
[----:B------:R-:W-:Y:S02]  /*c640*/  LOP3.LUT R6, R5, 0x3, RZ, 0xc0, !PT ;  /* 0x0000000305067812 */ /* 0x000fe400078ec0ff */
[----:B------:R-:W-:-:S02]  /*c650*/  LOP3.LUT R20, R20, 0x6, RZ, 0xc0, !PT ;  /* 0x0000000614147812 */ /* 0x000fc400078ec0ff */
[----:B-1----:R-:W-:Y:S02]  /*c660*/  SHF.R.U32.HI R3, RZ, 0x7, R0 ;  /* 0x00000007ff037819 */ /* 0x002fe40000011600 */
[----:B------:R-:W-:Y:S01]  /*c670*/  PRMT R20, R20, R21, UR42 ;  /* 0x0000002a14147e16 */ /* 0x000fe20008000015 */
[----:B------:R-:W-:Y:S01]  /*c680*/  USHF.L.U32 UR42, UR42, 0x8, URZ ;  /* 0x000000082a2a7899 */ /* 0x000fe2000800063f */
[----:B------:R-:W-:Y:S02]  /*c690*/  SHF.R.U32.HI R0, RZ, 0x2, R5 ;  /* 0x00000002ff007819 */ /* 0x000fe40000011605 */
[----:B------:R-:W-:Y:S01]  /*c6a0*/  LOP3.LUT R3, R3, 0x1, RZ, 0xc0, !PT ;  /* 0x0000000103037812 */ /* 0x000fe200078ec0ff */
[----:B------:R-:W-:Y:S01]  /*c6b0*/  UISETP.GE.AND UP2, UPT, UR42, UR9, UPT ;  /* 0x000000092a00728c */ /* 0x000fe2000bf46270 */
[----:B------:R-:W-:Y:S02]  /*c6c0*/  LOP3.LUT R0, R0, 0x7, RZ, 0xc0, !PT ;  /* 0x0000000700007812 */ /* 0x000fe400078ec0ff */
[----:B------:R-:W-:Y:S01]  /*c6d0*/  SHF.L.U32 R161, R3, 0x6, RZ ;  /* 0x0000000603a17819 */ /* 0x000fe200000006ff */
[----:B------:R-:W-:Y:S01]  /*c6e0*/  UISETP.GE.OR UP2, UPT, UR41, UR8, UP2 ;  /* 0x000000082900728c */ /* 0x000fe20009746670 */
[----:B------:R-:W-:-:S02]  /*c6f0*/  SHF.R.U32.HI R4, RZ, 0x1, R4 ;  /* 0x00000001ff047819 */ /* 0x000fc40000011604 */
[--C-:B------:R-:W-:Y:S02]  /*c700*/  LOP3.LUT R161, R161, 0x40, R0.reuse, 0xe2, !PT ;  /* 0x00000040a1a17812 */ /* 0x100fe400078ee200 */
[----:B------:R-:W-:Y:S02]  /*c710*/  IADD3 R0, RZ, -R4, -R0 ;  /* 0x80000004ff007210 */ /* 0x000fe40007ffe800 */
[----:B------:R-:W-:Y:S02]  /*c720*/  PLOP3.LUT P0, PT, PT, PT, UP2, 0x80, 0x0 ;  /* 0x000000000000781c */ /* 0x000fe40003f0f028 */
[----:B------:R-:W-:Y:S01]  /*c730*/  LOP3.LUT R161, R161, UR6, R4, 0xfe, !PT ;  /* 0x00000006a1a17c12 */ /* 0x000fe2000f8efe04 */
[----:B------:R-:W-:Y:S01]  /*c740*/  IMAD R0, R3, -0x40, R0 ;  /* 0xffffffc003007824 */ /* 0x000fe200078e0200 */
[----:B------:R-:W-:Y:S01]  /*c750*/  SHF.R.S32.HI R21, RZ, 0x1f, R20 ;  /* 0x0000001fff157819 */ /* 0x000fe20000011414 */
[----:B------:R-:W-:Y:S02]  /*c760*/  IMAD.MOV.U32 R3, RZ, RZ, -0x2 ;  /* 0xfffffffeff037424 */ /* 0x000fe400078e00ff */
[----:B------:R-:W-:-:S02]  /*c770*/  IMAD.U32 R4, RZ, RZ, UR10 ;  /* 0x0000000aff047e24 */ /* 0x000fc4000f8e00ff */
[----:B------:R-:W-:Y:S02]  /*c780*/  IMAD R6, R6, R3, UR9 ;  /* 0x0000000906067e24 */ /* 0x000fe4000f8e0203 */
[----:B------:R-:W-:Y:S01]  /*c790*/  IMAD.U32 R3, RZ, RZ, UR8 ;  /* 0x00000008ff037e24 */ /* 0x000fe2000f8e00ff */
[----:B------:R-:W-:Y:S01]  /*c7a0*/  USEL UR8, URZ, 0x1, !UP1 ;  /* 0x000000013f087887 */ /* 0x000fe2000c800000 */
[----:B------:R-:W-:-:S03]  /*c7b0*/  IMAD.WIDE.U32 R4, R4, UR43, R20 ;  /* 0x0000002b04047c25 */ /* 0x000fc6000f8e0014 */
[----:B------:R-:W-:Y:S01]  /*c7c0*/  IADD3 R3, R3, -UR41, R0 ;  /* 0x8000002903037c10 */ /* 0x000fe2000fffe000 */
[----:B------:R-:W-:Y:S01]  /*c7d0*/  ULOP3.LUT UR38, UR4, UR38, UR8, 0x96, !UPT ;  /* 0x0000002604267292 */ /* 0x000fe2000f8e9608 */
[----:B------:R-:W-:Y:S01]  /*c7e0*/  VIADD R5, R5, UR5 ;  /* 0x0000000505057c36 */ /* 0x000fe20008000000 */
[----:B------:R-:W-:Y:S01]  /*c7f0*/  UMOV UR41, 0xffffffff ;  /* 0xffffffff00297882 */ /* 0x000fe20000000000 */
[----:B------:R-:W-:Y:S01]  /*c800*/  VIADD R0, R6, -UR42 ;  /* 0x8000002a06007c36 */ /* 0x000fe20008000000 */
[----:B------:R-:W-:Y:S08]  /*c810*/  @P0 BRA `(.L_x_28) ;  /* 0x0000021c00e40947 */ /* 0x000ff00003800000 */
[----:B------:R-:W-:Y:S01]  /*c820*/  FSETP.NEU.AND P1, PT, R16, RZ, PT ;  /* 0x000000ff1000720b */ /* 0x000fe20003f2d000 */
[----:B------:R-:W-:Y:S01]  /*c830*/  ULDC.64 UR8, c[0x0][0x5c8] ;  /* 0x0001720000087ab9 */ /* 0x000fe20000000a00 */
[----:B------:R-:W-:Y:S01]  /*c840*/  ISETP.GT.AND P0, PT, R3, RZ, PT ;  /* 0x000000ff0300720c */ /* 0x000fe20003f04270 */
[----:B------:R-:W-:Y:S01]  /*c850*/  UIMAD UR4, UR7, UR8, URZ ;  /* 0x00000008070472a4 */ /* 0x000fe2000f8e023f */
[----:B------:R-:W-:Y:S01]  /*c860*/  IMAD.U32 R13, RZ, RZ, UR9 ;  /* 0x00000009ff0d7e24 */ /* 0x000fe2000f8e00ff */
[----:B------:R-:W-:Y:S01]  /*c870*/  BSSY B0, `(.L_x_28) ;  /* 0x00021f3000007945 */ /* 0x000fe20003800000 */
[----:B------:R-:W-:Y:S01]  /*c880*/  IMAD.WIDE.U32 R4, R161, UR8, R4 ;  /* 0x00000008a1047c25 */ /* 0x000fe2000f8e0004 */
[----:B------:R-:W-:-:S03]  /*c890*/  ISETP.GT.AND P2, PT, R0, RZ, P0 ;  /* 0x000000ff0000720c */ /* 0x000fc60000744270 */
[----:B------:R-:W-:-:S05]  /*c8a0*/  IMAD R13, R161, R13, UR4 ;  /* 0x00000004a10d7e24 */ /* 0x000fca000f8e020d */
[----:B------:R-:W-:Y:S01]  /*c8b0*/  IADD3 R13, R5, R13, RZ ;  /* 0x0000000d050d7210 */ /* 0x000fe20007ffe0ff */
[----:B------:R-:W-:Y:S06]  /*c8c0*/  @!P1 BRA `(.L_x_29) ;  /* 0x0000016c00c49947 */ /* 0x000fec0003800000 */
[----:B------:R-:W0:Y:S01]  /*c8d0*/  LDC.64 R152, c[0x0][0x5b8] ;  /* 0x00016e00ff987b82 */ /* 0x000e220000000a00 */
[----:B------:R-:W2:Y:S01]  /*c8e0*/  LDL.LU R12, [R1+0x400] ;  /* 0x00040000010c7983 */ /* 0x000ea20000300800 */
[----:B------:R-:W-:-:S06]  /*c8f0*/  ULDC.64 UR4, c[0x0][0x5c0] ;  /* 0x0001700000047ab9 */ /* 0x000fcc0000000a00 */
[----:B------:R-:W1:Y:S08]  /*c900*/  LDC.64 R18, c[0x0][0x5b0] ;  /* 0x00016c00ff127b82 */ /* 0x000e700000000a00 */
[----:B------:R-:W3:Y:S01]  /*c910*/  LDC.64 R14, c[0x0][0x5a8] ;  /* 0x00016a00ff0e7b82 */ /* 0x000ee20000000a00 */
[C---:B0-----:R-:W-:Y:S02]  /*c920*/  IMAD R160, R152.reuse, UR12, RZ ;  /* 0x0000000c98a07c24 */ /* 0x041fe4000f8e02ff */
[----:B------:R-:W-:-:S04]  /*c930*/  IMAD.WIDE.U32 R164, R152, UR43, R20 ;  /* 0x0000002b98a47c25 */ /* 0x000fc8000f8e0014 */
[----:B------:R-:W-:Y:S02]  /*c940*/  IMAD R160, R153, UR43, R160 ;  /* 0x0000002b99a07c24 */ /* 0x000fe4000f8e02a0 */
[----:B-1----:R-:W-:Y:S02]  /*c950*/  IMAD R11, R18, UR7, RZ ;  /* 0x00000007120b7c24 */ /* 0x002fe4000f8e02ff */
[----:B------:R-:W-:Y:S02]  /*c960*/  IMAD.IADD R23, R165, 0x1, R160 ;  /* 0x00000001a5177824 */ /* 0x000fe400078e02a0 */
[----:B------:R-:W-:Y:S02]  /*c970*/  IMAD.MOV.U32 R22, RZ, RZ, R164 ;  /* 0x000000ffff167224 */ /* 0x000fe400078e00a4 */
[C---:B------:R-:W-:Y:S02]  /*c980*/  IMAD R11, R161.reuse, R19, R11 ;  /* 0x00000013a10b7224 */ /* 0x040fe400078e020b */
[----:B------:R-:W-:-:S04]  /*c990*/  IMAD.WIDE.U32 R6, R161, R18, R22 ;  /* 0x00000012a1067225 */ /* 0x000fc800078e0016 */
[----:B------:R-:W-:Y:S01]  /*c9a0*/  IMAD.IADD R5, R7, 0x1, R11 ;  /* 0x0000000107057824 */ /* 0x000fe200078e020b */
[----:B---3--:R-:W-:-:S04]  /*c9b0*/  LEA R8, P1, R6, R14, 0x1 ;  /* 0x0000000e06087211 */ /* 0x008fc800078208ff */
[----:B------:R-:W-:-:S05]  /*c9c0*/  LEA.HI.X R9, R6, R15, R5, 0x1, P1 ;  /* 0x0000000f06097211 */ /* 0x000fca00008f0c05 */
[----:B------:R-:W3:Y:S01]  /*c9d0*/  @P2 LDG.E.LTC128B.U16 R10, desc[UR36][R8.64] ;  /* 0x00000024080a2981 */ /* 0x000ee2000c1e1520 */
[----:B------:R-:W-:Y:S01]  /*c9e0*/  BSSY B1, `(.L_x_30) ;  /* 0x0000011000017945 */ /* 0x000fe20003800000 */
[----:B---3--:R-:W-:-:S04]  /*c9f0*/  IMAD.U32 R5, R10, 0x10000, RZ ;  /* 0x000100000a057824 */ /* 0x008fc800078e00ff */
[----:B------:R-:W-:-:S04]  /*ca00*/  FMUL R5, R5, R16 ;  /* 0x0000001005057220 */ /* 0x000fc80000400000 */
[----:B--2---:R-:W-:Y:S01]  /*ca10*/  FFMA R5, R12, R2, R5 ;  /* 0x000000020c057223 */ /* 0x004fe20000000005 */
[----:B------:R-:W-:-:S04]  /*ca20*/  LEA R12, P1, R4, UR4, 0x1 ;  /* 0x00000004040c7c11 */ /* 0x000fc8000f8208ff */
[----:B------:R-:W-:Y:S02]  /*ca30*/  LEA.HI.X R13, R4, UR5, R13, 0x1, P1 ;  /* 0x00000005040d7c11 */ /* 0x000fe400088f0c0d */
[----:B------:R-:W-:-:S05]  /*ca40*/  F2FP.BF16.F32.PACK_AB R4, RZ, R5 ;  /* 0x00000005ff04723e */ /* 0x000fca00000010ff */
[----:B------:R0:W-:Y:S02]  /*ca50*/  @P2 STG.E.U16 desc[UR36][R12.64], R4 ;  /* 0x000000040c002986 */ /* 0x0001e4000c101524 */
[----:B0-----:R-:W-:-:S04]  /*ca60*/  IMAD.WIDE.U32 R4, R161, R18, R20 ;  /* 0x00000012a1047225 */ /* 0x001fc800078e0014 */
[----:B------:R-:W-:Y:S02]  /*ca70*/  IMAD.IADD R5, R11, 0x1, R5 ;  /* 0x000000010b057824 */ /* 0x000fe400078e0205 */
[----:B------:R-:W-:-:S04]  /*ca80*/  IMAD.WIDE.U32 R4, R152, UR43, R4 ;  /* 0x0000002b98047c25 */ /* 0x000fc8000f8e0004 */
[----:B------:R-:W-:Y:S01]  /*ca90*/  IMAD.IADD R5, R160, 0x1, R5 ;  /* 0x00000001a0057824 */ /* 0x000fe200078e0205 */
[----:B------:R-:W-:-:S04]  /*caa0*/  LEA R8, P1, R4, R14, 0x1 ;  /* 0x0000000e04087211 */ /* 0x000fc800078208ff */
[----:B------:R-:W-:Y:S02]  /*cab0*/  LEA.HI.X R9, R4, R15, R5, 0x1, P1 ;  /* 0x0000000f04097211 */ /* 0x000fe400008f0c05 */
[----:B------:R-:W-:-:S13]  /*cac0*/  ISETP.GT.AND P1, PT, R0, 0x1, P0 ;  /* 0x000000010000780c */ /* 0x000fda0000724270 */
[----:B------:R-:W-:Y:S05]  /*cad0*/  @!P1 BRA `(.L_x_31) ;  /* 0x0000000000049947 */ /* 0x000fea0003800000 */
[----:B------:R0:W5:Y:S02]  /*cae0*/  LDG.E.LTC128B.U16 R10, desc[UR36][R8.64+0x2] ;  /* 0x00000224080a7981 */ /* 0x000164000c1e1520 */
.L_x_31:
[----:B------:R-:W-:Y:S05]  /*caf0*/  BSYNC B1 ;  /* 0x0000000000017941 */ /* 0x000fea0003800000 */
.L_x_30:
[----:B------:R-:W2:Y:S01]  /*cb00*/  LDL.LU R5, [R1+0x404] ;  /* 0x0004040001057983 */ /* 0x000ea20000300800 */
[----:B-----5:R-:W-:Y:S01]  /*cb10*/  IMAD.U32 R4, R10, 0x10000, RZ ;  /* 0x000100000a047824 */ /* 0x020fe200078e00ff */
[C---:B------:R-:W-:Y:S01]  /*cb20*/  SHF.L.U64.HI R167, R18.reuse, 0x3, R19 ;  /* 0x0000000312a77819 */ /* 0x040fe20000010213 */
[----:B------:R-:W-:Y:S01]  /*cb30*/  IMAD.SHL.U32 R166, R18, 0x8, RZ ;  /* 0x0000000812a67824 */ /* 0x000fe200078e00ff */
[----:B------:R-:W3:Y:S01]  /*cb40*/  LDL.LU R17, [R1+0x408] ;  /* 0x0004080001117983 */ /* 0x000ee20000300800 */
[----:B------:R-:W-:-:S04]  /*cb50*/  FMUL R4, R4, R16 ;  /* 0x0000001004047220 */ /* 0x000fc80000400000 */
[----:B--2---:R-:W-:Y:S01]  /*cb60*/  FFMA R4, R5, R2, R4 ;  /* 0x0000000205047223 */ /* 0x004fe20000000004 */
[----:B------:R-:W-:-:S04]  /*cb70*/  @P1 MOV R5, R13 ;  /* 0x0000000d00051202 */ /* 0x000fc80000000f00 */
[----:B------:R-:W-:-:S04]  /*cb80*/  F2FP.BF16.F32.PACK_AB R4, RZ, R4 ;  /* 0x00000004ff04723e */ /* 0x000fc800000010ff */
[----:B------:R-:W-:Y:S01]  /*cb90*/  PRMT R6, R4, 0x7610, R6 ;  /* 0x0000761004067816 */ /* 0x000fe20000000006 */
[----:B------:R-:W-:-:S05]  /*cba0*/  @P1 IMAD.MOV.U32 R4, RZ, RZ, R12 ;  /* 0x000000ffff041224 */ /* 0x000fca00078e000c */
[----:B------:R1:W-:Y:S01]  /*cbb0*/  @P1 STG.E.U16 desc[UR36][R4.64+0x2], R6 ;  /* 0x0000020604001986 */ /* 0x0003e2000c101524 */
[----:B------:R-:W-:-:S04]  /*cbc0*/  ISETP.GT.AND P1, PT, R3, 0x8, PT ;  /* 0x000000080300780c */ /* 0x000fc80003f24270 */
[----:B------:R-:W-:Y:S01]  /*cbd0*/  ISETP.GT.AND P2, PT, R0, RZ, P1 ;  /* 0x000000ff0000720c */ /* 0x000fe20000f44270 */
[----:B-1----:R-:W-:-:S04]  /*cbe0*/  IMAD.WIDE.U32 R4, R161, R18, R166 ;  /* 0x00000012a1047225 */ /* 0x002fc800078e00a6 */
[----:B------:R-:W-:Y:S01]  /*cbf0*/  IMAD.IADD R11, R11, 0x1, R5 ;  /* 0x000000010b0b7824 */ /* 0x000fe200078e0205 */
[----:B------:R-:W-:-:S05]  /*cc00*/  IADD3 R5, P3, R164, R4, RZ ;  /* 0x00000004a4057210 */ /* 0x000fca0007f7e0ff */
[----:B------:R-:W-:Y:S01]  /*cc10*/  IMAD.X R7, R11, 0x1, R23, P3 ;  /* 0x000000010b077824 */ /* 0x000fe200018e0617 */
[----:B------:R-:W-:-:S04]  /*cc20*/  LEA R6, P3, R5, R14, 0x1 ;  /* 0x0000000e05067211 */ /* 0x000fc800078608ff */
[----:B------:R-:W-:-:S05]  /*cc30*/  LEA.HI.X R7, R5, R15, R7, 0x1, P3 ;  /* 0x0000000f05077211 */ /* 0x000fca00018f0c07 */
[----:B------:R1:W2:Y:S01]  /*cc40*/  @P2 LDG.E.LTC128B.U16 R10, desc[UR36][R6.64] ;  /* 0x00000024060a2981 */ /* 0x0002a2000c1e1520 */
[----:B------:R-:W-:Y:S01]  /*cc50*/  IADD3 R4, P3, R20, R4, RZ ;  /* 0x0000000414047210 */ /* 0x000fe20007f7e0ff */
[----:B------:R-:W-:Y:S01]  /*cc60*/  IMAD.U32 R163, RZ, RZ, UR8 ;  /* 0x00000008ffa37e24 */ /* 0x000fe2000f8e00ff */
[----:B------:R-:W-:Y:S01]  /*cc70*/  MOV R162, UR9 ;  /* 0x0000000900a27c02 */ /* 0x000fe20008000f00 */
[----:B------:R-:W-:Y:S01]  /*cc80*/  BSSY B1, `(.L_x_32) ;  /* 0x0000014000017945 */ /* 0x000fe20003800000 */
[----:B------:R-:W-:Y:S01]  /*cc90*/  ISETP.GT.AND P4, PT, R0, 0x1, P1 ;  /* 0x000000010000780c */ /* 0x000fe20000f84270 */
[----:B------:R-:W-:Y:S02]  /*cca0*/  IMAD.X R5, R21, 0x1, R11, P3 ;  /* 0x0000000115057824 */ /* 0x000fe400018e060b */
[----:B------:R-:W-:Y:S02]  /*ccb0*/  IMAD.SHL.U32 R163, R163, 0x10, RZ ;  /* 0x00000010a3a37824 */ /* 0x000fe400078e00ff */
[----:B------:R-:W-:-:S04]  /*ccc0*/  IMAD.WIDE.U32 R4, R152, UR43, R4 ;  /* 0x0000002b98047c25 */ /* 0x000fc8000f8e0004 */
[----:B------:R-:W-:Y:S01]  /*ccd0*/  IMAD.IADD R5, R160, 0x1, R5 ;  /* 0x00000001a0057824 */ /* 0x000fe200078e0205 */
[----:B-1----:R-:W-:-:S04]  /*cce0*/  LEA R6, P3, R4, R14, 0x1 ;  /* 0x0000000e04067211 */ /* 0x002fc800078608ff */
[----:B------:R-:W-:Y:S01]  /*ccf0*/  LEA.HI.X R7, R4, R15, R5, 0x1, P3 ;  /* 0x0000000f04077211 */ /* 0x000fe200018f0c05 */
[----:B--2---:R-:W-:-:S04]  /*cd00*/  IMAD.U32 R4, R10, 0x10000, RZ ;  /* 0x000100000a047824 */ /* 0x004fc800078e00ff */
[----:B------:R-:W-:-:S04]  /*cd10*/  FMUL R4, R4, R16 ;  /* 0x0000001004047220 */ /* 0x000fc80000400000 */
[----:B---3--:R-:W-:Y:S01]  /*cd20*/  FFMA R5, R17, R2, R4 ;  /* 0x0000000211057223 */ /* 0x008fe20000000004 */
[----:B------:R-:W-:-:S04]  /*cd30*/  IMAD.U32 R4, RZ, RZ, UR8 ;  /* 0x00000008ff047e24 */ /* 0x000fc8000f8e00ff */
[----:B------:R-:W-:Y:S02]  /*cd40*/  F2FP.BF16.F32.PACK_AB R5, RZ, R5 ;  /* 0x00000005ff05723e */ /* 0x000fe400000010ff */
[----:B------:R-:W-:Y:S02]  /*cd50*/  SHF.L.U64.HI R162, R4, 0x4, R162 ;  /* 0x0000000404a27819 */ /* 0x000fe400000102a2 */
[----:B------:R-:W-:Y:S02]  /*cd60*/  IADD3 R4, P3, R163, R12, RZ ;  /* 0x0000000ca3047210 */ /* 0x000fe40007f7e0ff */
[----:B------:R-:W-:-:S03]  /*cd70*/  PRMT R11, R5, 0x7610, R11 ;  /* 0x00007610050b7816 */ /* 0x000fc6000000000b */
[----:B------:R-:W-:-:S05]  /*cd80*/  IMAD.X R5, R162, 0x1, R13, P3 ;  /* 0x00000001a2057824 */ /* 0x000fca00018e060d */
[----:B------:R1:W-:Y:S01]  /*cd90*/  @P2 STG.E.U16 desc[UR36][R4.64], R11 ;  /* 0x0000000b04002986 */ /* 0x0003e2000c101524 */
[----:B------:R-:W-:Y:S05]  /*cda0*/  @!P4 BRA `(.L_x_33) ;  /* 0x000000000004c947 */ /* 0x000fea0003800000 */
[----:B------:R2:W5:Y:S02]  /*cdb0*/  LDG.E.LTC128B.U16 R10, desc[UR36][R6.64+0x2] ;  /* 0x00000224060a7981 */ /* 0x000564000c1e1520 */
.L_x_33:
[----:B------:R-:W-:Y:S05]  /*cdc0*/  BSYNC B1 ;  /* 0x0000000000017941 */ /* 0x000fea0003800000 */
.L_x_32:
[----:B------:R-:W3:Y:S01]  /*cdd0*/  LDL.LU R17, [R1+0x40c] ;  /* 0x00040c0001117983 */ /* 0x000ee20000300800 */
[----:B-1---5:R-:W-:Y:S01]  /*cde0*/  IMAD.U32 R11, R10, 0x10000, RZ ;  /* 0x000100000a0b7824 */ /* 0x022fe200078e00ff */
[----:B------:R-:W-:Y:S01]  /*cdf0*/  ISETP.GT.AND P2, PT, R0, 0x8, P0 ;  /* 0x000000080000780c */ /* 0x000fe20000744270 */
[----:B------:R-:W-:Y:S02]  /*ce00*/  BSSY B1, `(.L_x_34) ;  /* 0x0000007000017945 */ /* 0x000fe40003800000 */
[----:B------:R-:W-:-:S04]  /*ce10*/  FMUL R11, R11, R16 ;  /* 0x000000100b0b7220 */ /* 0x000fc80000400000 */
[----:B---3--:R-:W-:-:S05]  /*ce20*/  FFMA R11, R17, R2, R11 ;  /* 0x00000002110b7223 */ /* 0x008fca000000000b */
[----:B------:R-:W-:-:S05]  /*ce30*/  F2FP.BF16.F32.PACK_AB R11, RZ, R11 ;  /* 0x0000000bff0b723e */ /* 0x000fca00000010ff */
[----:B------:R1:W-:Y:S01]  /*ce40*/  @P4 STG.E.U16 desc[UR36][R4.64+0x2], R11 ;  /* 0x0000020b04004986 */ /* 0x0003e2000c101524 */
[----:B------:R-:W-:Y:S05]  /*ce50*/  @!P2 BRA `(.L_x_35) ;  /* 0x000000000004a947 */ /* 0x000fea0003800000 */
[----:B------:R3:W5:Y:S02]  /*ce60*/  LDG.E.LTC128B.U16 R10, desc[UR36][R8.64+0x10] ;  /* 0x00001024080a7981 */ /* 0x000764000c1e1520 */
.L_x_35:
[----:B------:R-:W-:Y:S05]  /*ce70*/  BSYNC B1 ;  /* 0x0000000000017941 */ /* 0x000fea0003800000 */
.L_x_34:
[----:B------:R-:W4:Y:S01]  /*ce80*/  LDL.LU R17, [R1+0x410] ;  /* 0x0004100001117983 */ /* 0x000f220000300800 */
[----:B-1---5:R-:W-:Y:S01]  /*ce90*/  IMAD.U32 R11, R10, 0x10000, RZ ;  /* 0x000100000a0b7824 */ /* 0x022fe200078e00ff */
[----:B------:R-:W-:Y:S01]  /*cea0*/  ISETP.GT.AND P3, PT, R0, 0x9, P0 ;  /* 0x000000090000780c */ /* 0x000fe20000764270 */
[----:B------:R-:W-:Y:S02]  /*ceb0*/  BSSY B1, `(.L_x_36) ;  /* 0x0000007000017945 */ /* 0x000fe40003800000 */
[----:B------:R-:W-:-:S04]  /*cec0*/  FMUL R11, R11, R16 ;  /* 0x000000100b0b7220 */ /* 0x000fc80000400000 */
[----:B----4-:R-:W-:-:S05]  /*ced0*/  FFMA R11, R17, R2, R11 ;  /* 0x00000002110b7223 */ /* 0x010fca000000000b */
[----:B------:R-:W-:-:S05]  /*cee0*/  F2FP.BF16.F32.PACK_AB R11, RZ, R11 ;  /* 0x0000000bff0b723e */ /* 0x000fca00000010ff */
[----:B------:R1:W-:Y:S01]  /*cef0*/  @P2 STG.E.U16 desc[UR36][R12.64+0x10], R11 ;  /* 0x0000100b0c002986 */ /* 0x0003e2000c101524 */
[----:B------:R-:W-:Y:S05]  /*cf00*/  @!P3 BRA `(.L_x_37) ;  /* 0x000000000004b947 */ /* 0x000fea0003800000 */
[----:B------:R4:W5:Y:S02]  /*cf10*/  LDG.E.LTC128B.U16 R10, desc[UR36][R8.64+0x12] ;  /* 0x00001224080a7981 */ /* 0x000964000c1e1520 */
.L_x_37:
[----:B------:R-:W-:Y:S05]  /*cf20*/  BSYNC B1 ;  /* 0x0000000000017941 */ /* 0x000fea0003800000 */
.L_x_36:
[----:B------:R-:W2:Y:S01]  /*cf30*/  LDL.LU R17, [R1+0x414] ;  /* 0x0004140001117983 */ /* 0x000ea20000300800 */
[----:B-1---5:R-:W-:Y:S01]  /*cf40*/  IMAD.U32 R11, R10, 0x10000, RZ ;  /* 0x000100000a0b7824 */ /* 0x022fe200078e00ff */
[----:B------:R-:W-:Y:S01]  /*cf50*/  ISETP.GT.AND P2, PT, R0, 0x8, P1 ;  /* 0x000000080000780c */ /* 0x000fe20000f44270 */
[----:B------:R-:W-:Y:S02]  /*cf60*/  BSSY B1, `(.L_x_38) ;  /* 0x0000007000017945 */ /* 0x000fe40003800000 */
[----:B------:R-:W-:-:S04]  /*cf70*/  FMUL R11, R11, R16 ;  /* 0x000000100b0b7220 */ /* 0x000fc80000400000 */
[----:B--2---:R-:W-:-:S05]  /*cf80*/  FFMA R11, R17, R2, R11 ;  /* 0x00000002110b7223 */ /* 0x004fca000000000b */
[----:B------:R-:W-:-:S05]  /*cf90*/  F2FP.BF16.F32.PACK_AB R11, RZ, R11 ;  /* 0x0000000bff0b723e */ /* 0x000fca00000010ff */
[----:B------:R1:W-:Y:S01]  /*cfa0*/  @P3 STG.E.U16 desc[UR36][R12.64+0x12], R11 ;  /* 0x0000120b0c003986 */ /* 0x0003e2000c101524 */
[----:B------:R-:W-:Y:S05]  /*cfb0*/  @!P2 BRA `(.L_x_39) ;  /* 0x000000000004a947 */ /* 0x000fea0003800000 */
[----:B------:R2:W5:Y:S02]  /*cfc0*/  LDG.E.LTC128B.U16 R10, desc[UR36][R6.64+0x10] ;  /* 0x00001024060a7981 */ /* 0x000564000c1e1520 */
.L_x_39:
[----:B------:R-:W-:Y:S05]  /*cfd0*/  BSYNC B1 ;  /* 0x0000000000017941 */ /* 0x000fea0003800000 */
.L_x_38:
        /* <DEDUP_REMOVED lines=10> */
.L_x_41:
[----:B------:R-:W-:Y:S05]  /*d080*/  BSYNC B1 ;  /* 0x0000000000017941 */ /* 0x000fea0003800000 */
.L_x_40:
        /* <DEDUP_REMOVED lines=10> */
.L_x_43:
[----:B------:R-:W-:Y:S05]  /*d130*/  BSYNC B1 ;  /* 0x0000000000017941 */ /* 0x000fea0003800000 */
.L_x_42:
        /* <DEDUP_REMOVED lines=10> */
.L_x_45:
[----:B------:R-:W-:Y:S05]  /*d1e0*/  BSYNC B1 ;  /* 0x0000000000017941 */ /* 0x000fea0003800000 */
.L_x_44:
[----:B------:R-:W2:Y:S01]  /*d1f0*/  LDL.LU R17, [R1+0x424] ;  /* 0x0004240001117983 */ /* 0x000ea20000300800 */
[----:B-1---5:R-:W-:Y:S01]  /*d200*/  SHF.L.U32 R11, R10, 0x10, RZ ;  /* 0x000000100a0b7819 */ /* 0x022fe200000006ff */
[----:B------:R-:W-:Y:S01]  /*d210*/  BSSY B1, `(.L_x_46) ;  /* 0x0000008000017945 */ /* 0x000fe20003800000 */
[----:B------:R-:W-:-:S03]  /*d220*/  ISETP.GT.AND P2, PT, R0, 0x10, P1 ;  /* 0x000000100000780c */ /* 0x000fc60000f44270 */
[----:B------:R-:W-:-:S04]  /*d230*/  FMUL R11, R11, R16 ;  /* 0x000000100b0b7220 */ /* 0x000fc80000400000 */
[----:B--2---:R-:W-:-:S05]  /*d240*/  FFMA R11, R17, R2, R11 ;  /* 0x00000002110b7223 */ /* 0x004fca000000000b */
[----:B------:R-:W-:-:S05]  /*d250*/  F2FP.BF16.F32.PACK_AB R11, RZ, R11 ;  /* 0x0000000bff0b723e */ /* 0x000fca00000010ff */
[----:B------:R1:W-:Y:S01]  /*d260*/  @P3 STG.E.U16 desc[UR36][R12.64+0x22], R11 ;  /* 0x0000220b0c003986 */ /* 0x0003e2000c101524 */
[----:B------:R-:W-:Y:S05]  /*d270*/  @!P2 BRA `(.L_x_47) ;  /* 0x000000000004a947 */ /* 0x000fea0003800000 */
[----:B------:R2:W5:Y:S02]  /*d280*/  LDG.E.LTC128B.U16 R10, desc[UR36][R6.64+0x20] ;  /* 0x00002024060a7981 */ /* 0x000564000c1e1520 */
.L_x_47:
[----:B------:R-:W-:Y:S05]  /*d290*/  BSYNC B1 ;  /* 0x0000000000017941 */ /* 0x000fea0003800000 */
.L_x_46:
        /* <DEDUP_REMOVED lines=10> */
.L_x_49:
[----:B------:R-:W-:Y:S05]  /*d340*/  BSYNC B1 ;  /* 0x0000000000017941 */ /* 0x000fea0003800000 */
.L_x_48:
        /* <DEDUP_REMOVED lines=10> */
.L_x_51:
[----:B------:R-:W-:Y:S05]  /*d3f0*/  BSYNC B1 ;  /* 0x0000000000017941 */ /* 0x000fea0003800000 */
.L_x_50:
        /* <DEDUP_REMOVED lines=10> */
.L_x_53:
[----:B------:R-:W-:Y:S05]  /*d4a0*/  BSYNC B1 ;  /* 0x0000000000017941 */ /* 0x000fea0003800000 */
.L_x_52:
        /* <DEDUP_REMOVED lines=10> */
.L_x_55:
[----:B------:R-:W-:Y:S05]  /*d550*/  BSYNC B1 ;  /* 0x0000000000017941 */ /* 0x000fea0003800000 */
.L_x_54:
        /* <DEDUP_REMOVED lines=10> */
.L_x_57:
[----:B------:R-:W-:Y:S05]  /*d600*/  BSYNC B1 ;  /* 0x0000000000017941 */ /* 0x000fea0003800000 */
.L_x_56:
        /* <DEDUP_REMOVED lines=10> */
.L_x_59:
[----:B------:R-:W-:Y:S05]  /*d6b0*/  BSYNC B1 ;  /* 0x0000000000017941 */ /* 0x000fea0003800000 */
.L_x_58:
        /* <DEDUP_REMOVED lines=10> */
.L_x_61:
[----:B------:R-:W-:Y:S05]  /*d760*/  BSYNC B1 ;  /* 0x0000000000017941 */ /* 0x000fea0003800000 */
.L_x_60:
        /* <DEDUP_REMOVED lines=10> */
.L_x_63:
[----:B------:R-:W-:Y:S05]  /*d810*/  BSYNC B1 ;  /* 0x0000000000017941 */ /* 0x000fea0003800000 */
.L_x_62:
[----:B------:R-:W3:Y:S01]  /*d820*/  LDL.LU R17, [R1+0x448] ;  /* 0x0004480001117983 */ /* 0x000ee20000300800 */
[----:B-1---5:R-:W-:Y:S01]  /*d830*/  SHF.L.U32 R11, R10, 0x10, RZ ;  /* 0x000000100a0b7819 */ /* 0x022fe200000006ff */
[----:B------:R-:W-:Y:S01]  /*d840*/  BSSY B1, `(.L_x_64) ;  /* 0x0000008000017945 */ /* 0x000fe20003800000 */
[----:B------:R-:W-:-:S03]  /*d850*/  ISETP.GT.AND P3, PT, R0, 0x21, P1 ;  /* 0x000000210000780c */ /* 0x000fc60000f64270 */
[----:B------:R-:W-:-:S04]  /*d860*/  FMUL R11, R11, R16 ;  /* 0x000000100b0b7220 */ /* 0x000fc80000400000 */
[----:B---3--:R-:W-:-:S05]  /*d870*/  FFMA R11, R17, R2, R11 ;  /* 0x00000002110b7223 */ /* 0x008fca000000000b */
[----:B------:R-:W-:-:S05]  /*d880*/  F2FP.BF16.F32.PACK_AB R11, RZ, R11 ;  /* 0x0000000bff0b723e */ /* 0x000fca00000010ff */
[----:B------:R1:W-:Y:S01]  /*d890*/  @P2 STG.E.U16 desc[UR36][R4.64+0x40], R11 ;  /* 0x0000400b04002986 */ /* 0x0003e2000c101524 */
[----:B------:R-:W-:Y:S05]  /*d8a0*/  @!P3 BRA `(.L_x_65) ;  /* 0x000000000004b947 */ /* 0x000fea0003800000 */
[----:B------:R3:W5:Y:S02]  /*d8b0*/  LDG.E.LTC128B.U16 R10, desc[UR36][R6.64+0x42] ;  /* 0x00004224060a7981 */ /* 0x000764000c1e1520 */
.L_x_65:
[----:B------:R-:W-:Y:S05]  /*d8c0*/  BSYNC B1 ;  /* 0x0000000000017941 */ /* 0x000fea0003800000 */
.L_x_64:
        /* <DEDUP_REMOVED lines=10> */
.L_x_67:
[----:B------:R-:W-:Y:S05]  /*d970*/  BSYNC B1 ;  /* 0x0000000000017941 */ /* 0x000fea0003800000 */
.L_x_66:
        /* <DEDUP_REMOVED lines=10> */
.L_x_69:
[----:B------:R-:W-:Y:S05]  /*da20*/  BSYNC B1 ;  /* 0x0000000000017941 */ /* 0x000fea0003800000 */
.L_x_68:
        /* <DEDUP_REMOVED lines=10> */
.L_x_71:
[----:B------:R-:W-:Y:S05]  /*dad0*/  BSYNC B1 ;  /* 0x0000000000017941 */ /* 0x000fea0003800000 */
.L_x_70:
        /* <DEDUP_REMOVED lines=10> */
.L_x_73:
[----:B------:R-:W-:Y:S05]  /*db80*/  BSYNC B1 ;  /* 0x0000000000017941 */ /* 0x000fea0003800000 */
.L_x_72:
        /* <DEDUP_REMOVED lines=10> */
.L_x_75:
[----:B------:R-:W-:Y:S05]  /*dc30*/  BSYNC B1 ;  /* 0x0000000000017941 */ /* 0x000fea0003800000 */
.L_x_74:
        /* <DEDUP_REMOVED lines=10> */
.L_x_77:
[----:B------:R-:W-:Y:S05]  /*dce0*/  BSYNC B1 ;  /* 0x0000000000017941 */ /* 0x000fea0003800000 */
.L_x_76:
        /* <DEDUP_REMOVED lines=10> */
.L_x_79:
[----:B------:R-:W-:Y:S05]  /*dd90*/  BSYNC B1 ;  /* 0x0000000000017941 */ /* 0x000fea0003800000 */
.L_x_78:
        /* <DEDUP_REMOVED lines=10> */
.L_x_81:
[----:B------:R-:W-:Y:S05]  /*de40*/  BSYNC B1 ;  /* 0x0000000000017941 */ /* 0x000fea0003800000 */
.L_x_80:
        /* <DEDUP_REMOVED lines=10> */
.L_x_83:
[----:B------:R-:W-:Y:S05]  /*def0*/  BSYNC B1 ;  /* 0x0000000000017941 */ /* 0x000fea0003800000 */
.L_x_82:
        /* <DEDUP_REMOVED lines=10> */
.L_x_85:
[----:B------:R-:W-:Y:S05]  /*dfa0*/  BSYNC B1 ;  /* 0x0000000000017941 */ /* 0x000fea0003800000 */
.L_x_84:
        /* <DEDUP_REMOVED lines=10> */
.L_x_87:
[----:B------:R-:W-:Y:S05]  /*e050*/  BSYNC B1 ;  /* 0x0000000000017941 */ /* 0x000fea0003800000 */
.L_x_86:
        /* <DEDUP_REMOVED lines=10> */
.L_x_89:
[----:B------:R-:W-:Y:S05]  /*e100*/  BSYNC B1 ;  /* 0x0000000000017941 */ /* 0x000fea0003800000 */
.L_x_88:
        /* <DEDUP_REMOVED lines=10> */
.L_x_91:
[----:B------:R-:W-:Y:S05]  /*e1b0*/  BSYNC B1 ;  /* 0x0000000000017941 */ /* 0x000fea0003800000 */
.L_x_90:
        /* <DEDUP_REMOVED lines=10> */
.L_x_93:
[----:B------:R-:W-:Y:S05]  /*e260*/  BSYNC B1 ;  /* 0x0000000000017941 */ /* 0x000fea0003800000 */
.L_x_92:
        /* <DEDUP_REMOVED lines=10> */
.L_x_95:
[----:B------:R-:W-:Y:S05]  /*e310*/  BSYNC B1 ;  /* 0x0000000000017941 */ /* 0x000fea0003800000 */
.L_x_94:
        /* <DEDUP_REMOVED lines=10> */
.L_x_97:
[----:B------:R-:W-:Y:S05]  /*e3c0*/  BSYNC B1 ;  /* 0x0000000000017941 */ /* 0x000fea0003800000 */
.L_x_96:
        /* <DEDUP_REMOVED lines=10> */
.L_x_99:
[----:B------:R-:W-:Y:S05]  /*e470*/  BSYNC B1 ;  /* 0x0000000000017941 */ /* 0x000fea0003800000 */
.L_x_98:
        /* <DEDUP_REMOVED lines=10> */
.L_x_101:
[----:B------:R-:W-:Y:S05]  /*e520*/  BSYNC B1 ;  /* 0x0000000000017941 */ /* 0x000fea0003800000 */
.L_x_100:
        /* <DEDUP_REMOVED lines=10> */
.L_x_103:
[----:B------:R-:W-:Y:S05]  /*e5d0*/  BSYNC B1 ;  /* 0x0000000000017941 */ /* 0x000fea0003800000 */
.L_x_102:
        /* <DEDUP_REMOVED lines=10> */
.L_x_105:
[----:B------:R-:W-:Y:S05]  /*e680*/  BSYNC B1 ;  /* 0x0000000000017941 */ /* 0x000fea0003800000 */
.L_x_104:
        /* <DEDUP_REMOVED lines=10> */
.L_x_107:
[----:B------:R-:W-:Y:S05]  /*e730*/  BSYNC B1 ;  /* 0x0000000000017941 */ /* 0x000fea0003800000 */
.L_x_106:
        /* <DEDUP_REMOVED lines=10> */
.L_x_109:
[----:B------:R-:W-:Y:S05]  /*e7e0*/  BSYNC B1 ;  /* 0x0000000000017941 */ /* 0x000fea0003800000 */
.L_x_108:
        /* <DEDUP_REMOVED lines=10> */
.L_x_111:
[----:B------:R-:W-:Y:S05]  /*e890*/  BSYNC B1 ;  /* 0x0000000000017941 */ /* 0x000fea0003800000 */
.L_x_110:
        /* <DEDUP_REMOVED lines=10> */
.L_x_113:
[----:B------:R-:W-:Y:S05]  /*e940*/  BSYNC B1 ;  /* 0x0000000000017941 */ /* 0x000fea0003800000 */
.L_x_112:
        /* <DEDUP_REMOVED lines=10> */
.L_x_115:
[----:B------:R-:W-:Y:S05]  /*e9f0*/  BSYNC B1 ;  /* 0x0000000000017941 */ /* 0x000fea0003800000 */
.L_x_114:
        /* <DEDUP_REMOVED lines=10> */
.L_x_117:
[----:B------:R-:W-:Y:S05]  /*eaa0*/  BSYNC B1 ;  /* 0x0000000000017941 */ /* 0x000fea0003800000 */
.L_x_116:
        /* <DEDUP_REMOVED lines=10> */
.L_x_119:
[----:B------:R-:W-:Y:S05]  /*eb50*/  BSYNC B1 ;  /* 0x0000000000017941 */ /* 0x000fea0003800000 */
.L_x_118:
        /* <DEDUP_REMOVED lines=10> */
.L_x_121:
[----:B------:R-:W-:Y:S05]  /*ec00*/  BSYNC B1 ;  /* 0x0000000000017941 */ /* 0x000fea0003800000 */
.L_x_120:
        /* <DEDUP_REMOVED lines=10> */
.L_x_123:
[----:B------:R-:W-:Y:S05]  /*ecb0*/  BSYNC B1 ;  /* 0x0000000000017941 */ /* 0x000fea0003800000 */
.L_x_122:
        /* <DEDUP_REMOVED lines=10> */
.L_x_125:
[----:B------:R-:W-:Y:S05]  /*ed60*/  BSYNC B1 ;  /* 0x0000000000017941 */ /* 0x000fea0003800000 */
.L_x_124:
        /* <DEDUP_REMOVED lines=10> */
.L_x_127:
[----:B------:R-:W-:Y:S05]  /*ee10*/  BSYNC B1 ;  /* 0x0000000000017941 */ /* 0x000fea0003800000 */
.L_x_126:
        /* <DEDUP_REMOVED lines=10> */
.L_x_129:
[----:B------:R-:W-:Y:S05]  /*eec0*/  BSYNC B1 ;  /* 0x0000000000017941 */ /* 0x000fea0003800000 */
.L_x_128:
        /* <DEDUP_REMOVED lines=10> */
.L_x_131:
[----:B------:R-:W-:Y:S05]  /*ef70*/  BSYNC B1 ;  /* 0x0000000000017941 */ /* 0x000fea0003800000 */
.L_x_130:
        /* <DEDUP_REMOVED lines=10> */
.L_x_133:
[----:B------:R-:W-:Y:S05]  /*f020*/  BSYNC B1 ;  /* 0x0000000000017941 */ /* 0x000fea0003800000 */
.L_x_132:
        /* <DEDUP_REMOVED lines=10> */
.L_x_135:
[----:B------:R-:W-:Y:S05]  /*f0d0*/  BSYNC B1 ;  /* 0x0000000000017941 */ /* 0x000fea0003800000 */
.L_x_134:
        /* <DEDUP_REMOVED lines=10> */
.L_x_137:
[----:B------:R-:W-:Y:S05]  /*f180*/  BSYNC B1 ;  /* 0x0000000000017941 */ /* 0x000fea0003800000 */
.L_x_136:
        /* <DEDUP_REMOVED lines=10> */
.L_x_139:
[----:B------:R-:W-:Y:S05]  /*f230*/  BSYNC B1 ;  /* 0x0000000000017941 */ /* 0x000fea0003800000 */
.L_x_138:
        /* <DEDUP_REMOVED lines=10> */
.L_x_141:
[----:B------:R-:W-:Y:S05]  /*f2e0*/  BSYNC B1 ;  /* 0x0000000000017941 */ /* 0x000fea0003800000 */
.L_x_140:
        /* <DEDUP_REMOVED lines=10> */
.L_x_143:
[----:B------:R-:W-:Y:S05]  /*f390*/  BSYNC B1 ;  /* 0x0000000000017941 */ /* 0x000fea0003800000 */
.L_x_142:
        /* <DEDUP_REMOVED lines=10> */
.L_x_145:
[----:B------:R-:W-:Y:S05]  /*f440*/  BSYNC B1 ;  /* 0x0000000000017941 */ /* 0x000fea0003800000 */
.L_x_144:
        /* <DEDUP_REMOVED lines=10> */
.L_x_147:
[----:B------:R-:W-:Y:S05]  /*f4f0*/  BSYNC B1 ;  /* 0x0000000000017941 */ /* 0x000fea0003800000 */
.L_x_146:
        /* <DEDUP_REMOVED lines=10> */
.L_x_149:
[----:B------:R-:W-:Y:S05]  /*f5a0*/  BSYNC B1 ;  /* 0x0000000000017941 */ /* 0x000fea0003800000 */
.L_x_148:
        /* <DEDUP_REMOVED lines=10> */
.L_x_151:
[----:B------:R-:W-:Y:S05]  /*f650*/  BSYNC B1 ;  /* 0x0000000000017941 */ /* 0x000fea0003800000 */
.L_x_150:
        /* <DEDUP_REMOVED lines=10> */
.L_x_153:
[----:B------:R-:W-:Y:S05]  /*f700*/  BSYNC B1 ;  /* 0x0000000000017941 */ /* 0x000fea0003800000 */
.L_x_152:
        /* <DEDUP_REMOVED lines=10> */
.L_x_155:
[----:B------:R-:W-:Y:S05]  /*f7b0*/  BSYNC B1 ;  /* 0x0000000000017941 */ /* 0x000fea0003800000 */
.L_x_154:
        /* <DEDUP_REMOVED lines=10> */
.L_x_157:
[----:B------:R-:W-:Y:S05]  /*f860*/  BSYNC B1 ;  /* 0x0000000000017941 */ /* 0x000fea0003800000 */
.L_x_156:
        /* <DEDUP_REMOVED lines=10> */
.L_x_159:
[----:B------:R-:W-:Y:S05]  /*f910*/  BSYNC B1 ;  /* 0x0000000000017941 */ /* 0x000fea0003800000 */
.L_x_158:
        /* <DEDUP_REMOVED lines=10> */
.L_x_161:
[----:B------:R-:W-:Y:S05]  /*f9c0*/  BSYNC B1 ;  /* 0x0000000000017941 */ /* 0x000fea0003800000 */
.L_x_160:
        /* <DEDUP_REMOVED lines=10> */
.L_x_163:
[----:B------:R-:W-:Y:S05]  /*fa70*/  BSYNC B1 ;  /* 0x0000000000017941 */ /* 0x000fea0003800000 */
.L_x_162:
        /* <DEDUP_REMOVED lines=10> */
.L_x_165:
[----:B------:R-:W-:Y:S05]  /*fb20*/  BSYNC B1 ;  /* 0x0000000000017941 */ /* 0x000fea0003800000 */
.L_x_164:
        /* <DEDUP_REMOVED lines=10> */
.L_x_167:
[----:B------:R-:W-:Y:S05]  /*fbd0*/  BSYNC B1 ;  /* 0x0000000000017941 */ /* 0x000fea0003800000 */
.L_x_166:
        /* <DEDUP_REMOVED lines=10> */
.L_x_169:
[----:B------:R-:W-:Y:S05]  /*fc80*/  BSYNC B1 ;  /* 0x0000000000017941 */ /* 0x000fea0003800000 */
.L_x_168:
        /* <DEDUP_REMOVED lines=10> */
.L_x_171:
[----:B------:R-:W-:Y:S05]  /*fd30*/  BSYNC B1 ;  /* 0x0000000000017941 */ /* 0x000fea0003800000 */
.L_x_170:
        /* <DEDUP_REMOVED lines=10> */
.L_x_173:
[----:B------:R-:W-:Y:S05]  /*fde0*/  BSYNC B1 ;  /* 0x0000000000017941 */ /* 0x000fea0003800000 */
.L_x_172:
        /* <DEDUP_REMOVED lines=10> */
.L_x_175:
[----:B------:R-:W-:Y:S05]  /*fe90*/  BSYNC B1 ;  /* 0x0000000000017941 */ /* 0x000fea0003800000 */
.L_x_174:
        /* <DEDUP_REMOVED lines=10> */
.L_x_177:
[----:B------:R-:W-:Y:S05]  /*ff40*/  BSYNC B1 ;  /* 0x0000000000017941 */ /* 0x000fea0003800000 */
.L_x_176:
        /* <DEDUP_REMOVED lines=10> */
.L_x_179:
[----:B------:R-:W-:Y:S05]  /*fff0*/  BSYNC B1 ;  /* 0x0000000000017941 */ /* 0x000fea0003800000 */
.L_x_178:
        /* <DEDUP_REMOVED lines=10> */
.L_x_181:
[----:B------:R-:W-:Y:S05]  /*100a0*/  BSYNC B1 ;  /* 0x0000000000017941 */ /* 0x000fea0003800000 */
.L_x_180:
        /* <DEDUP_REMOVED lines=10> */
.L_x_183:
[----:B------:R-:W-:Y:S05]  /*10150*/  BSYNC B1 ;  /* 0x0000000000017941 */ /* 0x000fea0003800000 */
.L_x_182:
        /* <DEDUP_REMOVED lines=10> */
.L_x_185:
[----:B------:R-:W-:Y:S05]  /*10200*/  BSYNC B1 ;  /* 0x0000000000017941 */ /* 0x000fea0003800000 */
.L_x_184:
        /* <DEDUP_REMOVED lines=10> */
.L_x_187:
[----:B------:R-:W-:Y:S05]  /*102b0*/  BSYNC B1 ;  /* 0x0000000000017941 */ /* 0x000fea0003800000 */
.L_x_186:
        /* <DEDUP_REMOVED lines=10> */
.L_x_189:
[----:B------:R-:W-:Y:S05]  /*10360*/  BSYNC B1 ;  /* 0x0000000000017941 */ /* 0x000fea0003800000 */
.L_x_188:
        /* <DEDUP_REMOVED lines=10> */
.L_x_191:
[----:B------:R-:W-:Y:S05]  /*10410*/  BSYNC B1 ;  /* 0x0000000000017941 */ /* 0x000fea0003800000 */
.L_x_190:
        /* <DEDUP_REMOVED lines=10> */
.L_x_193:
[----:B------:R-:W-:Y:S05]  /*104c0*/  BSYNC B1 ;  /* 0x0000000000017941 */ /* 0x000fea0003800000 */
.L_x_192:
        /* <DEDUP_REMOVED lines=10> */
.L_x_195:
[----:B------:R-:W-:Y:S05]  /*10570*/  BSYNC B1 ;  /* 0x0000000000017941 */ /* 0x000fea0003800000 */
.L_x_194:
        /* <DEDUP_REMOVED lines=10> */
.L_x_197:
[----:B------:R-:W-:Y:S05]  /*10620*/  BSYNC B1 ;  /* 0x0000000000017941 */ /* 0x000fea0003800000 */
.L_x_196:
        /* <DEDUP_REMOVED lines=10> */
.L_x_199:
[----:B------:R-:W-:Y:S05]  /*106d0*/  BSYNC B1 ;  /* 0x0000000000017941 */ /* 0x000fea0003800000 */
.L_x_198:
        /* <DEDUP_REMOVED lines=10> */
.L_x_201:
[----:B------:R-:W-:Y:S05]  /*10780*/  BSYNC B1 ;  /* 0x0000000000017941 */ /* 0x000fea0003800000 */
.L_x_200:
        /* <DEDUP_REMOVED lines=10> */
.L_x_203:
[----:B------:R-:W-:Y:S05]  /*10830*/  BSYNC B1 ;  /* 0x0000000000017941 */ /* 0x000fea0003800000 */
.L_x_202:
        /* <DEDUP_REMOVED lines=10> */
.L_x_205:
[----:B------:R-:W-:Y:S05]  /*108e0*/  BSYNC B1 ;  /* 0x0000000000017941 */ /* 0x000fea0003800000 */
.L_x_204:
        /* <DEDUP_REMOVED lines=10> */
.L_x_207:
[----:B------:R-:W-:Y:S05]  /*10990*/  BSYNC B1 ;  /* 0x0000000000017941 */ /* 0x000fea0003800000 */
.L_x_206:
        /* <DEDUP_REMOVED lines=10> */
.L_x_209:
[----:B------:R-:W-:Y:S05]  /*10a40*/  BSYNC B1 ;  /* 0x0000000000017941 */ /* 0x000fea0003800000 */
.L_x_208:
        /* <DEDUP_REMOVED lines=10> */
.L_x_211:
[----:B------:R-:W-:Y:S05]  /*10af0*/  BSYNC B1 ;  /* 0x0000000000017941 */ /* 0x000fea0003800000 */
.L_x_210:
        /* <DEDUP_REMOVED lines=10> */
.L_x_213:
[----:B------:R-:W-:Y:S05]  /*10ba0*/  BSYNC B1 ;  /* 0x0000000000017941 */ /* 0x000fea0003800000 */
.L_x_212:
        /* <DEDUP_REMOVED lines=10> */
.L_x_215:
[----:B------:R-:W-:Y:S05]  /*10c50*/  BSYNC B1 ;  /* 0x0000000000017941 */ /* 0x000fea0003800000 */
.L_x_214:
        /* <DEDUP_REMOVED lines=10> */
.L_x_217:
[----:B------:R-:W-:Y:S05]  /*10d00*/  BSYNC B1 ;  /* 0x0000000000017941 */ /* 0x000fea0003800000 */
.L_x_216:
        /* <DEDUP_REMOVED lines=10> */
.L_x_219:
[----:B------:R-:W-:Y:S05]  /*10db0*/  BSYNC B1 ;  /* 0x0000000000017941 */ /* 0x000fea0003800000 */
.L_x_218:
        /* <DEDUP_REMOVED lines=10> */
.L_x_221:
[----:B------:R-:W-:Y:S05]  /*10e60*/  BSYNC B1 ;  /* 0x0000000000017941 */ /* 0x000fea0003800000 */
.L_x_220:
        /* <DEDUP_REMOVED lines=10> */
.L_x_223:
[----:B------:R-:W-:Y:S05]  /*10f10*/  BSYNC B1 ;  /* 0x0000000000017941 */ /* 0x000fea0003800000 */
.L_x_222:
        /* <DEDUP_REMOVED lines=10> */
.L_x_225:
[----:B------:R-:W-:Y:S05]  /*10fc0*/  BSYNC B1 ;  /* 0x0000000000017941 */ /* 0x000fea0003800000 */
.L_x_224:
        /* <DEDUP_REMOVED lines=10> */
.L_x_227:
[----:B------:R-:W-:Y:S05]  /*11070*/  BSYNC B1 ;  /* 0x0000000000017941 */ /* 0x000fea0003800000 */
.L_x_226:
        /* <DEDUP_REMOVED lines=10> */
.L_x_229:
[----:B------:R-:W-:Y:S05]  /*11120*/  BSYNC B1 ;  /* 0x0000000000017941 */ /* 0x000fea0003800000 */
.L_x_228:
        /* <DEDUP_REMOVED lines=10> */
.L_x_231:
[----:B------:R-:W-:Y:S05]  /*111d0*/  BSYNC B1 ;  /* 0x0000000000017941 */ /* 0x000fea0003800000 */
.L_x_230:
        /* <DEDUP_REMOVED lines=10> */
.L_x_233:
[----:B------:R-:W-:Y:S05]  /*11280*/  BSYNC B1 ;  /* 0x0000000000017941 */ /* 0x000fea0003800000 */
.L_x_232:
        /* <DEDUP_REMOVED lines=10> */
.L_x_235:
[----:B------:R-:W-:Y:S05]  /*11330*/  BSYNC B1 ;  /* 0x0000000000017941 */ /* 0x000fea0003800000 */
.L_x_234:
        /* <DEDUP_REMOVED lines=10> */
.L_x_237:
[----:B------:R-:W-:Y:S05]  /*113e0*/  BSYNC B1 ;  /* 0x0000000000017941 */ /* 0x000fea0003800000 */
.L_x_236:
        /* <DEDUP_REMOVED lines=10> */
.L_x_239:
[----:B------:R-:W-:Y:S05]  /*11490*/  BSYNC B1 ;  /* 0x0000000000017941 */ /* 0x000fea0003800000 */
.L_x_238:
        /* <DEDUP_REMOVED lines=10> */
.L_x_241:
[----:B------:R-:W-:Y:S05]  /*11540*/  BSYNC B1 ;  /* 0x0000000000017941 */ /* 0x000fea0003800000 */
.L_x_240:
        /* <DEDUP_REMOVED lines=10> */
.L_x_243:
[----:B------:R-:W-:Y:S05]  /*115f0*/  BSYNC B1 ;  /* 0x0000000000017941 */ /* 0x000fea0003800000 */
.L_x_242:
        /* <DEDUP_REMOVED lines=10> */
.L_x_245:
[----:B------:R-:W-:Y:S05]  /*116a0*/  BSYNC B1 ;  /* 0x0000000000017941 */ /* 0x000fea0003800000 */
.L_x_244:
        /* <DEDUP_REMOVED lines=10> */
.L_x_247:
[----:B------:R-:W-:Y:S05]  /*11750*/  BSYNC B1 ;  /* 0x0000000000017941 */ /* 0x000fea0003800000 */
.L_x_246:
        /* <DEDUP_REMOVED lines=10> */
.L_x_249:
[----:B------:R-:W-:Y:S05]  /*11800*/  BSYNC B1 ;  /* 0x0000000000017941 */ /* 0x000fea0003800000 */
.L_x_248:
        /* <DEDUP_REMOVED lines=10> */
.L_x_251:
[----:B------:R-:W-:Y:S05]  /*118b0*/  BSYNC B1 ;  /* 0x0000000000017941 */ /* 0x000fea0003800000 */
.L_x_250:
        /* <DEDUP_REMOVED lines=10> */
.L_x_253:
[----:B------:R-:W-:Y:S05]  /*11960*/  BSYNC B1 ;  /* 0x0000000000017941 */ /* 0x000fea0003800000 */
.L_x_252:
        /* <DEDUP_REMOVED lines=10> */
.L_x_255:
[----:B------:R-:W-:Y:S05]  /*11a10*/  BSYNC B1 ;  /* 0x0000000000017941 */ /* 0x000fea0003800000 */
.L_x_254:
        /* <DEDUP_REMOVED lines=10> */
.L_x_257:
[----:B------:R-:W-:Y:S05]  /*11ac0*/  BSYNC B1 ;  /* 0x0000000000017941 */ /* 0x000fea0003800000 */
.L_x_256:
        /* <DEDUP_REMOVED lines=10> */
.L_x_259:
[----:B------:R-:W-:Y:S05]  /*11b70*/  BSYNC B1 ;  /* 0x0000000000017941 */ /* 0x000fea0003800000 */
.L_x_258:
        /* <DEDUP_REMOVED lines=10> */
.L_x_261:
[----:B------:R-:W-:Y:S05]  /*11c20*/  BSYNC B1 ;  /* 0x0000000000017941 */ /* 0x000fea0003800000 */
.L_x_260:
        /* <DEDUP_REMOVED lines=10> */
.L_x_263:
[----:B------:R-:W-:Y:S05]  /*11cd0*/  BSYNC B1 ;  /* 0x0000000000017941 */ /* 0x000fea0003800000 */
.L_x_262:
        /* <DEDUP_REMOVED lines=10> */
.L_x_265:
[----:B------:R-:W-:Y:S05]  /*11d80*/  BSYNC B1 ;  /* 0x0000000000017941 */ /* 0x000fea0003800000 */
.L_x_264:
        /* <DEDUP_REMOVED lines=10> */
.L_x_267:
[----:B------:R-:W-:Y:S05]  /*11e30*/  BSYNC B1 ;  /* 0x0000000000017941 */ /* 0x000fea0003800000 */
.L_x_266:
        /* <DEDUP_REMOVED lines=10> */
.L_x_269:
[----:B------:R-:W-:Y:S05]  /*11ee0*/  BSYNC B1 ;  /* 0x0000000000017941 */ /* 0x000fea0003800000 */
.L_x_268:
        /* <DEDUP_REMOVED lines=10> */
.L_x_271:
[----:B------:R-:W-:Y:S05]  /*11f90*/  BSYNC B1 ;  /* 0x0000000000017941 */ /* 0x000fea0003800000 */
.L_x_270:
        /* <DEDUP_REMOVED lines=10> */
.L_x_273:
[----:B------:R-:W-:Y:S05]  /*12040*/  BSYNC B1 ;  /* 0x0000000000017941 */ /* 0x000fea0003800000 */
.L_x_272:
        /* <DEDUP_REMOVED lines=10> */
.L_x_275:
[----:B------:R-:W-:Y:S05]  /*120f0*/  BSYNC B1 ;  /* 0x0000000000017941 */ /* 0x000fea0003800000 */
.L_x_274:
        /* <DEDUP_REMOVED lines=10> */
.L_x_277:
[----:B------:R-:W-:Y:S05]  /*121a0*/  BSYNC B1 ;  /* 0x0000000000017941 */ /* 0x000fea0003800000 */
.L_x_276:
[----:B-1----:R-:W2:Y:S02]  /*121b0*/  LDL.LU R11, [R1+0x5f4] ;  /* 0x0005f400010b7983 */ /* 0x002ea40000300800 */
[----:B0-2345:R-:W-:Y:S01]  /*121c0*/  IMAD.U32 R8, R10, 0x10000, RZ ;  /* 0x000100000a087824 */ /* 0x03dfe200078e00ff */
[----:B------:R-:W-:Y:S01]  /*121d0*/  ISETP.GT.AND P2, PT, R0, 0xf8, P1 ;  /* 0x000000f80000780c */ /* 0x000fe20000f44270 */
[----:B------:R-:W-:Y:S02]  /*121e0*/  BSSY B1, `(.L_x_278) ;  /* 0x0000009000017945 */ /* 0x000fe40003800000 */
[----:B------:R-:W-:-:S04]  /*121f0*/  FMUL R8, R8, R16 ;  /* 0x0000001008087220 */ /* 0x000fc80000400000 */
[----:B------:R-:W-:-:S05]  /*12200*/  FFMA R8, R11, R2, R8 ;  /* 0x000000020b087223 */ /* 0x000fca0000000008 */
[----:B------:R-:W-:-:S04]  /*12210*/  F2FP.BF16.F32.PACK_AB R8, RZ, R8 ;  /* 0x00000008ff08723e */ /* 0x000fc800000010ff */
[----:B------:R-:W-:Y:S02]  /*12220*/  PRMT R9, R8, 0x7610, R9 ;  /* 0x0000761008097816 */ /* 0x000fe40000000009 */
[----:B------:R-:W-:-:S03]  /*12230*/  PRMT R8, R10, 0x7610, R8 ;  /* 0x000076100a087816 */ /* 0x000fc60000000008 */
[----:B------:R0:W-:Y:S01]  /*12240*/  @P0 STG.E.U16 desc[UR36][R12.64+0x1f2], R9 ;  /* 0x0001f2090c000986 */ /* 0x0001e2000c101524 */
[----:B------:R-:W-:Y:S05]  /*12250*/  @!P2 BRA `(.L_x_279) ;  /* 0x000000000004a947 */ /* 0x000fea0003800000 */
[----:B------:R1:W5:Y:S02]  /*12260*/  LDG.E.LTC128B.U16 R8, desc[UR36][R6.64+0x1f0] ;  /* 0x0001f02406087981 */ /* 0x000364000c1e1520 */
.L_x_279:
[----:B------:R-:W-:Y:S05]  /*12270*/  BSYNC B1 ;  /* 0x0000000000017941 */ /* 0x000fea0003800000 */
.L_x_278:
[----:B------:R-:W2:Y:S01]  /*12280*/  LDL.LU R10, [R1+0x5f8] ;  /* 0x0005f800010a7983 */ /* 0x000ea20000300800 */
[----:B0----5:R-:W-:Y:S01]  /*12290*/  IMAD.U32 R9, R8, 0x10000, RZ ;  /* 0x0001000008097824 */ /* 0x021fe200078e00ff */
[----:B------:R-:W-:Y:S01]  /*122a0*/  ISETP.GT.AND P1, PT, R0, 0xf9, P1 ;  /* 0x000000f90000780c */ /* 0x000fe20000f24270 */
[----:B------:R-:W-:Y:S01]  /*122b0*/  BSSY B1, `(.L_x_280) ;  /* 0x000000a000017945 */ /* 0x000fe20003800000 */
[----:B------:R-:W-:Y:S01]  /*122c0*/  PRMT R17, R8, 0x7610, R17 ;  /* 0x0000761008117816 */ /* 0x000fe20000000011 */
[----:B------:R-:W-:-:S04]  /*122d0*/  FMUL R9, R9, R16 ;  /* 0x0000001009097220 */ /* 0x000fc80000400000 */
[----:B--2---:R-:W-:Y:S01]  /*122e0*/  FFMA R9, R10, R2, R9 ;  /* 0x000000020a097223 */ /* 0x004fe20000000009 */
[----:B------:R-:W-:-:S04]  /*122f0*/  IADD3 R10, P0, R161, 0x80, RZ ;  /* 0x00000080a10a7810 */ /* 0x000fc80007f1e0ff */
[----:B------:R-:W-:Y:S01]  /*12300*/  F2FP.BF16.F32.PACK_AB R9, RZ, R9 ;  /* 0x00000009ff09723e */ /* 0x000fe200000010ff */
[----:B------:R-:W-:-:S04]  /*12310*/  IMAD.X R11, RZ, RZ, UR7, P0 ;  /* 0x00000007ff0b7e24 */ /* 0x000fc800080e06ff */
[----:B------:R0:W-:Y:S01]  /*12320*/  @P2 STG.E.U16 desc[UR36][R4.64+0x1f0], R9 ;  /* 0x0001f00904002986 */ /* 0x0001e2000c101524 */
[----:B------:R-:W-:Y:S05]  /*12330*/  @!P1 BRA `(.L_x_281) ;  /* 0x0000000000049947 */ /* 0x000fea0003800000 */
[----:B------:R2:W5:Y:S02]  /*12340*/  LDG.E.LTC128B.U16 R17, desc[UR36][R6.64+0x1f2] ;  /* 0x0001f22406117981 */ /* 0x000564000c1e1520 */
.L_x_281:
[----:B------:R-:W-:Y:S05]  /*12350*/  BSYNC B1 ;  /* 0x0000000000017941 */ /* 0x000fea0003800000 */
.L_x_280:
[----:B------:R-:W3:Y:S01]  /*12360*/  LDL.LU R8, [R1+0x5fc] ;  /* 0x0005fc0001087983 */ /* 0x000ee20000300800 */
[----:B-12--5:R-:W-:Y:S01]  /*12370*/  IMAD.U32 R6, R17, 0x10000, RZ ;  /* 0x0001000011067824 */ /* 0x026fe200078e00ff */
[----:B------:R-:W-:Y:S01]  /*12380*/  ISETP.GT.AND P0, PT, R3, 0x80, PT ;  /* 0x000000800300780c */ /* 0x000fe20003f04270 */
[----:B------:R-:W-:Y:S01]  /*12390*/  IMAD R11, R11, R18, RZ ;  /* 0x000000120b0b7224 */ /* 0x000fe200078e02ff */
[----:B------:R-:W2:Y:S01]  /*123a0*/  LDL.LU R154, [R1+0x200] ;  /* 0x00020000019a7983 */ /* 0x000ea20000300800 */
[----:B0-----:R-:W-:Y:S01]  /*123b0*/  FMUL R9, R6, R16 ;  /* 0x0000001006097220 */ /* 0x001fe20000400000 */
[----:B------:R-:W-:Y:S01]  /*123c0*/  IMAD.WIDE.U32 R6, R10, R18, R22 ;  /* 0x000000120a067225 */ /* 0x000fe200078e0016 */
[----:B------:R-:W-:-:S03]  /*123d0*/  ISETP.GT.AND P4, PT, R0, RZ, P0 ;  /* 0x000000ff0000720c */ /* 0x000fc60000784270 */
[----:B------:R-:W-:-:S04]  /*123e0*/  IMAD R11, R10, R19, R11 ;  /* 0x000000130a0b7224 */ /* 0x000fc800078e020b */
[----:B------:R-:W-:Y:S02]  /*123f0*/  IMAD.IADD R153, R7, 0x1, R11 ;  /* 0x0000000107997824 */ /* 0x000fe400078e020b */
[----:B---3--:R-:W-:Y:S01]  /*12400*/  FFMA R9, R8, R2, R9 ;  /* 0x0000000208097223 */ /* 0x008fe20000000009 */
[----:B------:R-:W-:-:S04]  /*12410*/  LEA R8, P2, R6, R14, 0x1 ;  /* 0x0000000e06087211 */ /* 0x000fc800078408ff */
[----:B------:R-:W-:Y:S02]  /*12420*/  F2FP.BF16.F32.PACK_AB R7, RZ, R9 ;  /* 0x00000009ff07723e */ /* 0x000fe400000010ff */
[----:B------:R-:W-:-:S03]  /*12430*/  LEA.HI.X R9, R6, R15, R153, 0x1, P2 ;  /* 0x0000000f06097211 */ /* 0x000fc600010f0c99 */
[----:B------:R0:W-:Y:S04]  /*12440*/  @P1 STG.E.U16 desc[UR36][R4.64+0x1f2], R7 ;  /* 0x0001f20704001986 */ /* 0x0001e8000c101524 */
[----:B------:R1:W3:Y:S01]  /*12450*/  @P4 LDG.E.LTC128B.U16 R17, desc[UR36][R8.64] ;  /* 0x0000002408114981 */ /* 0x0002e2000c1e1520 */
[----:B------:R-:W-:Y:S01]  /*12460*/  IMAD.U32 R159, RZ, RZ, UR8 ;  /* 0x00000008ff9f7e24 */ /* 0x000fe2000f8e00ff */
[----:B------:R-:W-:Y:S01]  /*12470*/  ISETP.GT.AND P2, PT, R0, 0x1, P0 ;  /* 0x000000010000780c */ /* 0x000fe20000744270 */
[----:B------:R-:W-:Y:S01]  /*12480*/  IMAD.U32 R158, RZ, RZ, UR9 ;  /* 0x00000009ff9e7e24 */ /* 0x000fe2000f8e00ff */
[----:B------:R-:W-:Y:S01]  /*12490*/  BSSY B1, `(.L_x_282) ;  /* 0x0000013000017945 */ /* 0x000fe20003800000 */
[----:B------:R-:W-:Y:S02]  /*124a0*/  IMAD.SHL.U32 R159, R159, 0x100, RZ ;  /* 0x000001009f9f7824 */ /* 0x000fe400078e00ff */
[----:B0-----:R-:W-:-:S04]  /*124b0*/  IMAD.WIDE.U32 R4, R10, R18, R20 ;  /* 0x000000120a047225 */ /* 0x001fc800078e0014 */
[----:B-1----:R-:W-:Y:S01]  /*124c0*/  IMAD.U32 R9, RZ, RZ, UR8 ;  /* 0x00000008ff097e24 */ /* 0x002fe2000f8e00ff */
[----:B------:R-:W-:-:S04]  /*124d0*/  IADD3 R5, R11, R5, RZ ;  /* 0x000000050b057210 */ /* 0x000fc80007ffe0ff */
[----:B------:R-:W-:Y:S01]  /*124e0*/  SHF.L.U64.HI R158, R9, 0x8, R158 ;  /* 0x00000008099e7819 */ /* 0x000fe2000001029e */
[----:B---3--:R-:W-:-:S04]  /*124f0*/  IMAD.U32 R6, R17, 0x10000, RZ ;  /* 0x0001000011067824 */ /* 0x008fc800078e00ff */
[----:B------:R-:W-:Y:S01]  /*12500*/  FMUL R8, R6, R16 ;  /* 0x0000001006087220 */ /* 0x000fe20000400000 */
[----:B------:R-:W-:Y:S01]  /*12510*/  IMAD.WIDE.U32 R6, R152, UR43, R4 ;  /* 0x0000002b98067c25 */ /* 0x000fe2000f8e0004 */
[----:B------:R-:W-:-:S03]  /*12520*/  IADD3 R4, P1, R159, R12, RZ ;  /* 0x0000000c9f047210 */ /* 0x000fc60007f3e0ff */
[----:B--2---:R-:W-:Y:S01]  /*12530*/  FFMA R5, R154, R2, R8 ;  /* 0x000000029a057223 */ /* 0x004fe20000000008 */
[----:B------:R-:W-:Y:S01]  /*12540*/  IMAD.IADD R9, R160, 0x1, R7 ;  /* 0x00000001a0097824 */ /* 0x000fe200078e0207 */
[----:B------:R-:W-:-:S03]  /*12550*/  LEA R8, P3, R6, R14, 0x1 ;  /* 0x0000000e06087211 */ /* 0x000fc600078608ff */
[----:B------:R-:W-:Y:S01]  /*12560*/  F2FP.BF16.F32.PACK_AB R7, RZ, R5 ;  /* 0x00000005ff07723e */ /* 0x000fe200000010ff */
[----:B------:R-:W-:Y:S01]  /*12570*/  IMAD.X R5, R158, 0x1, R13, P1 ;  /* 0x000000019e057824 */ /* 0x000fe200008e060d */
[----:B------:R-:W-:-:S04]  /*12580*/  LEA.HI.X R9, R6, R15, R9, 0x1, P3 ;  /* 0x0000000f06097211 */ /* 0x000fc800018f0c09 */
[----:B------:R0:W-:Y:S01]  /*12590*/  @P4 STG.E.U16 desc[UR36][R4.64], R7 ;  /* 0x0000000704004986 */ /* 0x0001e2000c101524 */
[----:B------:R-:W-:Y:S05]  /*125a0*/  @!P2 BRA `(.L_x_283) ;  /* 0x000000000004a947 */ /* 0x000fea0003800000 */
[----:B------:R1:W5:Y:S02]  /*125b0*/  LDG.E.LTC128B.U16 R17, desc[UR36][R8.64+0x2] ;  /* 0x0000022408117981 */ /* 0x000364000c1e1520 */
.L_x_283:
[----:B------:R-:W-:Y:S05]  /*125c0*/  BSYNC B1 ;  /* 0x0000000000017941 */ /* 0x000fea0003800000 */
.L_x_282:
[----:B------:R-:W2:Y:S01]  /*125d0*/  LDL.LU R154, [R1+0x204] ;  /* 0x00020400019a7983 */ /* 0x000ea20000300800 */
[----:B-----5:R-:W-:Y:S01]  /*125e0*/  SHF.L.U32 R6, R17, 0x10, RZ ;  /* 0x0000001011067819 */ /* 0x020fe200000006ff */
[----:B------:R-:W-:Y:S01]  /*125f0*/  BSSY B1, `(.L_x_284) ;  /* 0x0000013000017945 */ /* 0x000fe20003800000 */
[----:B------:R-:W-:-:S03]  /*12600*/  ISETP.GT.AND P1, PT, R3, 0x88, PT ;  /* 0x000000880300780c */ /* 0x000fc60003f24270 */
[----:B------:R-:W-:Y:S01]  /*12610*/  FMUL R153, R6, R16 ;  /* 0x0000001006997220 */ /* 0x000fe20000400000 */
[----:B0-----:R-:W-:Y:S01]  /*12620*/  IMAD.WIDE.U32 R6, R10, R18, R166 ;  /* 0x000000120a067225 */ /* 0x001fe200078e00a6 */
[----:B------:R-:W-:-:S03]  /*12630*/  ISETP.GT.AND P3, PT, R0, RZ, P1 ;  /* 0x000000ff0000720c */ /* 0x000fc60000f64270 */
[----:B--2---:R-:W-:Y:S01]  /*12640*/  FFMA R10, R154, R2, R153 ;  /* 0x000000029a0a7223 */ /* 0x004fe20000000099 */
[----:B------:R-:W-:Y:S01]  /*12650*/  IMAD.IADD R153, R11, 0x1, R7 ;  /* 0x000000010b997824 */ /* 0x000fe200078e0207 */
[-C--:B------:R-:W-:Y:S02]  /*12660*/  IADD3 R7, P4, R164, R6.reuse, RZ ;  /* 0x00000006a4077210 */ /* 0x080fe40007f9e0ff */
[----:B------:R-:W-:Y:S02]  /*12670*/  IADD3 R154, P5, R20, R6, RZ ;  /* 0x00000006149a7210 */ /* 0x000fe40007fbe0ff */
[----:B------:R-:W-:Y:S01]  /*12680*/  F2FP.BF16.F32.PACK_AB R10, RZ, R10 ;  /* 0x0000000aff0a723e */ /* 0x000fe200000010ff */
[----:B------:R-:W-:Y:S01]  /*12690*/  IMAD.X R11, R153, 0x1, R23, P4 ;  /* 0x00000001990b7824 */ /* 0x000fe200020e0617 */
[C---:B------:R-:W-:Y:S02]  /*126a0*/  LEA R6, P4, R7.reuse, R14, 0x1 ;  /* 0x0000000e07067211 */ /* 0x040fe400078808ff */
[----:B------:R-:W-:Y:S01]  /*126b0*/  PRMT R156, R10, 0x7610, R156 ;  /* 0x000076100a9c7816 */ /* 0x000fe2000000009c */
[----:B------:R-:W-:Y:S01]  /*126c0*/  IMAD.MOV.U32 R10, RZ, RZ, R4 ;  /* 0x000000ffff0a7224 */ /* 0x000fe200078e0004 */
[----:B------:R-:W-:Y:S01]  /*126d0*/  LEA.HI.X R7, R7, R15, R11, 0x1, P4 ;  /* 0x0000000f07077211 */ /* 0x000fe200020f0c0b */
[----:B------:R-:W-:-:S05]  /*126e0*/  IMAD.MOV.U32 R11, RZ, RZ, R5 ;  /* 0x000000ffff0b7224 */ /* 0x000fca00078e0005 */
[----:B------:R0:W-:Y:S01]  /*126f0*/  @P2 STG.E.U16 desc[UR36][R10.64+0x2], R156 ;  /* 0x0000029c0a002986 */ /* 0x0001e2000c101524 */
[----:B------:R-:W-:Y:S05]  /*12700*/  @!P3 BRA `(.L_x_285) ;  /* 0x000000000004b947 */ /* 0x000fea0003800000 */
[----:B------:R2:W5:Y:S02]  /*12710*/  LDG.E.LTC128B.U16 R17, desc[UR36][R6.64] ;  /* 0x0000002406117981 */ /* 0x000564000c1e1520 */
.L_x_285:
[----:B------:R-:W-:Y:S05]  /*12720*/  BSYNC B1 ;  /* 0x0000000000017941 */ /* 0x000fea0003800000 */
.L_x_284:
[----:B--2---:R-:W2:Y:S01]  /*12730*/  LDL.LU R7, [R1+0x208] ;  /* 0x0002080001077983 */ /* 0x004ea20000300800 */
[----:B-----5:R-:W-:Y:S01]  /*12740*/  IMAD.U32 R6, R17, 0x10000, RZ ;  /* 0x0001000011067824 */ /* 0x020fe200078e00ff */
[----:B0-----:R-:W-:Y:S01]  /*12750*/  IADD3 R156, P4, R4, R163, RZ ;  /* 0x000000a3049c7210 */ /* 0x001fe20007f9e0ff */
[----:B------:R-:W-:Y:S01]  /*12760*/  IMAD.X R155, R21, 0x1, R153, P5 ;  /* 0x00000001159b7824 */ /* 0x000fe200028e0699 */
[----:B------:R-:W-:Y:S01]  /*12770*/  ISETP.GT.AND P2, PT, R0, 0x1, P1 ;  /* 0x000000010000780c */ /* 0x000fe20000f44270 */
[----:B------:R-:W-:Y:S01]  /*12780*/  FMUL R6, R6, R16 ;  /* 0x0000001006067220 */ /* 0x000fe20000400000 */
[----:B------:R-:W-:Y:S01]  /*12790*/  IADD3.X R157, R5, R162, RZ, P4, !PT ;  /* 0x000000a2059d7210 */ /* 0x000fe200027fe4ff */
[----:B------:R-:W-:Y:S01]  /*127a0*/  IMAD.WIDE.U32 R154, R152, UR43, R154 ;  /* 0x0000002b989a7c25 */ /* 0x000fe2000f8e009a */
[----:B------:R-:W-:Y:S03]  /*127b0*/  BSSY B1, `(.L_x_286) ;  /* 0x0000009000017945 */ /* 0x000fe60003800000 */
[----:B--2---:R-:W-:Y:S01]  /*127c0*/  FFMA R153, R7, R2, R6 ;  /* 0x0000000207997223 */ /* 0x004fe20000000006 */
[----:B------:R-:W-:Y:S01]  /*127d0*/  IMAD.IADD R7, R160, 0x1, R155 ;  /* 0x00000001a0077824 */ /* 0x000fe200078e029b */
[----:B------:R-:W-:-:S03]  /*127e0*/  LEA R6, P5, R154, R14, 0x1 ;  /* 0x0000000e9a067211 */ /* 0x000fc600078a08ff */
[----:B------:R-:W-:Y:S02]  /*127f0*/  F2FP.BF16.F32.PACK_AB R153, RZ, R153 ;  /* 0x00000099ff99723e */ /* 0x000fe400000010ff */
[----:B------:R-:W-:-:S03]  /*12800*/  LEA.HI.X R7, R154, R15, R7, 0x1, P5 ;  /* 0x0000000f9a077211 */ /* 0x000fc600028f0c07 */
[----:B------:R0:W-:Y:S01]  /*12810*/  @P3 STG.E.U16 desc[UR36][R156.64], R153 ;  /* 0x000000999c003986 */ /* 0x0001e2000c101524 */
[----:B------:R-:W-:Y:S05]  /*12820*/  @!P2 BRA `(.L_x_287) ;  /* 0x000000000004a947 */ /* 0x000fea0003800000 */
[----:B------:R2:W5:Y:S02]  /*12830*/  LDG.E.LTC128B.U16 R17, desc[UR36][R6.64+0x2] ;  /* 0x0000022406117981 */ /* 0x000564000c1e1520 */
.L_x_287:
[----:B------:R-:W-:Y:S05]  /*12840*/  BSYNC B1 ;  /* 0x0000000000017941 */ /* 0x000fea0003800000 */
.L_x_286:
[----:B------:R-:W3:Y:S01]  /*12850*/  LDL.LU R154, [R1+0x20c] ;  /* 0x00020c00019a7983 */ /* 0x000ee20000300800 */
[----:B0----5:R-:W-:Y:S01]  /*12860*/  IMAD.U32 R153, R17, 0x10000, RZ ;  /* 0x0001000011997824 */ /* 0x021fe200078e00ff */
[----:B------:R-:W-:Y:S01]  /*12870*/  IADD3 R4, P3, R163, R4, RZ ;  /* 0x00000004a3047210 */ /* 0x000fe20007f7e0ff */
[----:B------:R-:W-:Y:S01]  /*12880*/  BSSY B1, `(.L_x_288) ;  /* 0x0000009000017945 */ /* 0x000fe20003800000 */
[----:B------:R-:W-:Y:S01]  /*12890*/  ISETP.GT.AND P4, PT, R0, 0x8, P0 ;  /* 0x000000080000780c */ /* 0x000fe20000784270 */
[----:B------:R-:W-:Y:S02]  /*128a0*/  FMUL R153, R153, R16 ;  /* 0x0000001099997220 */ /* 0x000fe40000400000 */
[----:B------:R-:W-:Y:S02]  /*128b0*/  IMAD.X R5, R162, 0x1, R5, P3 ;  /* 0x00000001a2057824 */ /* 0x000fe400018e0605 */
[----:B---3--:R-:W-:-:S05]  /*128c0*/  FFMA R153, R154, R2, R153 ;  /* 0x000000029a997223 */ /* 0x008fca0000000099 */
[----:B------:R-:W-:-:S05]  /*128d0*/  F2FP.BF16.F32.PACK_AB R153, RZ, R153 ;  /* 0x00000099ff99723e */ /* 0x000fca00000010ff */
[----:B------:R0:W-:Y:S01]  /*128e0*/  @P2 STG.E.U16 desc[UR36][R4.64+0x2], R153 ;  /* 0x0000029904002986 */ /* 0x0001e2000c101524 */
[----:B------:R-:W-:Y:S05]  /*128f0*/  @!P4 BRA `(.L_x_289) ;  /* 0x000000000004c947 */ /* 0x000fea0003800000 */
[----:B------:R3:W5:Y:S02]  /*12900*/  LDG.E.LTC128B.U16 R17, desc[UR36][R8.64+0x10] ;  /* 0x0000102408117981 */ /* 0x000764000c1e1520 */
.L_x_289:
[----:B------:R-:W-:Y:S05]  /*12910*/  BSYNC B1 ;  /* 0x0000000000017941 */ /* 0x000fea0003800000 */
.L_x_288:
[----:B0-----:R-:W4:Y:S01]  /*12920*/  LDL.LU R153, [R1+0x210] ;  /* 0x0002100001997983 */ /* 0x001f220000300800 */
[----:B-----5:R-:W-:Y:S01]  /*12930*/  IMAD.U32 R4, R17, 0x10000, RZ ;  /* 0x0001000011047824 */ /* 0x020fe200078e00ff */
[----:B------:R-:W-:Y:S01]  /*12940*/  ISETP.GT.AND P2, PT, R0, 0x9, P0 ;  /* 0x000000090000780c */ /* 0x000fe20000744270 */
[----:B------:R-:W-:Y:S02]  /*12950*/  BSSY B1, `(.L_x_290) ;  /* 0x0000009000017945 */ /* 0x000fe40003800000 */
[----:B------:R-:W-:-:S04]  /*12960*/  FMUL R4, R4, R16 ;  /* 0x0000001004047220 */ /* 0x000fc80000400000 */
[----:B----4-:R-:W-:-:S05]  /*12970*/  FFMA R4, R153, R2, R4 ;  /* 0x0000000299047223 */ /* 0x010fca0000000004 */
[----:B------:R-:W-:-:S04]  /*12980*/  F2FP.BF16.F32.PACK_AB R4, RZ, R4 ;  /* 0x00000004ff04723e */ /* 0x000fc800000010ff */
[----:B------:R-:W-:Y:S02]  /*12990*/  PRMT R5, R4, 0x7610, R5 ;  /* 0x0000761004057816 */ /* 0x000fe40000000005 */
[----:B------:R-:W-:-:S03]  /*129a0*/  PRMT R4, R17, 0x7610, R4 ;  /* 0x0000761011047816 */ /* 0x000fc60000000004 */
[----:B------:R0:W-:Y:S01]  /*129b0*/  @P4 STG.E.U16 desc[UR36][R10.64+0x10], R5 ;  /* 0x000010050a004986 */ /* 0x0001e2000c101524 */
[----:B------:R-:W-:Y:S05]  /*129c0*/  @!P2 BRA `(.L_x_291) ;  /* 0x000000000004a947 */ /* 0x000fea0003800000 */
[----:B------:R4:W5:Y:S02]  /*129d0*/  LDG.E.LTC128B.U16 R4, desc[UR36][R8.64+0x12] ;  /* 0x0000122408047981 */ /* 0x000964000c1e1520 */
.L_x_291:
[----:B------:R-:W-:Y:S05]  /*129e0*/  BSYNC B1 ;  /* 0x0000000000017941 */ /* 0x000fea0003800000 */
.L_x_290:
[----:B------:R-:W2:Y:S01]  /*129f0*/  LDL.LU R153, [R1+0x214] ;  /* 0x0002140001997983 */ /* 0x000ea20000300800 */
[----:B0----5:R-:W-:Y:S01]  /*12a00*/  IMAD.U32 R5, R4, 0x10000, RZ ;  /* 0x0001000004057824 */ /* 0x021fe200078e00ff */
[----:B------:R-:W-:Y:S01]  /*12a10*/  ISETP.GT.AND P4, PT, R0, 0x8, P1 ;  /* 0x000000080000780c */ /* 0x000fe20000f84270 */
[----:B------:R-:W-:Y:S01]  /*12a20*/  BSSY B1, `(.L_x_292) ;  /* 0x0000008000017945 */ /* 0x000fe20003800000 */
[----:B------:R-:W-:Y:S01]  /*12a30*/  PRMT R17, R4, 0x7610, R17 ;  /* 0x0000761004117816 */ /* 0x000fe20000000011 */
[----:B------:R-:W-:-:S04]  /*12a40*/  FMUL R5, R5, R16 ;  /* 0x0000001005057220 */ /* 0x000fc80000400000 */
[----:B--2---:R-:W-:-:S05]  /*12a50*/  FFMA R5, R153, R2, R5 ;  /* 0x0000000299057223 */ /* 0x004fca0000000005 */
[----:B------:R-:W-:-:S05]  /*12a60*/  F2FP.BF16.F32.PACK_AB R5, RZ, R5 ;  /* 0x00000005ff05723e */ /* 0x000fca00000010ff */
[----:B------:R0:W-:Y:S01]  /*12a70*/  @P2 STG.E.U16 desc[UR36][R10.64+0x12], R5 ;  /* 0x000012050a002986 */ /* 0x0001e2000c101524 */
[----:B------:R-:W-:Y:S05]  /*12a80*/  @!P4 BRA `(.L_x_293) ;  /* 0x000000000004c947 */ /* 0x000fea0003800000 */
[----:B------:R2:W5:Y:S02]  /*12a90*/  LDG.E.LTC128B.U16 R17, desc[UR36][R6.64+0x10] ;  /* 0x0000102406117981 */ /* 0x000564000c1e1520 */
.L_x_293:
[----:B------:R-:W-:Y:S05]  /*12aa0*/  BSYNC B1 ;  /* 0x0000000000017941 */ /* 0x000fea0003800000 */
.L_x_292:
[----:B0-----:R-:W3:Y:S01]  /*12ab0*/  LDL.LU R5, [R1+0x218] ;  /* 0x0002180001057983 */ /* 0x001ee20000300800 */
[----:B-----5:R-:W-:Y:S01]  /*12ac0*/  IMAD.U32 R4, R17, 0x10000, RZ ;  /* 0x0001000011047824 */ /* 0x020fe200078e00ff */
[----:B------:R-:W-:Y:S01]  /*12ad0*/  ISETP.GT.AND P5, PT, R0, 0x9, P1 ;  /* 0x000000090000780c */ /* 0x000fe20000fa4270 */
[----:B------:R-:W-:Y:S02]  /*12ae0*/  BSSY B1, `(.L_x_294) ;  /* 0x0000009000017945 */ /* 0x000fe40003800000 */
[----:B------:R-:W-:-:S04]  /*12af0*/  FMUL R4, R4, R16 ;  /* 0x0000001004047220 */ /* 0x000fc80000400000 */
[----:B---3--:R-:W-:Y:S01]  /*12b00*/  FFMA R153, R5, R2, R4 ;  /* 0x0000000205997223 */ /* 0x008fe20000000004 */
[----:B------:R-:W-:-:S04]  /*12b10*/  IADD3 R4, P2, P3, R163, R12, R159 ;  /* 0x0000000ca3047210 */ /* 0x000fc80007b5e09f */
[----:B------:R-:W-:Y:S02]  /*12b20*/  F2FP.BF16.F32.PACK_AB R153, RZ, R153 ;  /* 0x00000099ff99723e */ /* 0x000fe400000010ff */
[----:B------:R-:W-:-:S05]  /*12b30*/  IADD3.X R5, R162, R13, R158, P2, P3 ;  /* 0x0000000da2057210 */ /* 0x000fca00017e649e */
[----:B------:R0:W-:Y:S01]  /*12b40*/  @P4 STG.E.U16 desc[UR36][R4.64+0x10], R153 ;  /* 0x0000109904004986 */ /* 0x0001e2000c101524 */
[----:B------:R-:W-:Y:S05]  /*12b50*/  @!P5 BRA `(.L_x_295) ;  /* 0x000000000004d947 */ /* 0x000fea0003800000 */
[----:B------:R3:W5:Y:S02]  /*12b60*/  LDG.E.LTC128B.U16 R17, desc[UR36][R6.64+0x12] ;  /* 0x0000122406117981 */ /* 0x000764000c1e1520 */
.L_x_295:
[----:B------:R-:W-:Y:S05]  /*12b70*/  BSYNC B1 ;  /* 0x0000000000017941 */ /* 0x000fea0003800000 */
.L_x_294:
[----:B------:R-:W2:Y:S01]  /*12b80*/  LDL.LU R154, [R1+0x21c] ;  /* 0x00021c00019a7983 */ /* 0x000ea20000300800 */
[----:B0----5:R-:W-:Y:S01]  /*12b90*/  IMAD.U32 R153, R17, 0x10000, RZ ;  /* 0x0001000011997824 */ /* 0x021fe200078e00ff */
        /* <DEDUP_REMOVED lines=8> */
.L_x_297:
[----:B------:R-:W-:Y:S05]  /*12c20*/  BSYNC B1 ;  /* 0x0000000000017941 */ /* 0x000fea0003800000 */
.L_x_296:
[----:B------:R-:W3:Y:S01]  /*12c30*/  LDL.LU R154, [R1+0x220] ;  /* 0x00022000019a7983 */ /* 0x000ee20000300800 */
[----:B0----5:R-:W-:Y:S01]  /*12c40*/  IMAD.U32 R153, R17, 0x10000, RZ ;  /* 0x0001000011997824 */ /* 0x021fe200078e00ff */
        /* <DEDUP_REMOVED lines=8> */
.L_x_299:
[----:B------:R-:W-:Y:S05]  /*12cd0*/  BSYNC B1 ;  /* 0x0000000000017941 */ /* 0x000fea0003800000 */
.L_x_298:
[----:B------:R-:W2:Y:S01]  /*12ce0*/  LDL.LU R154, [R1+0x224] ;  /* 0x00022400019a7983 */ /* 0x000ea20000300800 */
[----:B0----5:R-:W-:Y:S01]  /*12cf0*/  SHF.L.U32 R153, R17, 0x10, RZ ;  /* 0x0000001011997819 */ /* 0x021fe200000006ff */
        /* <DEDUP_REMOVED lines=8> */
.L_x_301:
[----:B------:R-:W-:Y:S05]  /*12d80*/  BSYNC B1 ;  /* 0x0000000000017941 */ /* 0x000fea0003800000 */
.L_x_300:
        /* <DEDUP_REMOVED lines=10> */
.L_x_303:
[----:B------:R-:W-:Y:S05]  /*12e30*/  BSYNC B1 ;  /* 0x0000000000017941 */ /* 0x000fea0003800000 */
.L_x_302:
        /* <DEDUP_REMOVED lines=10> */
.L_x_305:
[----:B------:R-:W-:Y:S05]  /*12ee0*/  BSYNC B1 ;  /* 0x0000000000017941 */ /* 0x000fea0003800000 */
.L_x_304:
        /* <DEDUP_REMOVED lines=10> */
.L_x_307:
[----:B------:R-:W-:Y:S05]  /*12f90*/  BSYNC B1 ;  /* 0x0000000000017941 */ /* 0x000fea0003800000 */
.L_x_306:
        /* <DEDUP_REMOVED lines=10> */
.L_x_309:
[----:B------:R-:W-:Y:S05]  /*13040*/  BSYNC B1 ;  /* 0x0000000000017941 */ /* 0x000fea0003800000 */
.L_x_308:
        /* <DEDUP_REMOVED lines=10> */
.L_x_311:
[----:B------:R-:W-:Y:S05]  /*130f0*/  BSYNC B1 ;  /* 0x0000000000017941 */ /* 0x000fea0003800000 */
.L_x_310:
        /* <DEDUP_REMOVED lines=10> */
.L_x_313:
[----:B------:R-:W-:Y:S05]  /*131a0*/  BSYNC B1 ;  /* 0x0000000000017941 */ /* 0x000fea0003800000 */
.L_x_312:
        /* <DEDUP_REMOVED lines=10> */
.L_x_315:
[----:B------:R-:W-:Y:S05]  /*13250*/  BSYNC B1 ;  /* 0x0000000000017941 */ /* 0x000fea0003800000 */
.L_x_314:
        /* <DEDUP_REMOVED lines=10> */
.L_x_317:
[----:B------:R-:W-:Y:S05]  /*13300*/  BSYNC B1 ;  /* 0x0000000000017941 */ /* 0x000fea0003800000 */
.L_x_316:
        /* <DEDUP_REMOVED lines=10> */
.L_x_319:
[----:B------:R-:W-:Y:S05]  /*133b0*/  BSYNC B1 ;  /* 0x0000000000017941 */ /* 0x000fea0003800000 */
.L_x_318:
        /* <DEDUP_REMOVED lines=10> */
.L_x_321:
[----:B------:R-:W-:Y:S05]  /*13460*/  BSYNC B1 ;  /* 0x0000000000017941 */ /* 0x000fea0003800000 */
.L_x_320:
        /* <DEDUP_REMOVED lines=10> */
.L_x_323:
[----:B------:R-:W-:Y:S05]  /*13510*/  BSYNC B1 ;  /* 0x0000000000017941 */ /* 0x000fea0003800000 */
.L_x_322:
        /* <DEDUP_REMOVED lines=10> */
.L_x_325:
[----:B------:R-:W-:Y:S05]  /*135c0*/  BSYNC B1 ;  /* 0x0000000000017941 */ /* 0x000fea0003800000 */
.L_x_324:
        /* <DEDUP_REMOVED lines=10> */
.L_x_327:
[----:B------:R-:W-:Y:S05]  /*13670*/  BSYNC B1 ;  /* 0x0000000000017941 */ /* 0x000fea0003800000 */
.L_x_326:
        /* <DEDUP_REMOVED lines=10> */
.L_x_329:
[----:B------:R-:W-:Y:S05]  /*13720*/  BSYNC B1 ;  /* 0x0000000000017941 */ /* 0x000fea0003800000 */
.L_x_328:
        /* <DEDUP_REMOVED lines=10> */
.L_x_331:
[----:B------:R-:W-:Y:S05]  /*137d0*/  BSYNC B1 ;  /* 0x0000000000017941 */ /* 0x000fea0003800000 */
.L_x_330:
        /* <DEDUP_REMOVED lines=10> */
.L_x_333:
[----:B------:R-:W-:Y:S05]  /*13880*/  BSYNC B1 ;  /* 0x0000000000017941 */ /* 0x000fea0003800000 */
.L_x_332:
        /* <DEDUP_REMOVED lines=10> */
.L_x_335:
[----:B------:R-:W-:Y:S05]  /*13930*/  BSYNC B1 ;  /* 0x0000000000017941 */ /* 0x000fea0003800000 */
.L_x_334:
        /* <DEDUP_REMOVED lines=10> */
.L_x_337:
[----:B------:R-:W-:Y:S05]  /*139e0*/  BSYNC B1 ;  /* 0x0000000000017941 */ /* 0x000fea0003800000 */
.L_x_336:
        /* <DEDUP_REMOVED lines=10> */
.L_x_339:
[----:B------:R-:W-:Y:S05]  /*13a90*/  BSYNC B1 ;  /* 0x0000000000017941 */ /* 0x000fea0003800000 */
.L_x_338:
        /* <DEDUP_REMOVED lines=10> */
.L_x_341:
[----:B------:R-:W-:Y:S05]  /*13b40*/  BSYNC B1 ;  /* 0x0000000000017941 */ /* 0x000fea0003800000 */
.L_x_340:
        /* <DEDUP_REMOVED lines=10> */
.L_x_343:
[----:B------:R-:W-:Y:S05]  /*13bf0*/  BSYNC B1 ;  /* 0x0000000000017941 */ /* 0x000fea0003800000 */
.L_x_342:
        /* <DEDUP_REMOVED lines=10> */
.L_x_345:
[----:B------:R-:W-:Y:S05]  /*13ca0*/  BSYNC B1 ;  /* 0x0000000000017941 */ /* 0x000fea0003800000 */
.L_x_344:
        /* <DEDUP_REMOVED lines=10> */
.L_x_347:
[----:B------:R-:W-:Y:S05]  /*13d50*/  BSYNC B1 ;  /* 0x0000000000017941 */ /* 0x000fea0003800000 */
.L_x_346:
        /* <DEDUP_REMOVED lines=10> */
.L_x_349:
[----:B------:R-:W-:Y:S05]  /*13e00*/  BSYNC B1 ;  /* 0x0000000000017941 */ /* 0x000fea0003800000 */
.L_x_348:
        /* <DEDUP_REMOVED lines=10> */
.L_x_351:
[----:B------:R-:W-:Y:S05]  /*13eb0*/  BSYNC B1 ;  /* 0x0000000000017941 */ /* 0x000fea0003800000 */
.L_x_350:
        /* <DEDUP_REMOVED lines=10> */
.L_x_353:
[----:B------:R-:W-:Y:S05]  /*13f60*/  BSYNC B1 ;  /* 0x0000000000017941 */ /* 0x000fea0003800000 */
.L_x_352:
        /* <DEDUP_REMOVED lines=10> */
.L_x_355:
[----:B------:R-:W-:Y:S05]  /*14010*/  BSYNC B1 ;  /* 0x0000000000017941 */ /* 0x000fea0003800000 */
.L_x_354:
        /* <DEDUP_REMOVED lines=10> */
.L_x_357:
[----:B------:R-:W-:Y:S05]  /*140c0*/  BSYNC B1 ;  /* 0x0000000000017941 */ /* 0x000fea0003800000 */
.L_x_356:
        /* <DEDUP_REMOVED lines=10> */
.L_x_359:
[----:B------:R-:W-:Y:S05]  /*14170*/  BSYNC B1 ;  /* 0x0000000000017941 */ /* 0x000fea0003800000 */
.L_x_358:
        /* <DEDUP_REMOVED lines=10> */
.L_x_361:
[----:B------:R-:W-:Y:S05]  /*14220*/  BSYNC B1 ;  /* 0x0000000000017941 */ /* 0x000fea0003800000 */
.L_x_360:
        /* <DEDUP_REMOVED lines=10> */
.L_x_363:
[----:B------:R-:W-:Y:S05]  /*142d0*/  BSYNC B1 ;  /* 0x0000000000017941 */ /* 0x000fea0003800000 */
.L_x_362:
        /* <DEDUP_REMOVED lines=10> */
.L_x_365:
[----:B------:R-:W-:Y:S05]  /*14380*/  BSYNC B1 ;  /* 0x0000000000017941 */ /* 0x000fea0003800000 */
.L_x_364:
        /* <DEDUP_REMOVED lines=10> */
.L_x_367:
[----:B------:R-:W-:Y:S05]  /*14430*/  BSYNC B1 ;  /* 0x0000000000017941 */ /* 0x000fea0003800000 */
.L_x_366:
        /* <DEDUP_REMOVED lines=10> */
.L_x_369:
[----:B------:R-:W-:Y:S05]  /*144e0*/  BSYNC B1 ;  /* 0x0000000000017941 */ /* 0x000fea0003800000 */
.L_x_368:
        /* <DEDUP_REMOVED lines=10> */
.L_x_371:
[----:B------:R-:W-:Y:S05]  /*14590*/  BSYNC B1 ;  /* 0x0000000000017941 */ /* 0x000fea0003800000 */
.L_x_370:
        /* <DEDUP_REMOVED lines=10> */
.L_x_373:
[----:B------:R-:W-:Y:S05]  /*14640*/  BSYNC B1 ;  /* 0x0000000000017941 */ /* 0x000fea0003800000 */
.L_x_372:
        /* <DEDUP_REMOVED lines=10> */
.L_x_375:
[----:B------:R-:W-:Y:S05]  /*146f0*/  BSYNC B1 ;  /* 0x0000000000017941 */ /* 0x000fea0003800000 */
.L_x_374:
        /* <DEDUP_REMOVED lines=10> */
.L_x_377:
[----:B------:R-:W-:Y:S05]  /*147a0*/  BSYNC B1 ;  /* 0x0000000000017941 */ /* 0x000fea0003800000 */
.L_x_376:
        /* <DEDUP_REMOVED lines=10> */
.L_x_379:
[----:B------:R-:W-:Y:S05]  /*14850*/  BSYNC B1 ;  /* 0x0000000000017941 */ /* 0x000fea0003800000 */
.L_x_378:
        /* <DEDUP_REMOVED lines=10> */
.L_x_381:
[----:B------:R-:W-:Y:S05]  /*14900*/  BSYNC B1 ;  /* 0x0000000000017941 */ /* 0x000fea0003800000 */
.L_x_380:
        /* <DEDUP_REMOVED lines=10> */
.L_x_383:
[----:B------:R-:W-:Y:S05]  /*149b0*/  BSYNC B1 ;  /* 0x0000000000017941 */ /* 0x000fea0003800000 */
.L_x_382:
        /* <DEDUP_REMOVED lines=10> */
.L_x_385:
[----:B------:R-:W-:Y:S05]  /*14a60*/  BSYNC B1 ;  /* 0x0000000000017941 */ /* 0x000fea0003800000 */
.L_x_384:
        /* <DEDUP_REMOVED lines=10> */
.L_x_387:
[----:B------:R-:W-:Y:S05]  /*14b10*/  BSYNC B1 ;  /* 0x0000000000017941 */ /* 0x000fea0003800000 */
.L_x_386:
        /* <DEDUP_REMOVED lines=10> */
.L_x_389:
[----:B------:R-:W-:Y:S05]  /*14bc0*/  BSYNC B1 ;  /* 0x0000000000017941 */ /* 0x000fea0003800000 */
.L_x_388:
        /* <DEDUP_REMOVED lines=10> */
.L_x_391:
[----:B------:R-:W-:Y:S05]  /*14c70*/  BSYNC B1 ;  /* 0x0000000000017941 */ /* 0x000fea0003800000 */
.L_x_390:
        /* <DEDUP_REMOVED lines=10> */
.L_x_393:
[----:B------:R-:W-:Y:S05]  /*14d20*/  BSYNC B1 ;  /* 0x0000000000017941 */ /* 0x000fea0003800000 */
.L_x_392:
        /* <DEDUP_REMOVED lines=10> */
.L_x_395:
[----:B------:R-:W-:Y:S05]  /*14dd0*/  BSYNC B1 ;  /* 0x0000000000017941 */ /* 0x000fea0003800000 */
.L_x_394:
        /* <DEDUP_REMOVED lines=10> */
.L_x_397:
[----:B------:R-:W-:Y:S05]  /*14e80*/  BSYNC B1 ;  /* 0x0000000000017941 */ /* 0x000fea0003800000 */
.L_x_396:
        /* <DEDUP_REMOVED lines=10> */
.L_x_399:
[----:B------:R-:W-:Y:S05]  /*14f30*/  BSYNC B1 ;  /* 0x0000000000017941 */ /* 0x000fea0003800000 */
.L_x_398:
        /* <DEDUP_REMOVED lines=10> */
.L_x_401:
[----:B------:R-:W-:Y:S05]  /*14fe0*/  BSYNC B1 ;  /* 0x0000000000017941 */ /* 0x000fea0003800000 */
.L_x_400:
        /* <DEDUP_REMOVED lines=10> */
.L_x_403:
[----:B------:R-:W-:Y:S05]  /*15090*/  BSYNC B1 ;  /* 0x0000000000017941 */ /* 0x000fea0003800000 */
.L_x_402:
        /* <DEDUP_REMOVED lines=10> */
.L_x_405:
[----:B------:R-:W-:Y:S05]  /*15140*/  BSYNC B1 ;  /* 0x0000000000017941 */ /* 0x000fea0003800000 */
.L_x_404:
        /* <DEDUP_REMOVED lines=10> */
.L_x_407:
[----:B------:R-:W-:Y:S05]  /*151f0*/  BSYNC B1 ;  /* 0x0000000000017941 */ /* 0x000fea0003800000 */
.L_x_406:
        /* <DEDUP_REMOVED lines=10> */
.L_x_409:
[----:B------:R-:W-:Y:S05]  /*152a0*/  BSYNC B1 ;  /* 0x0000000000017941 */ /* 0x000fea0003800000 */
.L_x_408:
        /* <DEDUP_REMOVED lines=10> */
.L_x_411:
[----:B------:R-:W-:Y:S05]  /*15350*/  BSYNC B1 ;  /* 0x0000000000017941 */ /* 0x000fea0003800000 */
.L_x_410:
        /* <DEDUP_REMOVED lines=10> */
.L_x_413:
[----:B------:R-:W-:Y:S05]  /*15400*/  BSYNC B1 ;  /* 0x0000000000017941 */ /* 0x000fea0003800000 */
.L_x_412:
        /* <DEDUP_REMOVED lines=10> */
.L_x_415:
[----:B------:R-:W-:Y:S05]  /*154b0*/  BSYNC B1 ;  /* 0x0000000000017941 */ /* 0x000fea0003800000 */
.L_x_414:
        /* <DEDUP_REMOVED lines=10> */
.L_x_417:
[----:B------:R-:W-:Y:S05]  /*15560*/  BSYNC B1 ;  /* 0x0000000000017941 */ /* 0x000fea0003800000 */
.L_x_416:
        /* <DEDUP_REMOVED lines=10> */
.L_x_419:
[----:B------:R-:W-:Y:S05]  /*15610*/  BSYNC B1 ;  /* 0x0000000000017941 */ /* 0x000fea0003800000 */
.L_x_418:
        /* <DEDUP_REMOVED lines=10> */
.L_x_421:
[----:B------:R-:W-:Y:S05]  /*156c0*/  BSYNC B1 ;  /* 0x0000000000017941 */ /* 0x000fea0003800000 */
.L_x_420:
        /* <DEDUP_REMOVED lines=10> */
.L_x_423:
[----:B------:R-:W-:Y:S05]  /*15770*/  BSYNC B1 ;  /* 0x0000000000017941 */ /* 0x000fea0003800000 */
.L_x_422:
        /* <DEDUP_REMOVED lines=10> */
.L_x_425:
[----:B------:R-:W-:Y:S05]  /*15820*/  BSYNC B1 ;  /* 0x0000000000017941 */ /* 0x000fea0003800000 */
.L_x_424:
        /* <DEDUP_REMOVED lines=10> */
.L_x_427:
[----:B------:R-:W-:Y:S05]  /*158d0*/  BSYNC B1 ;  /* 0x0000000000017941 */ /* 0x000fea0003800000 */
.L_x_426:
        /* <DEDUP_REMOVED lines=10> */
.L_x_429:
[----:B------:R-:W-:Y:S05]  /*15980*/  BSYNC B1 ;  /* 0x0000000000017941 */ /* 0x000fea0003800000 */
.L_x_428:
        /* <DEDUP_REMOVED lines=10> */
.L_x_431:
[----:B------:R-:W-:Y:S05]  /*15a30*/  BSYNC B1 ;  /* 0x0000000000017941 */ /* 0x000fea0003800000 */
.L_x_430:
        /* <DEDUP_REMOVED lines=10> */
.L_x_433:
[----:B------:R-:W-:Y:S05]  /*15ae0*/  BSYNC B1 ;  /* 0x0000000000017941 */ /* 0x000fea0003800000 */
.L_x_432:
        /* <DEDUP_REMOVED lines=10> */
.L_x_435:
[----:B------:R-:W-:Y:S05]  /*15b90*/  BSYNC B1 ;  /* 0x0000000000017941 */ /* 0x000fea0003800000 */
.L_x_434:
        /* <DEDUP_REMOVED lines=10> */
.L_x_437:
[----:B------:R-:W-:Y:S05]  /*15c40*/  BSYNC B1 ;  /* 0x0000000000017941 */ /* 0x000fea0003800000 */
.L_x_436:
        /* <DEDUP_REMOVED lines=10> */
.L_x_439:
[----:B------:R-:W-:Y:S05]  /*15cf0*/  BSYNC B1 ;  /* 0x0000000000017941 */ /* 0x000fea0003800000 */
.L_x_438:
        /* <DEDUP_REMOVED lines=10> */
.L_x_441:
[----:B------:R-:W-:Y:S05]  /*15da0*/  BSYNC B1 ;  /* 0x0000000000017941 */ /* 0x000fea0003800000 */
.L_x_440:
        /* <DEDUP_REMOVED lines=10> */
.L_x_443:
[----:B------:R-:W-:Y:S05]  /*15e50*/  BSYNC B1 ;  /* 0x0000000000017941 */ /* 0x000fea0003800000 */
.L_x_442:
        /* <DEDUP_REMOVED lines=10> */
.L_x_445:
[----:B------:R-:W-:Y:S05]  /*15f00*/  BSYNC B1 ;  /* 0x0000000000017941 */ /* 0x000fea0003800000 */
.L_x_444:
        /* <DEDUP_REMOVED lines=10> */
.L_x_447:
[----:B------:R-:W-:Y:S05]  /*15fb0*/  BSYNC B1 ;  /* 0x0000000000017941 */ /* 0x000fea0003800000 */
.L_x_446:
        /* <DEDUP_REMOVED lines=10> */
.L_x_449:
[----:B------:R-:W-:Y:S05]  /*16060*/  BSYNC B1 ;  /* 0x0000000000017941 */ /* 0x000fea0003800000 */
.L_x_448:
        /* <DEDUP_REMOVED lines=10> */
.L_x_451:
[----:B------:R-:W-:Y:S05]  /*16110*/  BSYNC B1 ;  /* 0x0000000000017941 */ /* 0x000fea0003800000 */
.L_x_450:
        /* <DEDUP_REMOVED lines=10> */
.L_x_453:
[----:B------:R-:W-:Y:S05]  /*161c0*/  BSYNC B1 ;  /* 0x0000000000017941 */ /* 0x000fea0003800000 */
.L_x_452:
        /* <DEDUP_REMOVED lines=10> */
.L_x_455:
[----:B------:R-:W-:Y:S05]  /*16270*/  BSYNC B1 ;  /* 0x0000000000017941 */ /* 0x000fea0003800000 */
.L_x_454:
        /* <DEDUP_REMOVED lines=10> */
.L_x_457:
[----:B------:R-:W-:Y:S05]  /*16320*/  BSYNC B1 ;  /* 0x0000000000017941 */ /* 0x000fea0003800000 */
.L_x_456:
        /* <DEDUP_REMOVED lines=10> */
.L_x_459:
[----:B------:R-:W-:Y:S05]  /*163d0*/  BSYNC B1 ;  /* 0x0000000000017941 */ /* 0x000fea0003800000 */
.L_x_458:
        /* <DEDUP_REMOVED lines=10> */
.L_x_461:
[----:B------:R-:W-:Y:S05]  /*16480*/  BSYNC B1 ;  /* 0x0000000000017941 */ /* 0x000fea0003800000 */
.L_x_460:
        /* <DEDUP_REMOVED lines=10> */
.L_x_463:
[----:B------:R-:W-:Y:S05]  /*16530*/  BSYNC B1 ;  /* 0x0000000000017941 */ /* 0x000fea0003800000 */
.L_x_462:
        /* <DEDUP_REMOVED lines=10> */
.L_x_465:
[----:B------:R-:W-:Y:S05]  /*165e0*/  BSYNC B1 ;  /* 0x0000000000017941 */ /* 0x000fea0003800000 */
.L_x_464:
        /* <DEDUP_REMOVED lines=10> */
.L_x_467:
[----:B------:R-:W-:Y:S05]  /*16690*/  BSYNC B1 ;  /* 0x0000000000017941 */ /* 0x000fea0003800000 */
.L_x_466:
        /* <DEDUP_REMOVED lines=10> */
.L_x_469:
[----:B------:R-:W-:Y:S05]  /*16740*/  BSYNC B1 ;  /* 0x0000000000017941 */ /* 0x000fea0003800000 */
.L_x_468:
        /* <DEDUP_REMOVED lines=10> */
.L_x_471:
[----:B------:R-:W-:Y:S05]  /*167f0*/  BSYNC B1 ;  /* 0x0000000000017941 */ /* 0x000fea0003800000 */
.L_x_470:
        /* <DEDUP_REMOVED lines=10> */
.L_x_473:
[----:B------:R-:W-:Y:S05]  /*168a0*/  BSYNC B1 ;  /* 0x0000000000017941 */ /* 0x000fea0003800000 */
.L_x_472:
        /* <DEDUP_REMOVED lines=10> */
.L_x_475:
[----:B------:R-:W-:Y:S05]  /*16950*/  BSYNC B1 ;  /* 0x0000000000017941 */ /* 0x000fea0003800000 */
.L_x_474:
        /* <DEDUP_REMOVED lines=10> */
.L_x_477:
[----:B------:R-:W-:Y:S05]  /*16a00*/  BSYNC B1 ;  /* 0x0000000000017941 */ /* 0x000fea0003800000 */
.L_x_476:
        /* <DEDUP_REMOVED lines=10> */
.L_x_479:
[----:B------:R-:W-:Y:S05]  /*16ab0*/  BSYNC B1 ;  /* 0x0000000000017941 */ /* 0x000fea0003800000 */
.L_x_478:
        /* <DEDUP_REMOVED lines=10> */
.L_x_481:
[----:B------:R-:W-:Y:S05]  /*16b60*/  BSYNC B1 ;  /* 0x0000000000017941 */ /* 0x000fea0003800000 */
.L_x_480:
        /* <DEDUP_REMOVED lines=10> */
.L_x_483:
[----:B------:R-:W-:Y:S05]  /*16c10*/  BSYNC B1 ;  /* 0x0000000000017941 */ /* 0x000fea0003800000 */
.L_x_482:
        /* <DEDUP_REMOVED lines=10> */
.L_x_485:
[----:B------:R-:W-:Y:S05]  /*16cc0*/  BSYNC B1 ;  /* 0x0000000000017941 */ /* 0x000fea0003800000 */
.L_x_484:
        /* <DEDUP_REMOVED lines=10> */
.L_x_487:
[----:B------:R-:W-:Y:S05]  /*16d70*/  BSYNC B1 ;  /* 0x0000000000017941 */ /* 0x000fea0003800000 */
.L_x_486:
        /* <DEDUP_REMOVED lines=10> */
.L_x_489:
[----:B------:R-:W-:Y:S05]  /*16e20*/  BSYNC B1 ;  /* 0x0000000000017941 */ /* 0x000fea0003800000 */
.L_x_488:
        /* <DEDUP_REMOVED lines=10> */
.L_x_491:
[----:B------:R-:W-:Y:S05]  /*16ed0*/  BSYNC B1 ;  /* 0x0000000000017941 */ /* 0x000fea0003800000 */
.L_x_490:
        /* <DEDUP_REMOVED lines=10> */
.L_x_493:
[----:B------:R-:W-:Y:S05]  /*16f80*/  BSYNC B1 ;  /* 0x0000000000017941 */ /* 0x000fea0003800000 */
.L_x_492:
        /* <DEDUP_REMOVED lines=10> */
.L_x_495:
[----:B------:R-:W-:Y:S05]  /*17030*/  BSYNC B1 ;  /* 0x0000000000017941 */ /* 0x000fea0003800000 */
.L_x_494:
        /* <DEDUP_REMOVED lines=10> */
.L_x_497:
[----:B------:R-:W-:Y:S05]  /*170e0*/  BSYNC B1 ;  /* 0x0000000000017941 */ /* 0x000fea0003800000 */
.L_x_496:
        /* <DEDUP_REMOVED lines=10> */
.L_x_499:
[----:B------:R-:W-:Y:S05]  /*17190*/  BSYNC B1 ;  /* 0x0000000000017941 */ /* 0x000fea0003800000 */
.L_x_498:
        /* <DEDUP_REMOVED lines=10> */
.L_x_501:
[----:B------:R-:W-:Y:S05]  /*17240*/  BSYNC B1 ;  /* 0x0000000000017941 */ /* 0x000fea0003800000 */
.L_x_500:
        /* <DEDUP_REMOVED lines=10> */
.L_x_503:
[----:B------:R-:W-:Y:S05]  /*172f0*/  BSYNC B1 ;  /* 0x0000000000017941 */ /* 0x000fea0003800000 */
.L_x_502:
        /* <DEDUP_REMOVED lines=10> */
.L_x_505:
[----:B------:R-:W-:Y:S05]  /*173a0*/  BSYNC B1 ;  /* 0x0000000000017941 */ /* 0x000fea0003800000 */
.L_x_504:
        /* <DEDUP_REMOVED lines=10> */
.L_x_507:
[----:B------:R-:W-:Y:S05]  /*17450*/  BSYNC B1 ;  /* 0x0000000000017941 */ /* 0x000fea0003800000 */
.L_x_506:
        /* <DEDUP_REMOVED lines=10> */
.L_x_509:
[----:B------:R-:W-:Y:S05]  /*17500*/  BSYNC B1 ;  /* 0x0000000000017941 */ /* 0x000fea0003800000 */
.L_x_508:
        /* <DEDUP_REMOVED lines=10> */
.L_x_511:
[----:B------:R-:W-:Y:S05]  /*175b0*/  BSYNC B1 ;  /* 0x0000000000017941 */ /* 0x000fea0003800000 */
.L_x_510:
        /* <DEDUP_REMOVED lines=10> */
.L_x_513:
[----:B------:R-:W-:Y:S05]  /*17660*/  BSYNC B1 ;  /* 0x0000000000017941 */ /* 0x000fea0003800000 */
.L_x_512:
        /* <DEDUP_REMOVED lines=10> */
.L_x_515:
[----:B------:R-:W-:Y:S05]  /*17710*/  BSYNC B1 ;  /* 0x0000000000017941 */ /* 0x000fea0003800000 */
.L_x_514:
        /* <DEDUP_REMOVED lines=10> */
.L_x_517:
[----:B------:R-:W-:Y:S05]  /*177c0*/  BSYNC B1 ;  /* 0x0000000000017941 */ /* 0x000fea0003800000 */
.L_x_516:
        /* <DEDUP_REMOVED lines=10> */
.L_x_519:
[----:B------:R-:W-:Y:S05]  /*17870*/  BSYNC B1 ;  /* 0x0000000000017941 */ /* 0x000fea0003800000 */
.L_x_518:
        /* <DEDUP_REMOVED lines=10> */
.L_x_521:
[----:B------:R-:W-:Y:S05]  /*17920*/  BSYNC B1 ;  /* 0x0000000000017941 */ /* 0x000fea0003800000 */
.L_x_520:
        /* <DEDUP_REMOVED lines=10> */
.L_x_523:
[----:B------:R-:W-:Y:S05]  /*179d0*/  BSYNC B1 ;  /* 0x0000000000017941 */ /* 0x000fea0003800000 */
.L_x_522:
        /* <DEDUP_REMOVED lines=10> */
.L_x_525:
[----:B------:R-:W-:Y:S05]  /*17a80*/  BSYNC B1 ;  /* 0x0000000000017941 */ /* 0x000fea0003800000 */
.L_x_524:
        /* <DEDUP_REMOVED lines=10> */
.L_x_527:
[----:B------:R-:W-:Y:S05]  /*17b30*/  BSYNC B1 ;  /* 0x0000000000017941 */ /* 0x000fea0003800000 */
.L_x_526:
        /* <DEDUP_REMOVED lines=10> */
.L_x_529:
[----:B------:R-:W-:Y:S05]  /*17be0*/  BSYNC B1 ;  /* 0x0000000000017941 */ /* 0x000fea0003800000 */
.L_x_528:
        /* <DEDUP_REMOVED lines=10> */
.L_x_531:
[----:B------:R-:W-:Y:S05]  /*17c90*/  BSYNC B1 ;  /* 0x0000000000017941 */ /* 0x000fea0003800000 */
.L_x_530:
[----:B0-----:R-:W2:Y:S02]  /*17ca0*/  LDL.LU R153, [R1+0x3f4] ;  /* 0x0003f40001997983 */ /* 0x001ea40000300800 */
[----:B-12345:R-:W-:Y:S01]  /*17cb0*/  IMAD.U32 R8, R17, 0x10000, RZ ;  /* 0x0001000011087824 */ /* 0x03efe200078e00ff */
        /* <DEDUP_REMOVED lines=10> */
.L_x_533:
[----:B------:R-:W-:Y:S05]  /*17d60*/  BSYNC B1 ;  /* 0x0000000000017941 */ /* 0x000fea0003800000 */
.L_x_532:
[----:B0-----:R-:W2:Y:S01]  /*17d70*/  LDL.LU R10, [R1+0x3f8] ;  /* 0x0003f800010a7983 */ /* 0x001ea20000300800 */
[----:B-----5:R-:W-:Y:S01]  /*17d80*/  IMAD.U32 R9, R8, 0x10000, RZ ;  /* 0x0001000008097824 */ /* 0x020fe200078e00ff */
        /* <DEDUP_REMOVED lines=11> */
.L_x_535:
[----:B------:R-:W-:Y:S05]  /*17e40*/  BSYNC B1 ;  /* 0x0000000000017941 */ /* 0x000fea0003800000 */
.L_x_534:
[----:B------:R-:W3:Y:S01]  /*17e50*/  LDL.LU R8, [R1+0x3fc] ;  /* 0x0003fc0001087983 */ /* 0x000ee20000300800 */
[----:B-12--5:R-:W-:Y:S01]  /*17e60*/  IMAD.U32 R6, R17, 0x10000, RZ ;  /* 0x0001000011067824 */ /* 0x026fe200078e00ff */
[----:B------:R-:W-:Y:S01]  /*17e70*/  ISETP.GT.AND P0, PT, R3, 0x100, PT ;  /* 0x000001000300780c */ /* 0x000fe20003f04270 */
[----:B------:R-:W-:Y:S01]  /*17e80*/  IMAD R11, R11, R18, RZ ;  /* 0x000000120b0b7224 */ /* 0x000fe200078e02ff */
[----:B------:R-:W2:Y:S01]  /*17e90*/  LDL.LU R154, [R1] ;  /* 0x00000000019a7983 */ /* 0x000ea20000300800 */
[----:B0-----:R-:W-:Y:S01]  /*17ea0*/  FMUL R9, R6, R16 ;  /* 0x0000001006097220 */ /* 0x001fe20000400000 */
[----:B------:R-:W-:Y:S01]  /*17eb0*/  IMAD.WIDE.U32 R6, R10, R18, R22 ;  /* 0x000000120a067225 */ /* 0x000fe200078e0016 */
[----:B------:R-:W-:-:S03]  /*17ec0*/  ISETP.GT.AND P4, PT, R0, RZ, P0 ;  /* 0x000000ff0000720c */ /* 0x000fc60000784270 */
[----:B------:R-:W-:-:S05]  /*17ed0*/  IMAD R11, R10, R19, R11 ;  /* 0x000000130a0b7224 */ /* 0x000fca00078e020b */
[----:B------:R-:W-:Y:S01]  /*17ee0*/  IADD3 R153, R7, R11, RZ ;  /* 0x0000000b07997210 */ /* 0x000fe20007ffe0ff */
        /* <DEDUP_REMOVED lines=12> */
[----:B------:R-:W-:Y:S02]  /*17fb0*/  IMAD.IADD R5, R11, 0x1, R5 ;  /* 0x000000010b057824 */ /* 0x000fe400078e0205 */
[----:B-1----:R-:W-:-:S05]  /*17fc0*/  IMAD.U32 R9, RZ, RZ, UR8 ;  /* 0x00000008ff097e24 */ /* 0x002fca000f8e00ff */
        /* <DEDUP_REMOVED lines=8> */
[----:B------:R-:W-:Y:S02]  /*18050*/  F2FP.BF16.F32.PACK_AB R7, RZ, R5 ;  /* 0x00000005ff07723e */ /* 0x000fe400000010ff */
[----:B------:R-:W-:Y:S02]  /*18060*/  IADD3.X R5, R158, R13, RZ, P1, !PT ;  /* 0x0000000d9e057210 */ /* 0x000fe40000ffe4ff */
[----:B------:R-:W-:-:S03]  /*18070*/  LEA.HI.X R9, R6, R15, R9, 0x1, P3 ;  /* 0x0000000f06097211 */ /* 0x000fc600018f0c09 */
[----:B------:R0:W-:Y:S01]  /*18080*/  @P4 STG.E.U16 desc[UR36][R4.64], R7 ;  /* 0x0000000704004986 */ /* 0x0001e2000c101524 */
[----:B------:R-:W-:Y:S05]  /*18090*/  @!P2 BRA `(.L_x_537) ;  /* 0x000000000004a947 */ /* 0x000fea0003800000 */
[----:B------:R1:W5:Y:S02]  /*180a0*/  LDG.E.LTC128B.U16 R17, desc[UR36][R8.64+0x2] ;  /* 0x0000022408117981 */ /* 0x000364000c1e1520 */
.L_x_537:
[----:B------:R-:W-:Y:S05]  /*180b0*/  BSYNC B1 ;  /* 0x0000000000017941 */ /* 0x000fea0003800000 */
.L_x_536:
[----:B------:R-:W2:Y:S01]  /*180c0*/  LDL.LU R154, [R1+0x4] ;  /* 0x00000400019a7983 */ /* 0x000ea20000300800 */
[----:B-----5:R-:W-:Y:S01]  /*180d0*/  IMAD.U32 R6, R17, 0x10000, RZ ;  /* 0x0001000011067824 */ /* 0x020fe200078e00ff */
[----:B------:R-:W-:Y:S01]  /*180e0*/  ISETP.GT.AND P1, PT, R3, 0x108, PT ;  /* 0x000001080300780c */ /* 0x000fe20003f24270 */
[----:B------:R-:W-:Y:S02]  /*180f0*/  BSSY B1, `(.L_x_538) ;  /* 0x0000012000017945 */ /* 0x000fe40003800000 */
        /* <DEDUP_REMOVED lines=17> */
.L_x_539:
[----:B------:R-:W-:Y:S05]  /*18210*/  BSYNC B1 ;  /* 0x0000000000017941 */ /* 0x000fea0003800000 */
.L_x_538:
[----:B--2---:R-:W2:Y:S01]  /*18220*/  LDL.LU R7, [R1+0x8] ;  /* 0x0000080001077983 */ /* 0x004ea20000300800 */
[----:B-----5:R-:W-:Y:S01]  /*18230*/  IMAD.U32 R6, R17, 0x10000, RZ ;  /* 0x0001000011067824 */ /* 0x020fe200078e00ff */
[----:B0-----:R-:W-:Y:S01]  /*18240*/  IADD3 R156, P4, R4, R163, RZ ;  /* 0x000000a3049c7210 */ /* 0x001fe20007f9e0ff */
[----:B------:R-:W-:Y:S01]  /*18250*/  IMAD.X R155, R21, 0x1, R153, P5 ;  /* 0x00000001159b7824 */ /* 0x000fe200028e0699 */
[----:B------:R-:W-:Y:S01]  /*18260*/  ISETP.GT.AND P2, PT, R0, 0x1, P1 ;  /* 0x000000010000780c */ /* 0x000fe20000f44270 */
[----:B------:R-:W-:Y:S01]  /*18270*/  FMUL R6, R6, R16 ;  /* 0x0000001006067220 */ /* 0x000fe20000400000 */
[----:B------:R-:W-:Y:S01]  /*18280*/  BSSY B1, `(.L_x_540) ;  /* 0x000000b000017945 */ /* 0x000fe20003800000 */
[----:B------:R-:W-:Y:S02]  /*18290*/  IMAD.X R157, R5, 0x1, R162, P4 ;  /* 0x00000001059d7824 */ /* 0x000fe400020e06a2 */
[----:B------:R-:W-:-:S04]  /*182a0*/  IMAD.WIDE.U32 R154, R152, UR43, R154 ;  /* 0x0000002b989a7c25 */ /* 0x000fc8000f8e009a */
[----:B--2---:R-:W-:Y:S01]  /*182b0*/  FFMA R153, R7, R2, R6 ;  /* 0x0000000207997223 */ /* 0x004fe20000000006 */
[----:B------:R-:W-:Y:S02]  /*182c0*/  IADD3 R7, R160, R155, RZ ;  /* 0x0000009ba0077210 */ /* 0x000fe40007ffe0ff */
[C---:B------:R-:W-:Y:S02]  /*182d0*/  LEA R6, P5, R154.reuse, R14, 0x1 ;  /* 0x0000000e9a067211 */ /* 0x040fe400078a08ff */
[----:B------:R-:W-:Y:S02]  /*182e0*/  F2FP.BF16.F32.PACK_AB R153, RZ, R153 ;  /* 0x00000099ff99723e */ /* 0x000fe400000010ff */
[----:B------:R-:W-:-:S03]  /*182f0*/  LEA.HI.X R7, R154, R15, R7, 0x1, P5 ;  /* 0x0000000f9a077211 */ /* 0x000fc600028f0c07 */
[----:B------:R0:W-:Y:S01]  /*18300*/  @P3 STG.E.U16 desc[UR36][R156.64], R153 ;  /* 0x000000999c003986 */ /* 0x0001e2000c101524 */
[----:B------:R-:W-:Y:S05]  /*18310*/  @!P2 BRA `(.L_x_541) ;  /* 0x000000000004a947 */ /* 0x000fea0003800000 */
[----:B------:R2:W5:Y:S02]  /*18320*/  LDG.E.LTC128B.U16 R17, desc[UR36][R6.64+0x2] ;  /* 0x0000022406117981 */ /* 0x000564000c1e1520 */
.L_x_541:
[----:B------:R-:W-:Y:S05]  /*18330*/  BSYNC B1 ;  /* 0x0000000000017941 */ /* 0x000fea0003800000 */
.L_x_540:
        /* <DEDUP_REMOVED lines=12> */
.L_x_543:
[----:B------:R-:W-:Y:S05]  /*18400*/  BSYNC B1 ;  /* 0x0000000000017941 */ /* 0x000fea0003800000 */
.L_x_542:
        /* <DEDUP_REMOVED lines=12> */
.L_x_545:
[----:B------:R-:W-:Y:S05]  /*184d0*/  BSYNC B1 ;  /* 0x0000000000017941 */ /* 0x000fea0003800000 */
.L_x_544:
        /* <DEDUP_REMOVED lines=11> */
.L_x_547:
[----:B------:R-:W-:Y:S05]  /*18590*/  BSYNC B1 ;  /* 0x0000000000017941 */ /* 0x000fea0003800000 */
.L_x_546:
        /* <DEDUP_REMOVED lines=12> */
.L_x_549:
[----:B------:R-:W-:Y:S05]  /*18660*/  BSYNC B1 ;  /* 0x0000000000017941 */ /* 0x000fea0003800000 */
.L_x_548:
        /* <DEDUP_REMOVED lines=10> */
.L_x_551:
[----:B------:R-:W-:Y:S05]  /*18710*/  BSYNC B1 ;  /* 0x0000000000017941 */ /* 0x000fea0003800000 */
.L_x_550:
[----:B------:R-:W3:Y:S01]  /*18720*/  LDL.LU R154, [R1+0x20] ;  /* 0x00002000019a7983 */ /* 0x000ee20000300800 */
[----:B0----5:R-:W-:Y:S01]  /*18730*/  SHF.L.U32 R153, R17, 0x10, RZ ;  /* 0x0000001011997819 */ /* 0x021fe200000006ff */
        /* <DEDUP_REMOVED lines=8> */
.L_x_553:
[----:B------:R-:W-:Y:S05]  /*187c0*/  BSYNC B1 ;  /* 0x0000000000017941 */ /* 0x000fea0003800000 */
.L_x_552:
        /* <DEDUP_REMOVED lines=10> */
.L_x_555:
[----:B------:R-:W-:Y:S05]  /*18870*/  BSYNC B1 ;  /* 0x0000000000017941 */ /* 0x000fea0003800000 */
.L_x_554:
        /* <DEDUP_REMOVED lines=10> */
.L_x_557:
[----:B------:R-:W-:Y:S05]  /*18920*/  BSYNC B1 ;  /* 0x0000000000017941 */ /* 0x000fea0003800000 */
.L_x_556:
        /* <DEDUP_REMOVED lines=10> */
.L_x_559:
[----:B------:R-:W-:Y:S05]  /*189d0*/  BSYNC B1 ;  /* 0x0000000000017941 */ /* 0x000fea0003800000 */
.L_x_558:
        /* <DEDUP_REMOVED lines=10> */
.L_x_561:
[----:B------:R-:W-:Y:S05]  /*18a80*/  BSYNC B1 ;  /* 0x0000000000017941 */ /* 0x000fea0003800000 */
.L_x_560:
        /* <DEDUP_REMOVED lines=10> */
.L_x_563:
[----:B------:R-:W-:Y:S05]  /*18b30*/  BSYNC B1 ;  /* 0x0000000000017941 */ /* 0x000fea0003800000 */
.L_x_562:
        /* <DEDUP_REMOVED lines=10> */
.L_x_565:
[----:B------:R-:W-:Y:S05]  /*18be0*/  BSYNC B1 ;  /* 0x0000000000017941 */ /* 0x000fea0003800000 */
.L_x_564:
        /* <DEDUP_REMOVED lines=10> */
.L_x_567:
[----:B------:R-:W-:Y:S05]  /*18c90*/  BSYNC B1 ;  /* 0x0000000000017941 */ /* 0x000fea0003800000 */
.L_x_566:
        /* <DEDUP_REMOVED lines=10> */
.L_x_569:
[----:B------:R-:W-:Y:S05]  /*18d40*/  BSYNC B1 ;  /* 0x0000000000017941 */ /* 0x000fea0003800000 */
.L_x_568:
        /* <DEDUP_REMOVED lines=10> */
.L_x_571:
[----:B------:R-:W-:Y:S05]  /*18df0*/  BSYNC B1 ;  /* 0x0000000000017941 */ /* 0x000fea0003800000 */
.L_x_570:
        /* <DEDUP_REMOVED lines=10> */
.L_x_573:
[----:B------:R-:W-:Y:S05]  /*18ea0*/  BSYNC B1 ;  /* 0x0000000000017941 */ /* 0x000fea0003800000 */
.L_x_572:
        /* <DEDUP_REMOVED lines=10> */
.L_x_575:
[----:B------:R-:W-:Y:S05]  /*18f50*/  BSYNC B1 ;  /* 0x0000000000017941 */ /* 0x000fea0003800000 */
.L_x_574:
        /* <DEDUP_REMOVED lines=10> */
.L_x_577:
[----:B------:R-:W-:Y:S05]  /*19000*/  BSYNC B1 ;  /* 0x0000000000017941 */ /* 0x000fea0003800000 */
.L_x_576:
        /* <DEDUP_REMOVED lines=10> */
.L_x_579:
[----:B------:R-:W-:Y:S05]  /*190b0*/  BSYNC B1 ;  /* 0x0000000000017941 */ /* 0x000fea0003800000 */
.L_x_578:
        /* <DEDUP_REMOVED lines=10> */
.L_x_581:
[----:B------:R-:W-:Y:S05]  /*19160*/  BSYNC B1 ;  /* 0x0000000000017941 */ /* 0x000fea0003800000 */
.L_x_580:
        /* <DEDUP_REMOVED lines=10> */
.L_x_583:
[----:B------:R-:W-:Y:S05]  /*19210*/  BSYNC B1 ;  /* 0x0000000000017941 */ /* 0x000fea0003800000 */
.L_x_582:
        /* <DEDUP_REMOVED lines=10> */
.L_x_585:
[----:B------:R-:W-:Y:S05]  /*192c0*/  BSYNC B1 ;  /* 0x0000000000017941 */ /* 0x000fea0003800000 */
.L_x_584:
        /* <DEDUP_REMOVED lines=10> */
.L_x_587:
[----:B------:R-:W-:Y:S05]  /*19370*/  BSYNC B1 ;  /* 0x0000000000017941 */ /* 0x000fea0003800000 */
.L_x_586:
        /* <DEDUP_REMOVED lines=10> */
.L_x_589:
[----:B------:R-:W-:Y:S05]  /*19420*/  BSYNC B1 ;  /* 0x0000000000017941 */ /* 0x000fea0003800000 */
.L_x_588:
        /* <DEDUP_REMOVED lines=10> */
.L_x_591:
[----:B------:R-:W-:Y:S05]  /*194d0*/  BSYNC B1 ;  /* 0x0000000000017941 */ /* 0x000fea0003800000 */
.L_x_590:
        /* <DEDUP_REMOVED lines=10> */
.L_x_593:
[----:B------:R-:W-:Y:S05]  /*19580*/  BSYNC B1 ;  /* 0x0000000000017941 */ /* 0x000fea0003800000 */
.L_x_592:
        /* <DEDUP_REMOVED lines=10> */
.L_x_595:
[----:B------:R-:W-:Y:S05]  /*19630*/  BSYNC B1 ;  /* 0x0000000000017941 */ /* 0x000fea0003800000 */
.L_x_594:
        /* <DEDUP_REMOVED lines=10> */
.L_x_597:
[----:B------:R-:W-:Y:S05]  /*196e0*/  BSYNC B1 ;  /* 0x0000000000017941 */ /* 0x000fea0003800000 */
.L_x_596:
        /* <DEDUP_REMOVED lines=10> */
.L_x_599:
[----:B------:R-:W-:Y:S05]  /*19790*/  BSYNC B1 ;  /* 0x0000000000017941 */ /* 0x000fea0003800000 */
.L_x_598:
        /* <DEDUP_REMOVED lines=10> */
.L_x_601:
[----:B------:R-:W-:Y:S05]  /*19840*/  BSYNC B1 ;  /* 0x0000000000017941 */ /* 0x000fea0003800000 */
.L_x_600:
        /* <DEDUP_REMOVED lines=10> */
.L_x_603:
[----:B------:R-:W-:Y:S05]  /*198f0*/  BSYNC B1 ;  /* 0x0000000000017941 */ /* 0x000fea0003800000 */
.L_x_602:
        /* <DEDUP_REMOVED lines=10> */
.L_x_605:
[----:B------:R-:W-:Y:S05]  /*199a0*/  BSYNC B1 ;  /* 0x0000000000017941 */ /* 0x000fea0003800000 */
.L_x_604:
        /* <DEDUP_REMOVED lines=10> */
.L_x_607:
[----:B------:R-:W-:Y:S05]  /*19a50*/  BSYNC B1 ;  /* 0x0000000000017941 */ /* 0x000fea0003800000 */
.L_x_606:
        /* <DEDUP_REMOVED lines=10> */
.L_x_609:
[----:B------:R-:W-:Y:S05]  /*19b00*/  BSYNC B1 ;  /* 0x0000000000017941 */ /* 0x000fea0003800000 */
.L_x_608:
        /* <DEDUP_REMOVED lines=10> */
.L_x_611:
[----:B------:R-:W-:Y:S05]  /*19bb0*/  BSYNC B1 ;  /* 0x0000000000017941 */ /* 0x000fea0003800000 */
.L_x_610:
        /* <DEDUP_REMOVED lines=10> */
.L_x_613:
[----:B------:R-:W-:Y:S05]  /*19c60*/  BSYNC B1 ;  /* 0x0000000000017941 */ /* 0x000fea0003800000 */
.L_x_612:
        /* <DEDUP_REMOVED lines=10> */
.L_x_615:
[----:B------:R-:W-:Y:S05]  /*19d10*/  BSYNC B1 ;  /* 0x0000000000017941 */ /* 0x000fea0003800000 */
.L_x_614:
        /* <DEDUP_REMOVED lines=10> */
.L_x_617:
[----:B------:R-:W-:Y:S05]  /*19dc0*/  BSYNC B1 ;  /* 0x0000000000017941 */ /* 0x000fea0003800000 */
.L_x_616:
        /* <DEDUP_REMOVED lines=10> */
.L_x_619:
[----:B------:R-:W-:Y:S05]  /*19e70*/  BSYNC B1 ;  /* 0x0000000000017941 */ /* 0x000fea0003800000 */
.L_x_618:
        /* <DEDUP_REMOVED lines=10> */
.L_x_621:
[----:B------:R-:W-:Y:S05]  /*19f20*/  BSYNC B1 ;  /* 0x0000000000017941 */ /* 0x000fea0003800000 */
.L_x_620:
        /* <DEDUP_REMOVED lines=10> */
.L_x_623:
[----:B------:R-:W-:Y:S05]  /*19fd0*/  BSYNC B1 ;  /* 0x0000000000017941 */ /* 0x000fea0003800000 */
.L_x_622:
        /* <DEDUP_REMOVED lines=10> */
.L_x_625:
[----:B------:R-:W-:Y:S05]  /*1a080*/  BSYNC B1 ;  /* 0x0000000000017941 */ /* 0x000fea0003800000 */
.L_x_624:
        /* <DEDUP_REMOVED lines=10> */
.L_x_627:
[----:B------:R-:W-:Y:S05]  /*1a130*/  BSYNC B1 ;  /* 0x0000000000017941 */ /* 0x000fea0003800000 */
.L_x_626:
        /* <DEDUP_REMOVED lines=10> */
.L_x_629:
[----:B------:R-:W-:Y:S05]  /*1a1e0*/  BSYNC B1 ;  /* 0x0000000000017941 */ /* 0x000fea0003800000 */
.L_x_628:
        /* <DEDUP_REMOVED lines=10> */
.L_x_631:
[----:B------:R-:W-:Y:S05]  /*1a290*/  BSYNC B1 ;  /* 0x0000000000017941 */ /* 0x000fea0003800000 */
.L_x_630:
        /* <DEDUP_REMOVED lines=10> */
.L_x_633:
[----:B------:R-:W-:Y:S05]  /*1a340*/  BSYNC B1 ;  /* 0x0000000000017941 */ /* 0x000fea0003800000 */
.L_x_632:
        /* <DEDUP_REMOVED lines=10> */
.L_x_635:
[----:B------:R-:W-:Y:S05]  /*1a3f0*/  BSYNC B1 ;  /* 0x0000000000017941 */ /* 0x000fea0003800000 */
.L_x_634:
        /* <DEDUP_REMOVED lines=10> */
.L_x_637:
[----:B------:R-:W-:Y:S05]  /*1a4a0*/  BSYNC B1 ;  /* 0x0000000000017941 */ /* 0x000fea0003800000 */
.L_x_636:
        /* <DEDUP_REMOVED lines=10> */
.L_x_639:
[----:B------:R-:W-:Y:S05]  /*1a550*/  BSYNC B1 ;  /* 0x0000000000017941 */ /* 0x000fea0003800000 */
.L_x_638:
        /* <DEDUP_REMOVED lines=10> */
.L_x_641:
[----:B------:R-:W-:Y:S05]  /*1a600*/  BSYNC B1 ;  /* 0x0000000000017941 */ /* 0x000fea0003800000 */
.L_x_640:
        /* <DEDUP_REMOVED lines=10> */
.L_x_643:
[----:B------:R-:W-:Y:S05]  /*1a6b0*/  BSYNC B1 ;  /* 0x0000000000017941 */ /* 0x000fea0003800000 */
.L_x_642:
        /* <DEDUP_REMOVED lines=10> */
.L_x_645:
[----:B------:R-:W-:Y:S05]  /*1a760*/  BSYNC B1 ;  /* 0x0000000000017941 */ /* 0x000fea0003800000 */
.L_x_644:
        /* <DEDUP_REMOVED lines=10> */
.L_x_647:
[----:B------:R-:W-:Y:S05]  /*1a810*/  BSYNC B1 ;  /* 0x0000000000017941 */ /* 0x000fea0003800000 */
.L_x_646:
        /* <DEDUP_REMOVED lines=10> */
.L_x_649:
[----:B------:R-:W-:Y:S05]  /*1a8c0*/  BSYNC B1 ;  /* 0x0000000000017941 */ /* 0x000fea0003800000 */
.L_x_648:
        /* <DEDUP_REMOVED lines=10> */
.L_x_651:
[----:B------:R-:W-:Y:S05]  /*1a970*/  BSYNC B1 ;  /* 0x0000000000017941 */ /* 0x000fea0003800000 */
.L_x_650:
        /* <DEDUP_REMOVED lines=10> */
.L_x_653:
[----:B------:R-:W-:Y:S05]  /*1aa20*/  BSYNC B1 ;  /* 0x0000000000017941 */ /* 0x000fea0003800000 */
.L_x_652:
        /* <DEDUP_REMOVED lines=10> */
.L_x_655:
[----:B------:R-:W-:Y:S05]  /*1aad0*/  BSYNC B1 ;  /* 0x0000000000017941 */ /* 0x000fea0003800000 */
.L_x_654:
        /* <DEDUP_REMOVED lines=10> */
.L_x_657:
[----:B------:R-:W-:Y:S05]  /*1ab80*/  BSYNC B1 ;  /* 0x0000000000017941 */ /* 0x000fea0003800000 */
.L_x_656:
        /* <DEDUP_REMOVED lines=10> */
.L_x_659:
[----:B------:R-:W-:Y:S05]  /*1ac30*/  BSYNC B1 ;  /* 0x0000000000017941 */ /* 0x000fea0003800000 */
.L_x_658:
        /* <DEDUP_REMOVED lines=10> */
.L_x_661:
[----:B------:R-:W-:Y:S05]  /*1ace0*/  BSYNC B1 ;  /* 0x0000000000017941 */ /* 0x000fea0003800000 */
.L_x_660:
        /* <DEDUP_REMOVED lines=10> */
.L_x_663:
[----:B------:R-:W-:Y:S05]  /*1ad90*/  BSYNC B1 ;  /* 0x0000000000017941 */ /* 0x000fea0003800000 */
.L_x_662:
        /* <DEDUP_REMOVED lines=10> */
.L_x_665:
[----:B------:R-:W-:Y:S05]  /*1ae40*/  BSYNC B1 ;  /* 0x0000000000017941 */ /* 0x000fea0003800000 */
.L_x_664:
        /* <DEDUP_REMOVED lines=10> */
.L_x_667:
[----:B------:R-:W-:Y:S05]  /*1aef0*/  BSYNC B1 ;  /* 0x0000000000017941 */ /* 0x000fea0003800000 */
.L_x_666:
        /* <DEDUP_REMOVED lines=10> */
.L_x_669:
[----:B------:R-:W-:Y:S05]  /*1afa0*/  BSYNC B1 ;  /* 0x0000000000017941 */ /* 0x000fea0003800000 */
.L_x_668:
        /* <DEDUP_REMOVED lines=10> */
.L_x_671:
[----:B------:R-:W-:Y:S05]  /*1b050*/  BSYNC B1 ;  /* 0x0000000000017941 */ /* 0x000fea0003800000 */
.L_x_670:
        /* <DEDUP_REMOVED lines=10> */
.L_x_673:
[----:B------:R-:W-:Y:S05]  /*1b100*/  BSYNC B1 ;  /* 0x0000000000017941 */ /* 0x000fea0003800000 */
.L_x_672:
        /* <DEDUP_REMOVED lines=10> */
.L_x_675:
[----:B------:R-:W-:Y:S05]  /*1b1b0*/  BSYNC B1 ;  /* 0x0000000000017941 */ /* 0x000fea0003800000 */
.L_x_674:
        /* <DEDUP_REMOVED lines=10> */
.L_x_677:
[----:B------:R-:W-:Y:S05]  /*1b260*/  BSYNC B1 ;  /* 0x0000000000017941 */ /* 0x000fea0003800000 */
.L_x_676:
        /* <DEDUP_REMOVED lines=10> */
.L_x_679:
[----:B------:R-:W-:Y:S05]  /*1b310*/  BSYNC B1 ;  /* 0x0000000000017941 */ /* 0x000fea0003800000 */
.L_x_678:
        /* <DEDUP_REMOVED lines=10> */
.L_x_681:
[----:B------:R-:W-:Y:S05]  /*1b3c0*/  BSYNC B1 ;  /* 0x0000000000017941 */ /* 0x000fea0003800000 */
.L_x_680:
        /* <DEDUP_REMOVED lines=10> */
.L_x_683:
[----:B------:R-:W-:Y:S05]  /*1b470*/  BSYNC B1 ;  /* 0x0000000000017941 */ /* 0x000fea0003800000 */
.L_x_682:
        /* <DEDUP_REMOVED lines=10> */
.L_x_685:
[----:B------:R-:W-:Y:S05]  /*1b520*/  BSYNC B1 ;  /* 0x0000000000017941 */ /* 0x000fea0003800000 */
.L_x_684:
        /* <DEDUP_REMOVED lines=10> */
.L_x_687:
[----:B------:R-:W-:Y:S05]  /*1b5d0*/  BSYNC B1 ;  /* 0x0000000000017941 */ /* 0x000fea0003800000 */
.L_x_686:
        /* <DEDUP_REMOVED lines=10> */
.L_x_689:
[----:B------:R-:W-:Y:S05]  /*1b680*/  BSYNC B1 ;  /* 0x0000000000017941 */ /* 0x000fea0003800000 */
.L_x_688:
        /* <DEDUP_REMOVED lines=10> */
.L_x_691:
[----:B------:R-:W-:Y:S05]  /*1b730*/  BSYNC B1 ;  /* 0x0000000000017941 */ /* 0x000fea0003800000 */
.L_x_690:
        /* <DEDUP_REMOVED lines=10> */
.L_x_693:
[----:B------:R-:W-:Y:S05]  /*1b7e0*/  BSYNC B1 ;  /* 0x0000000000017941 */ /* 0x000fea0003800000 */
.L_x_692:
        /* <DEDUP_REMOVED lines=10> */
.L_x_695:
[----:B------:R-:W-:Y:S05]  /*1b890*/  BSYNC B1 ;  /* 0x0000000000017941 */ /* 0x000fea0003800000 */
.L_x_694:
        /* <DEDUP_REMOVED lines=10> */
.L_x_697:
[----:B------:R-:W-:Y:S05]  /*1b940*/  BSYNC B1 ;  /* 0x0000000000017941 */ /* 0x000fea0003800000 */
.L_x_696:
        /* <DEDUP_REMOVED lines=10> */
.L_x_699:
[----:B------:R-:W-:Y:S05]  /*1b9f0*/  BSYNC B1 ;  /* 0x0000000000017941 */ /* 0x000fea0003800000 */
.L_x_698:
        /* <DEDUP_REMOVED lines=10> */
.L_x_701:
[----:B------:R-:W-:Y:S05]  /*1baa0*/  BSYNC B1 ;  /* 0x0000000000017941 */ /* 0x000fea0003800000 */
.L_x_700:
        /* <DEDUP_REMOVED lines=10> */
.L_x_703:
[----:B------:R-:W-:Y:S05]  /*1bb50*/  BSYNC B1 ;  /* 0x0000000000017941 */ /* 0x000fea0003800000 */
.L_x_702:
        /* <DEDUP_REMOVED lines=10> */
.L_x_705:
[----:B------:R-:W-:Y:S05]  /*1bc00*/  BSYNC B1 ;  /* 0x0000000000017941 */ /* 0x000fea0003800000 */
.L_x_704:
        /* <DEDUP_REMOVED lines=10> */
.L_x_707:
[----:B------:R-:W-:Y:S05]  /*1bcb0*/  BSYNC B1 ;  /* 0x0000000000017941 */ /* 0x000fea0003800000 */
.L_x_706:
        /* <DEDUP_REMOVED lines=10> */
.L_x_709:
[----:B------:R-:W-:Y:S05]  /*1bd60*/  BSYNC B1 ;  /* 0x0000000000017941 */ /* 0x000fea0003800000 */
.L_x_708:
        /* <DEDUP_REMOVED lines=10> */
.L_x_711:
[----:B------:R-:W-:Y:S05]  /*1be10*/  BSYNC B1 ;  /* 0x0000000000017941 */ /* 0x000fea0003800000 */
.L_x_710:
        /* <DEDUP_REMOVED lines=10> */
.L_x_713:
[----:B------:R-:W-:Y:S05]  /*1bec0*/  BSYNC B1 ;  /* 0x0000000000017941 */ /* 0x000fea0003800000 */
.L_x_712:
        /* <DEDUP_REMOVED lines=10> */
.L_x_715:
[----:B------:R-:W-:Y:S05]  /*1bf70*/  BSYNC B1 ;  /* 0x0000000000017941 */ /* 0x000fea0003800000 */
.L_x_714:
        /* <DEDUP_REMOVED lines=10> */
.L_x_717:
[----:B------:R-:W-:Y:S05]  /*1c020*/  BSYNC B1 ;  /* 0x0000000000017941 */ /* 0x000fea0003800000 */
.L_x_716:
        /* <DEDUP_REMOVED lines=10> */
.L_x_719:
[----:B------:R-:W-:Y:S05]  /*1c0d0*/  BSYNC B1 ;  /* 0x0000000000017941 */ /* 0x000fea0003800000 */
.L_x_718:
        /* <DEDUP_REMOVED lines=10> */
.L_x_721:
[----:B------:R-:W-:Y:S05]  /*1c180*/  BSYNC B1 ;  /* 0x0000000000017941 */ /* 0x000fea0003800000 */
.L_x_720:
        /* <DEDUP_REMOVED lines=10> */
.L_x_723:
[----:B------:R-:W-:Y:S05]  /*1c230*/  BSYNC B1 ;  /* 0x0000000000017941 */ /* 0x000fea0003800000 */
.L_x_722:
        /* <DEDUP_REMOVED lines=10> */
.L_x_725:
[----:B------:R-:W-:Y:S05]  /*1c2e0*/  BSYNC B1 ;  /* 0x0000000000017941 */ /* 0x000fea0003800000 */
.L_x_724:
        /* <DEDUP_REMOVED lines=10> */
.L_x_727:
[----:B------:R-:W-:Y:S05]  /*1c390*/  BSYNC B1 ;  /* 0x0000000000017941 */ /* 0x000fea0003800000 */
.L_x_726:
        /* <DEDUP_REMOVED lines=10> */
.L_x_729:
[----:B------:R-:W-:Y:S05]  /*1c440*/  BSYNC B1 ;  /* 0x0000000000017941 */ /* 0x000fea0003800000 */
.L_x_728:
        /* <DEDUP_REMOVED lines=10> */
.L_x_731:
[----:B------:R-:W-:Y:S05]  /*1c4f0*/  BSYNC B1 ;  /* 0x0000000000017941 */ /* 0x000fea0003800000 */
.L_x_730:
        /* <DEDUP_REMOVED lines=10> */
.L_x_733:
[----:B------:R-:W-:Y:S05]  /*1c5a0*/  BSYNC B1 ;  /* 0x0000000000017941 */ /* 0x000fea0003800000 */
.L_x_732:
        /* <DEDUP_REMOVED lines=10> */
.L_x_735:
[----:B------:R-:W-:Y:S05]  /*1c650*/  BSYNC B1 ;  /* 0x0000000000017941 */ /* 0x000fea0003800000 */
.L_x_734:
        /* <DEDUP_REMOVED lines=10> */
.L_x_737:
[----:B------:R-:W-:Y:S05]  /*1c700*/  BSYNC B1 ;  /* 0x0000000000017941 */ /* 0x000fea0003800000 */
.L_x_736:
        /* <DEDUP_REMOVED lines=10> */
.L_x_739:
[----:B------:R-:W-:Y:S05]  /*1c7b0*/  BSYNC B1 ;  /* 0x0000000000017941 */ /* 0x000fea0003800000 */
.L_x_738:
        /* <DEDUP_REMOVED lines=10> */
.L_x_741:
[----:B------:R-:W-:Y:S05]  /*1c860*/  BSYNC B1 ;  /* 0x0000000000017941 */ /* 0x000fea0003800000 */
.L_x_740:
        /* <DEDUP_REMOVED lines=10> */
.L_x_743:
[----:B------:R-:W-:Y:S05]  /*1c910*/  BSYNC B1 ;  /* 0x0000000000017941 */ /* 0x000fea0003800000 */
.L_x_742:
        /* <DEDUP_REMOVED lines=10> */
.L_x_745:
[----:B------:R-:W-:Y:S05]  /*1c9c0*/  BSYNC B1 ;  /* 0x0000000000017941 */ /* 0x000fea0003800000 */
.L_x_744:
        /* <DEDUP_REMOVED lines=10> */
.L_x_747:
[----:B------:R-:W-:Y:S05]  /*1ca70*/  BSYNC B1 ;  /* 0x0000000000017941 */ /* 0x000fea0003800000 */
.L_x_746:
        /* <DEDUP_REMOVED lines=10> */
.L_x_749:
[----:B------:R-:W-:Y:S05]  /*1cb20*/  BSYNC B1 ;  /* 0x0000000000017941 */ /* 0x000fea0003800000 */
.L_x_748:
        /* <DEDUP_REMOVED lines=10> */
.L_x_751:
[----:B------:R-:W-:Y:S05]  /*1cbd0*/  BSYNC B1 ;  /* 0x0000000000017941 */ /* 0x000fea0003800000 */
.L_x_750:
        /* <DEDUP_REMOVED lines=10> */
.L_x_753:
[----:B------:R-:W-:Y:S05]  /*1cc80*/  BSYNC B1 ;  /* 0x0000000000017941 */ /* 0x000fea0003800000 */
.L_x_752:
        /* <DEDUP_REMOVED lines=10> */
.L_x_755:
[----:B------:R-:W-:Y:S05]  /*1cd30*/  BSYNC B1 ;  /* 0x0000000000017941 */ /* 0x000fea0003800000 */
.L_x_754:
        /* <DEDUP_REMOVED lines=10> */
.L_x_757:
[----:B------:R-:W-:Y:S05]  /*1cde0*/  BSYNC B1 ;  /* 0x0000000000017941 */ /* 0x000fea0003800000 */
.L_x_756:
        /* <DEDUP_REMOVED lines=10> */
.L_x_759:
[----:B------:R-:W-:Y:S05]  /*1ce90*/  BSYNC B1 ;  /* 0x0000000000017941 */ /* 0x000fea0003800000 */
.L_x_758:
        /* <DEDUP_REMOVED lines=10> */
.L_x_761:
[----:B------:R-:W-:Y:S05]  /*1cf40*/  BSYNC B1 ;  /* 0x0000000000017941 */ /* 0x000fea0003800000 */
.L_x_760:
        /* <DEDUP_REMOVED lines=10> */
.L_x_763:
[----:B------:R-:W-:Y:S05]  /*1cff0*/  BSYNC B1 ;  /* 0x0000000000017941 */ /* 0x000fea0003800000 */
.L_x_762:
        /* <DEDUP_REMOVED lines=10> */
.L_x_765:
[----:B------:R-:W-:Y:S05]  /*1d0a0*/  BSYNC B1 ;  /* 0x0000000000017941 */ /* 0x000fea0003800000 */
.L_x_764:
        /* <DEDUP_REMOVED lines=10> */
.L_x_767:
[----:B------:R-:W-:Y:S05]  /*1d150*/  BSYNC B1 ;  /* 0x0000000000017941 */ /* 0x000fea0003800000 */
.L_x_766:
        /* <DEDUP_REMOVED lines=10> */
.L_x_769:
[----:B------:R-:W-:Y:S05]  /*1d200*/  BSYNC B1 ;  /* 0x0000000000017941 */ /* 0x000fea0003800000 */
.L_x_768:
        /* <DEDUP_REMOVED lines=10> */
.L_x_771:
[----:B------:R-:W-:Y:S05]  /*1d2b0*/  BSYNC B1 ;  /* 0x0000000000017941 */ /* 0x000fea0003800000 */
.L_x_770:
        /* <DEDUP_REMOVED lines=10> */
.L_x_773:
[----:B------:R-:W-:Y:S05]  /*1d360*/  BSYNC B1 ;  /* 0x0000000000017941 */ /* 0x000fea0003800000 */
.L_x_772:
        /* <DEDUP_REMOVED lines=10> */
.L_x_775:
[----:B------:R-:W-:Y:S05]  /*1d410*/  BSYNC B1 ;  /* 0x0000000000017941 */ /* 0x000fea0003800000 */
.L_x_774:
        /* <DEDUP_REMOVED lines=10> */
.L_x_777:
[----:B------:R-:W-:Y:S05]  /*1d4c0*/  BSYNC B1 ;  /* 0x0000000000017941 */ /* 0x000fea0003800000 */
.L_x_776:
        /* <DEDUP_REMOVED lines=10> */
.L_x_779:
[----:B------:R-:W-:Y:S05]  /*1d570*/  BSYNC B1 ;  /* 0x0000000000017941 */ /* 0x000fea0003800000 */
.L_x_778:
        /* <DEDUP_REMOVED lines=10> */
.L_x_781:
[----:B------:R-:W-:Y:S05]  /*1d620*/  BSYNC B1 ;  /* 0x0000000000017941 */ /* 0x000fea0003800000 */
.L_x_780:
        /* <DEDUP_REMOVED lines=10> */
.L_x_783:
[----:B------:R-:W-:Y:S05]  /*1d6d0*/  BSYNC B1 ;  /* 0x0000000000017941 */ /* 0x000fea0003800000 */
.L_x_782:
        /* <DEDUP_REMOVED lines=10> */
.L_x_785:
[----:B------:R-:W-:Y:S05]  /*1d780*/  BSYNC B1 ;  /* 0x0000000000017941 */ /* 0x000fea0003800000 */
.L_x_784:
[----:B-1234-:R-:W2:Y:S01]  /*1d790*/  LDL.LU R8, [R1+0x1f4] ;  /* 0x0001f40001087983 */ /* 0x01eea20000300800 */
[----:B-----5:R-:W-:Y:S01]  /*1d7a0*/  IMAD.U32 R9, R17, 0x10000, RZ ;  /* 0x0001000011097824 */ /* 0x020fe200078e00ff */
        /* <DEDUP_REMOVED lines=8> */
.L_x_787:
[----:B------:R-:W-:Y:S05]  /*1d830*/  BSYNC B1 ;  /* 0x0000000000017941 */ /* 0x000fea0003800000 */
.L_x_786:
[----:B01----:R-:W3:Y:S01]  /*1d840*/  LDL.LU R10, [R1+0x1f8] ;  /* 0x0001f800010a7983 */ /* 0x003ee20000300800 */
[----:B-----5:R-:W-:Y:S01]  /*1d850*/  IMAD.U32 R9, R17, 0x10000, RZ ;  /* 0x0001000011097824 */ /* 0x020fe200078e00ff */
[----:B------:R-:W-:Y:S01]  /*1d860*/  ISETP.GT.AND P1, PT, R0, 0xf9, P1 ;  /* 0x000000f90000780c */ /* 0x000fe20000f24270 */
[----:B------:R-:W-:Y:S01]  /*1d870*/  BSSY B1, `(.L_x_788) ;  /* 0x000000a000017945 */ /* 0x000fe20003800000 */
[----:B------:R-:W-:Y:S01]  /*1d880*/  IADD3 R161, P0, R161, 0x180, RZ ;  /* 0x00000180a1a17810 */ /* 0x000fe20007f1e0ff */
[----:B------:R-:W-:-:S04]  /*1d890*/  FMUL R9, R9, R16 ;  /* 0x0000001009097220 */ /* 0x000fc80000400000 */
[----:B---3--:R-:W-:-:S05]  /*1d8a0*/  FFMA R9, R10, R2, R9 ;  /* 0x000000020a097223 */ /* 0x008fca0000000009 */
[----:B------:R-:W-:-:S04]  /*1d8b0*/  F2FP.BF16.F32.PACK_AB R9, RZ, R9 ;  /* 0x00000009ff09723e */ /* 0x000fc800000010ff */
[----:B------:R-:W-:Y:S01]  /*1d8c0*/  PRMT R8, R9, 0x7610, R8 ;  /* 0x0000761009087816 */ /* 0x000fe20000000008 */
[----:B------:R-:W-:-:S04]  /*1d8d0*/  IMAD.X R9, RZ, RZ, UR7, P0 ;  /* 0x00000007ff097e24 */ /* 0x000fc800080e06ff */
[----:B------:R0:W-:Y:S01]  /*1d8e0*/  @P2 STG.E.U16 desc[UR36][R4.64+0x1f0], R8 ;  /* 0x0001f00804002986 */ /* 0x0001e2000c101524 */
[----:B------:R-:W-:Y:S05]  /*1d8f0*/  @!P1 BRA `(.L_x_789) ;  /* 0x0000000000049947 */ /* 0x000fea0003800000 */
[----:B------:R1:W5:Y:S02]  /*1d900*/  LDG.E.LTC128B.U16 R17, desc[UR36][R6.64+0x1f2] ;  /* 0x0001f22406117981 */ /* 0x000364000c1e1520 */
.L_x_789:
[----:B------:R-:W-:Y:S05]  /*1d910*/  BSYNC B1 ;  /* 0x0000000000017941 */ /* 0x000fea0003800000 */
.L_x_788:
[----:B0-----:R-:W3:Y:S01]  /*1d920*/  LDL.LU R8, [R1+0x1fc] ;  /* 0x0001fc0001087983 */ /* 0x001ee20000300800 */
[----:B-12--5:R-:W-:Y:S01]  /*1d930*/  SHF.L.U32 R7, R17, 0x10, RZ ;  /* 0x0000001011077819 */ /* 0x026fe200000006ff */
[----:B------:R-:W-:Y:S01]  /*1d940*/  IMAD R6, R9, R18, RZ ;  /* 0x0000001209067224 */ /* 0x000fe200078e02ff */
[----:B------:R-:W-:Y:S02]  /*1d950*/  ISETP.GT.AND P0, PT, R3, 0x180, PT ;  /* 0x000001800300780c */ /* 0x000fe40003f04270 */
[----:B------:R-:W-:Y:S01]  /*1d960*/  PRMT R153, R17, 0x7610, R153 ;  /* 0x0000761011997816 */ /* 0x000fe20000000099 */
[----:B------:R-:W-:Y:S01]  /*1d970*/  FMUL R9, R7, R16 ;  /* 0x0000001007097220 */ /* 0x000fe20000400000 */
[C---:B------:R-:W-:Y:S01]  /*1d980*/  IMAD R19, R161.reuse, R19, R6 ;  /* 0x00000013a1137224 */ /* 0x040fe200078e0206 */
[----:B------:R-:W-:Y:S01]  /*1d990*/  ISETP.GT.AND P3, PT, R0, RZ, P0 ;  /* 0x000000ff0000720c */ /* 0x000fe20000764270 */
[----:B------:R-:W-:-:S04]  /*1d9a0*/  IMAD.WIDE.U32 R6, R161, R18, R22 ;  /* 0x00000012a1067225 */ /* 0x000fc800078e0016 */
[----:B------:R-:W-:Y:S02]  /*1d9b0*/  IMAD.IADD R7, R7, 0x1, R19 ;  /* 0x0000000107077824 */ /* 0x000fe400078e0213 */
[----:B---3--:R-:W-:Y:S01]  /*1d9c0*/  FFMA R9, R8, R2, R9 ;  /* 0x0000000208097223 */ /* 0x008fe20000000009 */
[----:B------:R-:W-:-:S04]  /*1d9d0*/  LEA R8, P2, R6, R14, 0x1 ;  /* 0x0000000e06087211 */ /* 0x000fc800078408ff */
[----:B------:R-:W-:Y:S02]  /*1d9e0*/  F2FP.BF16.F32.PACK_AB R10, RZ, R9 ;  /* 0x00000009ff0a723e */ /* 0x000fe400000010ff */
[--C-:B------:R-:W-:Y:S02]  /*1d9f0*/  LEA.HI.X R9, R6, R15, R7.reuse, 0x1, P2 ;  /* 0x0000000f06097211 */ /* 0x100fe400010f0c07 */
[----:B------:R-:W-:-:S05]  /*1da00*/  PRMT R7, R10, 0x7610, R7 ;  /* 0x000076100a077816 */ /* 0x000fca0000000007 */
[----:B------:R0:W-:Y:S04]  /*1da10*/  @P1 STG.E.U16 desc[UR36][R4.64+0x1f2], R7 ;  /* 0x0001f20704001986 */ /* 0x0001e8000c101524 */
[----:B------:R1:W2:Y:S01]  /*1da20*/  @P3 LDG.E.LTC128B.U16 R153, desc[UR36][R8.64] ;  /* 0x0000002408993981 */ /* 0x0002a2000c1e1520 */
[----:B------:R-:W-:Y:S01]  /*1da30*/  IMAD.U32 R155, RZ, RZ, UR8 ;  /* 0x00000008ff9b7e24 */ /* 0x000fe2000f8e00ff */
[----:B------:R-:W-:Y:S01]  /*1da40*/  ISETP.GT.AND P2, PT, R0, 0x1, P0 ;  /* 0x000000010000780c */ /* 0x000fe20000744270 */
[----:B------:R-:W-:Y:S01]  /*1da50*/  IMAD.U32 R154, RZ, RZ, UR9 ;  /* 0x00000009ff9a7e24 */ /* 0x000fe2000f8e00ff */
[----:B------:R-:W-:Y:S01]  /*1da60*/  BSSY B1, `(.L_x_790) ;  /* 0x0000014000017945 */ /* 0x000fe20003800000 */
[----:B0-----:R-:W-:Y:S02]  /*1da70*/  IMAD.MOV.U32 R4, RZ, RZ, R12 ;  /* 0x000000ffff047224 */ /* 0x001fe400078e000c */
[----:B------:R-:W-:-:S02]  /*1da80*/  IMAD.MOV.U32 R5, RZ, RZ, R13 ;  /* 0x000000ffff057224 */ /* 0x000fc400078e000d */
[----:B------:R-:W-:-:S04]  /*1da90*/  IMAD.WIDE.U32 R6, R161, R18, R20 ;  /* 0x00000012a1067225 */ /* 0x000fc800078e0014 */
[----:B------:R-:W-:-:S04]  /*1daa0*/  IMAD.WIDE.U32 R4, R155, 0x300, R4 ;  /* 0x000003009b047825 */ /* 0x000fc800078e0004 */
[----:B------:R-:W-:Y:S02]  /*1dab0*/  IMAD R155, R154, 0x300, RZ ;  /* 0x000003009a9b7824 */ /* 0x000fe400078e02ff */
[----:B-1----:R-:W-:Y:S02]  /*1dac0*/  @P3 IMAD.MOV.U32 R8, RZ, RZ, R4 ;  /* 0x000000ffff083224 */ /* 0x002fe400078e0004 */
[----:B------:R-:W-:Y:S02]  /*1dad0*/  IMAD.IADD R9, R5, 0x1, R155 ;  /* 0x0000000105097824 */ /* 0x000fe400078e029b */
[----:B------:R-:W-:Y:S02]  /*1dae0*/  IMAD.IADD R7, R19, 0x1, R7 ;  /* 0x0000000113077824 */ /* 0x000fe400078e0207 */
[----:B--2---:R-:W-:-:S04]  /*1daf0*/  IMAD.U32 R11, R153, 0x10000, RZ ;  /* 0x00010000990b7824 */ /* 0x004fc800078e00ff */
[----:B------:R-:W-:Y:S01]  /*1db00*/  FMUL R17, R11, R16 ;  /* 0x000000100b117220 */ /* 0x000fe20000400000 */
[----:B------:R-:W-:-:S04]  /*1db10*/  IMAD.WIDE.U32 R10, R152, UR43, R6 ;  /* 0x0000002b980a7c25 */ /* 0x000fc8000f8e0006 */
[----:B------:R-:W-:Y:S01]  /*1db20*/  FFMA R17, R24, R2, R17 ;  /* 0x0000000218117223 */ /* 0x000fe20000000011 */
[----:B------:R-:W-:Y:S02]  /*1db30*/  IADD3 R7, R160, R11, RZ ;  /* 0x0000000ba0077210 */ /* 0x000fe40007ffe0ff */
[C---:B------:R-:W-:Y:S02]  /*1db40*/  LEA R6, P1, R10.reuse, R14, 0x1 ;  /* 0x0000000e0a067211 */ /* 0x040fe400078208ff */
[----:B------:R-:W-:Y:S02]  /*1db50*/  F2FP.BF16.F32.PACK_AB R17, RZ, R17 ;  /* 0x00000011ff11723e */ /* 0x000fe400000010ff */
[----:B------:R-:W-:-:S03]  /*1db60*/  LEA.HI.X R7, R10, R15, R7, 0x1, P1 ;  /* 0x0000000f0a077211 */ /* 0x000fc600008f0c07 */
[----:B------:R0:W-:Y:S01]  /*1db70*/  @P3 STG.E.U16 desc[UR36][R8.64], R17 ;  /* 0x0000001108003986 */ /* 0x0001e2000c101524 */
[----:B------:R-:W-:Y:S05]  /*1db80*/  @!P2 BRA `(.L_x_791) ;  /* 0x000000000004a947 */ /* 0x000fea0003800000 */
[----:B------:R1:W5:Y:S02]  /*1db90*/  LDG.E.LTC128B.U16 R153, desc[UR36][R6.64+0x2] ;  /* 0x0000022406997981 */ /* 0x000364000c1e1520 */
.L_x_791:
[----:B------:R-:W-:Y:S05]  /*1dba0*/  BSYNC B1 ;  /* 0x0000000000017941 */ /* 0x000fea0003800000 */
.L_x_790:
[----:B-----5:R-:W-:Y:S01]  /*1dbb0*/  IMAD.U32 R11, R153, 0x10000, RZ ;  /* 0x00010000990b7824 */ /* 0x020fe200078e00ff */
[----:B------:R-:W-:Y:S01]  /*1dbc0*/  ISETP.GT.AND P1, PT, R3, 0x188, PT ;  /* 0x000001880300780c */ /* 0x000fe20003f24270 */
[----:B------:R-:W-:Y:S01]  /*1dbd0*/  IMAD.WIDE.U32 R12, R161, R18, R166 ;  /* 0x00000012a10c7225 */ /* 0x000fe200078e00a6 */
[----:B------:R-:W-:Y:S03]  /*1dbe0*/  BSSY B1, `(.L_x_792) ;  /* 0x0000012000017945 */ /* 0x000fe60003800000 */
[----:B------:R-:W-:Y:S01]  /*1dbf0*/  FMUL R10, R11, R16 ;  /* 0x000000100b0a7220 */ /* 0x000fe20000400000 */
[----:B------:R-:W-:Y:S01]  /*1dc00*/  ISETP.GT.AND P3, PT, R0, RZ, P1 ;  /* 0x000000ff0000720c */ /* 0x000fe20000f64270 */
[----:B------:R-:W-:Y:S01]  /*1dc10*/  IMAD.IADD R13, R19, 0x1, R13 ;  /* 0x00000001130d7824 */ /* 0x000fe200078e020d */
[----:B------:R-:W-:Y:S01]  /*1dc20*/  IADD3 R164, P4, R164, R12, RZ ;  /* 0x0000000ca4a47210 */ /* 0x000fe20007f9e0ff */
[----:B------:R-:W-:Y:S01]  /*1dc30*/  FFMA R10, R25, R2, R10 ;  /* 0x00000002190a7223 */ /* 0x000fe2000000000a */
[----:B------:R-:W-:Y:S01]  /*1dc40*/  @P2 IMAD.MOV.U32 R18, RZ, RZ, R4 ;  /* 0x000000ffff122224 */ /* 0x000fe200078e0004 */
[----:B------:R-:W-:Y:S01]  /*1dc50*/  IADD3 R12, P5, R20, R12, RZ ;  /* 0x0000000c140c7210 */ /* 0x000fe20007fbe0ff */
[----:B------:R-:W-:-:S02]  /*1dc60*/  @P2 IMAD.MOV.U32 R19, RZ, RZ, R9 ;  /* 0x000000ffff132224 */ /* 0x000fc400078e0009 */
[----:B------:R-:W-:Y:S01]  /*1dc70*/  F2FP.BF16.F32.PACK_AB R3, RZ, R10 ;  /* 0x0000000aff03723e */ /* 0x000fe200000010ff */
[----:B------:R-:W-:Y:S01]  /*1dc80*/  IMAD.X R22, R13, 0x1, R23, P4 ;  /* 0x000000010d167824 */ /* 0x000fe200020e0617 */
[C---:B------:R-:W-:Y:S02]  /*1dc90*/  LEA R10, P4, R164.reuse, R14, 0x1 ;  /* 0x0000000ea40a7211 */ /* 0x040fe400078808ff */
[----:B0-----:R-:W-:Y:S02]  /*1dca0*/  PRMT R17, R3, 0x7610, R17 ;  /* 0x0000761003117816 */ /* 0x001fe40000000011 */
[----:B------:R-:W-:Y:S02]  /*1dcb0*/  LEA.HI.X R11, R164, R15, R22, 0x1, P4 ;  /* 0x0000000fa40b7211 */ /* 0x000fe400020f0c16 */
[----:B------:R-:W-:Y:S01]  /*1dcc0*/  PRMT R3, R153, 0x7610, R3 ;  /* 0x0000761099037816 */ /* 0x000fe20000000003 */
[----:B------:R0:W-:Y:S01]  /*1dcd0*/  @P2 STG.E.U16 desc[UR36][R18.64+0x2], R17 ;  /* 0x0000021112002986 */ /* 0x0001e2000c101524 */
[----:B------:R-:W-:Y:S05]  /*1dce0*/  @!P3 BRA `(.L_x_793) ;  /* 0x000000000004b947 */ /* 0x000fea0003800000 */
[----:B------:R2:W5:Y:S02]  /*1dcf0*/  LDG.E.LTC128B.U16 R3, desc[UR36][R10.64] ;  /* 0x000000240a037981 */ /* 0x000564000c1e1520 */
.L_x_793:
[----:B------:R-:W-:Y:S05]  /*1dd00*/  BSYNC B1 ;  /* 0x0000000000017941 */ /* 0x000fea0003800000 */
.L_x_792:
[----:B--2--5:R-:W-:Y:S01]  /*1dd10*/  SHF.L.U32 R11, R3, 0x10, RZ ;  /* 0x00000010030b7819 */ /* 0x024fe200000006ff */
[----:B------:R-:W-:Y:S01]  /*1dd20*/  IMAD.X R13, R21, 0x1, R13, P5 ;  /* 0x00000001150d7824 */ /* 0x000fe200028e060d */
[----:B------:R-:W-:Y:S01]  /*1dd30*/  IADD3 R8, P2, R163, R4, RZ ;  /* 0x00000004a3087210 */ /* 0x000fe20007f5e0ff */
[----:B------:R-:W-:Y:S01]  /*1dd40*/  BSSY B1, `(.L_x_794) ;  /* 0x000000d000017945 */ /* 0x000fe20003800000 */
[----:B------:R-:W-:Y:S01]  /*1dd50*/  ISETP.GT.AND P5, PT, R0, 0x1, P1 ;  /* 0x000000010000780c */ /* 0x000fe20000fa4270 */
[----:B------:R-:W-:Y:S01]  /*1dd60*/  FMUL R11, R11, R16 ;  /* 0x000000100b0b7220 */ /* 0x000fe20000400000 */
[----:B------:R-:W-:-:S04]  /*1dd70*/  IMAD.WIDE.U32 R152, R152, UR43, R12 ;  /* 0x0000002b98987c25 */ /* 0x000fc8000f8e000c */
[----:B------:R-:W-:Y:S01]  /*1dd80*/  FFMA R11, R26, R2, R11 ;  /* 0x000000021a0b7223 */ /* 0x000fe2000000000b */
[----:B------:R-:W-:Y:S01]  /*1dd90*/  IMAD.X R9, R9, 0x1, R162, P2 ;  /* 0x0000000109097824 */ /* 0x000fe200010e06a2 */
[----:B------:R-:W-:Y:S01]  /*1dda0*/  LEA R14, P4, R152, R14, 0x1 ;  /* 0x0000000e980e7211 */ /* 0x000fe200078808ff */
[----:B------:R-:W-:Y:S02]  /*1ddb0*/  IMAD.IADD R160, R160, 0x1, R153 ;  /* 0x00000001a0a07824 */ /* 0x000fe400078e0299 */
[----:B------:R-:W-:-:S03]  /*1ddc0*/  F2FP.BF16.F32.PACK_AB R11, RZ, R11 ;  /* 0x0000000bff0b723e */ /* 0x000fc600000010ff */
[----:B------:R-:W-:Y:S02]  /*1ddd0*/  LEA.HI.X R15, R152, R15, R160, 0x1, P4 ;  /* 0x0000000f980f7211 */ /* 0x000fe400020f0ca0 */
[----:B------:R2:W-:Y:S01]  /*1dde0*/  @P3 STG.E.U16 desc[UR36][R8.64], R11 ;  /* 0x0000000b08003986 */ /* 0x0005e2000c101524 */
[----:B------:R-:W-:Y:S05]  /*1ddf0*/  @!P5 BRA `(.L_x_795) ;  /* 0x000000000004d947 */ /* 0x000fea0003800000 */
[----:B------:R3:W5:Y:S02]  /*1de00*/  LDG.E.LTC128B.U16 R3, desc[UR36][R14.64+0x2] ;  /* 0x000002240e037981 */ /* 0x000764000c1e1520 */
.L_x_795:
[----:B------:R-:W-:Y:S05]  /*1de10*/  BSYNC B1 ;  /* 0x0000000000017941 */ /* 0x000fea0003800000 */
.L_x_794:
[----:B--2--5:R-:W-:Y:S01]  /*1de20*/  IMAD.U32 R11, R3, 0x10000, RZ ;  /* 0x00010000030b7824 */ /* 0x024fe200078e00ff */
[----:B------:R-:W-:Y:S01]  /*1de30*/  ISETP.GT.AND P2, PT, R0, 0x8, P0 ;  /* 0x000000080000780c */ /* 0x000fe20000744270 */
[----:B------:R-:W-:Y:S02]  /*1de40*/  BSSY B1, `(.L_x_796) ;  /* 0x0000007000017945 */ /* 0x000fe40003800000 */
[----:B------:R-:W-:-:S04]  /*1de50*/  FMUL R10, R11, R16 ;  /* 0x000000100b0a7220 */ /* 0x000fc80000400000 */
[----:B------:R-:W-:-:S05]  /*1de60*/  FFMA R10, R27, R2, R10 ;  /* 0x000000021b0a7223 */ /* 0x000fca000000000a */
[----:B------:R-:W-:-:S05]  /*1de70*/  F2FP.BF16.F32.PACK_AB R10, RZ, R10 ;  /* 0x0000000aff0a723e */ /* 0x000fca00000010ff */
[----:B------:R2:W-:Y:S01]  /*1de80*/  @P5 STG.E.U16 desc[UR36][R8.64+0x2], R10 ;  /* 0x0000020a08005986 */ /* 0x0005e2000c101524 */
[----:B------:R-:W-:Y:S05]  /*1de90*/  @!P2 BRA `(.L_x_797) ;  /* 0x000000000004a947 */ /* 0x000fea0003800000 */
[----:B------:R4:W5:Y:S02]  /*1dea0*/  LDG.E.LTC128B.U16 R3, desc[UR36][R6.64+0x10] ;  /* 0x0000102406037981 */ /* 0x000964000c1e1520 */
.L_x_797:
[----:B------:R-:W-:Y:S05]  /*1deb0*/  BSYNC B1 ;  /* 0x0000000000017941 */ /* 0x000fea0003800000 */
.L_x_796:
[----:B--2--5:R-:W-:Y:S01]  /*1dec0*/  IMAD.U32 R9, R3, 0x10000, RZ ;  /* 0x0001000003097824 */ /* 0x024fe200078e00ff */
[----:B------:R-:W-:Y:S01]  /*1ded0*/  ISETP.GT.AND P3, PT, R0, 0x9, P0 ;  /* 0x000000090000780c */ /* 0x000fe20000764270 */
[----:B------:R-:W-:Y:S02]  /*1dee0*/  BSSY B1, `(.L_x_798) ;  /* 0x000000a000017945 */ /* 0x000fe40003800000 */
[----:B------:R-:W-:-:S04]  /*1def0*/  FMUL R9, R9, R16 ;  /* 0x0000001009097220 */ /* 0x000fc80000400000 */
[----:B------:R-:W-:-:S05]  /*1df00*/  FFMA R9, R28, R2, R9 ;  /* 0x000000021c097223 */ /* 0x000fca0000000009 */
[----:B------:R-:W-:Y:S01]  /*1df10*/  F2FP.BF16.F32.PACK_AB R8, RZ, R9 ;  /* 0x00000009ff08723e */ /* 0x000fe200000010ff */
[----:B------:R-:W-:-:S03]  /*1df20*/  IMAD.IADD R9, R155, 0x1, R5 ;  /* 0x000000019b097824 */ /* 0x000fc600078e0205 */
[----:B------:R-:W-:Y:S01]  /*1df30*/  PRMT R10, R8, 0x7610, R10 ;  /* 0x00007610080a7816 */ /* 0x000fe2000000000a */
[----:B------:R-:W-:-:S05]  /*1df40*/  @P2 IMAD.MOV.U32 R8, RZ, RZ, R4 ;  /* 0x000000ffff082224 */ /* 0x000fca00078e0004 */
[----:B------:R2:W-:Y:S01]  /*1df50*/  @P2 STG.E.U16 desc[UR36][R8.64+0x10], R10 ;  /* 0x0000100a08002986 */ /* 0x0005e2000c101524 */
[----:B------:R-:W-:Y:S05]  /*1df60*/  @!P3 BRA `(.L_x_799) ;  /* 0x000000000004b947 */ /* 0x000fea0003800000 */
[----:B------:R0:W5:Y:S02]  /*1df70*/  LDG.E.LTC128B.U16 R3, desc[UR36][R6.64+0x12] ;  /* 0x0000122406037981 */ /* 0x000164000c1e1520 */
.L_x_799:
[----:B------:R-:W-:Y:S05]  /*1df80*/  BSYNC B1 ;  /* 0x0000000000017941 */ /* 0x000fea0003800000 */
.L_x_798:
[----:B-----5:R-:W-:Y:S01]  /*1df90*/  SHF.L.U32 R11, R3, 0x10, RZ ;  /* 0x00000010030b7819 */ /* 0x020fe200000006ff */
[----:B------:R-:W-:Y:S01]  /*1dfa0*/  BSSY B1, `(.L_x_800) ;  /* 0x000000b000017945 */ /* 0x000fe20003800000 */
[----:B------:R-:W-:-:S03]  /*1dfb0*/  ISETP.GT.AND P4, PT, R0, 0x8, P1 ;  /* 0x000000080000780c */ /* 0x000fc60000f84270 */
[----:B--2---:R-:W-:Y:S01]  /*1dfc0*/  FMUL R10, R11, R16 ;  /* 0x000000100b0a7220 */ /* 0x004fe20000400000 */
[----:B------:R-:W-:-:S03]  /*1dfd0*/  @P3 IMAD.MOV.U32 R11, RZ, RZ, R9 ;  /* 0x000000ffff0b3224 */ /* 0x000fc600078e0009 */
[----:B------:R-:W-:-:S05]  /*1dfe0*/  FFMA R10, R29, R2, R10 ;  /* 0x000000021d0a7223 */ /* 0x000fca000000000a */
[----:B------:R-:W-:-:S04]  /*1dff0*/  F2FP.BF16.F32.PACK_AB R10, RZ, R10 ;  /* 0x0000000aff0a723e */ /* 0x000fc800000010ff */
[----:B------:R-:W-:Y:S01]  /*1e000*/  PRMT R12, R10, 0x7610, R12 ;  /* 0x000076100a0c7816 */ /* 0x000fe2000000000c */
[----:B------:R-:W-:-:S05]  /*1e010*/  @P3 IMAD.MOV.U32 R10, RZ, RZ, R4 ;  /* 0x000000ffff0a3224 */ /* 0x000fca00078e0004 */
[----:B------:R2:W-:Y:S01]  /*1e020*/  @P3 STG.E.U16 desc[UR36][R10.64+0x12], R12 ;  /* 0x0000120c0a003986 */ /* 0x0005e2000c101524 */
[----:B------:R-:W-:Y:S05]  /*1e030*/  @!P4 BRA `(.L_x_801) ;  /* 0x000000000004c947 */ /* 0x000fea0003800000 */
[----:B------:R0:W5:Y:S02]  /*1e040*/  LDG.E.LTC128B.U16 R3, desc[UR36][R14.64+0x10] ;  /* 0x000010240e037981 */ /* 0x000164000c1e1520 */
.L_x_801:
[----:B------:R-:W-:Y:S05]  /*1e050*/  BSYNC B1 ;  /* 0x0000000000017941 */ /* 0x000fea0003800000 */
.L_x_800:
[----:B--2--5:R-:W-:Y:S01]  /*1e060*/  IMAD.U32 R11, R3, 0x10000, RZ ;  /* 0x00010000030b7824 */ /* 0x024fe200078e00ff */
[----:B------:R-:W-:Y:S01]  /*1e070*/  IADD3 R10, P2, R163, R4, RZ ;  /* 0x00000004a30a7210 */ /* 0x000fe20007f5e0ff */
[----:B------:R-:W-:Y:S01]  /*1e080*/  BSSY B1, `(.L_x_802) ;  /* 0x0000009000017945 */ /* 0x000fe20003800000 */
[----:B------:R-:W-:Y:S01]  /*1e090*/  ISETP.GT.AND P3, PT, R0, 0x9, P1 ;  /* 0x000000090000780c */ /* 0x000fe20000f64270 */
[----:B------:R-:W-:-:S04]  /*1e0a0*/  FMUL R11, R11, R16 ;  /* 0x000000100b0b7220 */ /* 0x000fc80000400000 */
[----:B------:R-:W-:-:S05]  /*1e0b0*/  FFMA R11, R30, R2, R11 ;  /* 0x000000021e0b7223 */ /* 0x000fca000000000b */
[----:B------:R-:W-:Y:S01]  /*1e0c0*/  F2FP.BF16.F32.PACK_AB R12, RZ, R11 ;  /* 0x0000000bff0c723e */ /* 0x000fe200000010ff */
[----:B------:R-:W-:-:S05]  /*1e0d0*/  IMAD.X R11, R9, 0x1, R162, P2 ;  /* 0x00000001090b7824 */ /* 0x000fca00010e06a2 */
[----:B------:R2:W-:Y:S01]  /*1e0e0*/  @P4 STG.E.U16 desc[UR36][R10.64+0x10], R12 ;  /* 0x0000100c0a004986 */ /* 0x0005e2000c101524 */
[----:B------:R-:W-:Y:S05]  /*1e0f0*/  @!P3 BRA `(.L_x_803) ;  /* 0x000000000004b947 */ /* 0x000fea0003800000 */
[----:B------:R0:W5:Y:S02]  /*1e100*/  LDG.E.LTC128B.U16 R3, desc[UR36][R14.64+0x12] ;  /* 0x000012240e037981 */ /* 0x000164000c1e1520 */
.L_x_803:
[----:B------:R-:W-:Y:S05]  /*1e110*/  BSYNC B1 ;  /* 0x0000000000017941 */ /* 0x000fea0003800000 */
.L_x_802:
[----:B-----5:R-:W-:Y:S01]  /*1e120*/  IMAD.U32 R13, R3, 0x10000, RZ ;  /* 0x00010000030d7824 */ /* 0x020fe200078e00ff */
[----:B------:R-:W-:Y:S01]  /*1e130*/  ISETP.GT.AND P2, PT, R0, 0x10, P0 ;  /* 0x000000100000780c */ /* 0x000fe20000744270 */
[----:B------:R-:W-:Y:S02]  /*1e140*/  BSSY B1, `(.L_x_804) ;  /* 0x0000007000017945 */ /* 0x000fe40003800000 */
[----:B--2---:R-:W-:-:S04]  /*1e150*/  FMUL R12, R13, R16 ;  /* 0x000000100d0c7220 */ /* 0x004fc80000400000 */
[----:B------:R-:W-:-:S05]  /*1e160*/  FFMA R12, R31, R2, R12 ;  /* 0x000000021f0c7223 */ /* 0x000fca000000000c */
[----:B------:R-:W-:-:S05]  /*1e170*/  F2FP.BF16.F32.PACK_AB R12, RZ, R12 ;  /* 0x0000000cff0c723e */ /* 0x000fca00000010ff */
[----:B------:R2:W-:Y:S01]  /*1e180*/  @P3 STG.E.U16 desc[UR36][R10.64+0x12], R12 ;  /* 0x0000120c0a003986 */ /* 0x0005e2000c101524 */
[----:B------:R-:W-:Y:S05]  /*1e190*/  @!P2 BRA `(.L_x_805) ;  /* 0x000000000004a947 */ /* 0x000fea0003800000 */
[----:B------:R0:W5:Y:S02]  /*1e1a0*/  LDG.E.LTC128B.U16 R3, desc[UR36][R6.64+0x20] ;  /* 0x0000202406037981 */ /* 0x000164000c1e1520 */
.L_x_805:
[----:B------:R-:W-:Y:S05]  /*1e1b0*/  BSYNC B1 ;  /* 0x0000000000017941 */ /* 0x000fea0003800000 */
.L_x_804:
[----:B-----5:R-:W-:Y:S01]  /*1e1c0*/  IMAD.U32 R13, R3, 0x10000, RZ ;  /* 0x00010000030d7824 */ /* 0x020fe200078e00ff */
[----:B------:R-:W-:Y:S01]  /*1e1d0*/  ISETP.GT.AND P3, PT, R0, 0x11, P0 ;  /* 0x000000110000780c */ /* 0x000fe20000764270 */
[----:B--2---:R-:W-:Y:S01]  /*1e1e0*/  @P2 IMAD.MOV.U32 R12, RZ, RZ, R4 ;  /* 0x000000ffff0c2224 */ /* 0x004fe200078e0004 */
[----:B------:R-:W-:Y:S01]  /*1e1f0*/  BSSY B1, `(.L_x_806) ;  /* 0x0000009000017945 */ /* 0x000fe20003800000 */
[----:B------:R-:W-:-:S04]  /*1e200*/  FMUL R13, R13, R16 ;  /* 0x000000100d0d7220 */ /* 0x000fc80000400000 */
[----:B------:R-:W-:-:S05]  /*1e210*/  FFMA R13, R32, R2, R13 ;  /* 0x00000002200d7223 */ /* 0x000fca000000000d */
[----:B------:R-:W-:-:S04]  /*1e220*/  F2FP.BF16.F32.PACK_AB R13, RZ, R13 ;  /* 0x0000000dff0d723e */ /* 0x000fc800000010ff */
[----:B0-----:R-:W-:Y:S02]  /*1e230*/  PRMT R17, R13, 0x7610, R17 ;  /* 0x000076100d117816 */ /* 0x001fe40000000011 */
[----:B------:R-:W-:-:S05]  /*1e240*/  @P2 MOV R13, R9 ;  /* 0x00000009000d2202 */ /* 0x000fca0000000f00 */
[----:B------:R0:W-:Y:S01]  /*1e250*/  @P2 STG.E.U16 desc[UR36][R12.64+0x20], R17 ;  /* 0x000020110c002986 */ /* 0x0001e2000c101524 */
[----:B------:R-:W-:Y:S05]  /*1e260*/  @!P3 BRA `(.L_x_807) ;  /* 0x000000000004b947 */ /* 0x000fea0003800000 */
[----:B------:R2:W5:Y:S02]  /*1e270*/  LDG.E.LTC128B.U16 R3, desc[UR36][R6.64+0x22] ;  /* 0x0000222406037981 */ /* 0x000564000c1e1520 */
.L_x_807:
[----:B------:R-:W-:Y:S05]  /*1e280*/  BSYNC B1 ;  /* 0x0000000000017941 */ /* 0x000fea0003800000 */
.L_x_806:
[----:B0----5:R-:W-:Y:S01]  /*1e290*/  IMAD.U32 R13, R3, 0x10000, RZ ;  /* 0x00010000030d7824 */ /* 0x021fe200078e00ff */
[----:B------:R-:W-:Y:S01]  /*1e2a0*/  ISETP.GT.AND P2, PT, R0, 0x10, P1 ;  /* 0x000000100000780c */ /* 0x000fe20000f44270 */
[----:B------:R-:W-:Y:S02]  /*1e2b0*/  BSSY B1, `(.L_x_808) ;  /* 0x000000a000017945 */ /* 0x000fe40003800000 */
[----:B------:R-:W-:Y:S01]  /*1e2c0*/  FMUL R12, R13, R16 ;  /* 0x000000100d0c7220 */ /* 0x000fe20000400000 */
        /* <DEDUP_REMOVED lines=8> */
.L_x_809:
[----:B------:R-:W-:Y:S05]  /*1e350*/  BSYNC B1 ;  /* 0x0000000000017941 */ /* 0x000fea0003800000 */
.L_x_808:
[----:B0----5:R-:W-:Y:S01]  /*1e360*/  IMAD.U32 R13, R3, 0x10000, RZ ;  /* 0x00010000030d7824 */ /* 0x021fe200078e00ff */
        /* <DEDUP_REMOVED lines=8> */
.L_x_811:
[----:B------:R-:W-:Y:S05]  /*1e3f0*/  BSYNC B1 ;  /* 0x0000000000017941 */ /* 0x000fea0003800000 */
.L_x_810:
        /* <DEDUP_REMOVED lines=9> */
.L_x_813:
[----:B------:R-:W-:Y:S05]  /*1e490*/  BSYNC B1 ;  /* 0x0000000000017941 */ /* 0x000fea0003800000 */
.L_x_812:
[----:B-----5:R-:W-:Y:S01]  /*1e4a0*/  IMAD.U32 R13, R3, 0x10000, RZ ;  /* 0x00010000030d7824 */ /* 0x020fe200078e00ff */
[----:B------:R-:W-:Y:S01]  /*1e4b0*/  ISETP.GT.AND P3, PT, R0, 0x19, P0 ;  /* 0x000000190000780c */ /* 0x000fe20000764270 */
[----:B0-----:R-:W-:Y:S01]  /*1e4c0*/  @P2 IMAD.MOV.U32 R12, RZ, RZ, R4 ;  /* 0x000000ffff0c2224 */ /* 0x001fe200078e0004 */
[----:B------:R-:W-:Y:S01]  /*1e4d0*/  BSSY B1, `(.L_x_814) ;  /* 0x0000009000017945 */ /* 0x000fe20003800000 */
[----:B------:R-:W-:-:S04]  /*1e4e0*/  FMUL R13, R13, R16 ;  /* 0x000000100d0d7220 */ /* 0x000fc80000400000 */
[----:B------:R-:W-:-:S05]  /*1e4f0*/  FFMA R13, R36, R2, R13 ;  /* 0x00000002240d7223 */ /* 0x000fca000000000d */
[----:B------:R-:W-:-:S04]  /*1e500*/  F2FP.BF16.F32.PACK_AB R13, RZ, R13 ;  /* 0x0000000dff0d723e */ /* 0x000fc800000010ff */
[----:B------:R-:W-:Y:S02]  /*1e510*/  PRMT R17, R13, 0x7610, R17 ;  /* 0x000076100d117816 */ /* 0x000fe40000000011 */
[----:B------:R-:W-:-:S05]  /*1e520*/  @P2 MOV R13, R9 ;  /* 0x00000009000d2202 */ /* 0x000fca0000000f00 */
[----:B------:R0:W-:Y:S01]  /*1e530*/  @P2 STG.E.U16 desc[UR36][R12.64+0x30], R17 ;  /* 0x000030110c002986 */ /* 0x0001e2000c101524 */
[----:B------:R-:W-:Y:S05]  /*1e540*/  @!P3 BRA `(.L_x_815) ;  /* 0x000000000004b947 */ /* 0x000fea0003800000 */
[----:B------:R0:W5:Y:S02]  /*1e550*/  LDG.E.LTC128B.U16 R3, desc[UR36][R6.64+0x32] ;  /* 0x0000322406037981 */ /* 0x000164000c1e1520 */
.L_x_815:
[----:B------:R-:W-:Y:S05]  /*1e560*/  BSYNC B1 ;  /* 0x0000000000017941 */ /* 0x000fea0003800000 */
.L_x_814:
        /* <DEDUP_REMOVED lines=12> */
.L_x_817:
[----:B------:R-:W-:Y:S05]  /*1e630*/  BSYNC B1 ;  /* 0x0000000000017941 */ /* 0x000fea0003800000 */
.L_x_816:
        /* <DEDUP_REMOVED lines=9> */
.L_x_819:
[----:B------:R-:W-:Y:S05]  /*1e6d0*/  BSYNC B1 ;  /* 0x0000000000017941 */ /* 0x000fea0003800000 */
.L_x_818:
        /* <DEDUP_REMOVED lines=9> */
.L_x_821:
[----:B------:R-:W-:Y:S05]  /*1e770*/  BSYNC B1 ;  /* 0x0000000000017941 */ /* 0x000fea0003800000 */
.L_x_820:
        /* <DEDUP_REMOVED lines=12> */
.L_x_823:
[----:B------:R-:W-:Y:S05]  /*1e840*/  BSYNC B1 ;  /* 0x0000000000017941 */ /* 0x000fea0003800000 */
.L_x_822:
        /* <DEDUP_REMOVED lines=12> */
.L_x_825:
[----:B------:R-:W-:Y:S05]  /*1e910*/  BSYNC B1 ;  /* 0x0000000000017941 */ /* 0x000fea0003800000 */
.L_x_824:
        /* <DEDUP_REMOVED lines=9> */
.L_x_827:
[----:B------:R-:W-:Y:S05]  /*1e9b0*/  BSYNC B1 ;  /* 0x0000000000017941 */ /* 0x000fea0003800000 */
.L_x_826:
        /* <DEDUP_REMOVED lines=9> */
.L_x_829:
[----:B------:R-:W-:Y:S05]  /*1ea50*/  BSYNC B1 ;  /* 0x0000000000017941 */ /* 0x000fea0003800000 */
.L_x_828:
        /* <DEDUP_REMOVED lines=12> */
.L_x_831:
[----:B------:R-:W-:Y:S05]  /*1eb20*/  BSYNC B1 ;  /* 0x0000000000017941 */ /* 0x000fea0003800000 */
.L_x_830:
        /* <DEDUP_REMOVED lines=12> */
.L_x_833:
[----:B------:R-:W-:Y:S05]  /*1ebf0*/  BSYNC B1 ;  /* 0x0000000000017941 */ /* 0x000fea0003800000 */
.L_x_832:
        /* <DEDUP_REMOVED lines=9> */
.L_x_835:
[----:B------:R-:W-:Y:S05]  /*1ec90*/  BSYNC B1 ;  /* 0x0000000000017941 */ /* 0x000fea0003800000 */
.L_x_834:
        /* <DEDUP_REMOVED lines=9> */
.L_x_837:
[----:B------:R-:W-:Y:S05]  /*1ed30*/  BSYNC B1 ;  /* 0x0000000000017941 */ /* 0x000fea0003800000 */
.L_x_836:
        /* <DEDUP_REMOVED lines=12> */
.L_x_839:
[----:B------:R-:W-:Y:S05]  /*1ee00*/  BSYNC B1 ;  /* 0x0000000000017941 */ /* 0x000fea0003800000 */
.L_x_838:
        /* <DEDUP_REMOVED lines=12> */
.L_x_841:
[----:B------:R-:W-:Y:S05]  /*1eed0*/  BSYNC B1 ;  /* 0x0000000000017941 */ /* 0x000fea0003800000 */
.L_x_840:
        /* <DEDUP_REMOVED lines=9> */
.L_x_843:
[----:B------:R-:W-:Y:S05]  /*1ef70*/  BSYNC B1 ;  /* 0x0000000000017941 */ /* 0x000fea0003800000 */
.L_x_842:
        /* <DEDUP_REMOVED lines=9> */
.L_x_845:
[----:B------:R-:W-:Y:S05]  /*1f010*/  BSYNC B1 ;  /* 0x0000000000017941 */ /* 0x000fea0003800000 */
.L_x_844:
        /* <DEDUP_REMOVED lines=12> */
.L_x_847:
[----:B------:R-:W-:Y:S05]  /*1f0e0*/  BSYNC B1 ;  /* 0x0000000000017941 */ /* 0x000fea0003800000 */
.L_x_846:
        /* <DEDUP_REMOVED lines=12> */
.L_x_849:
[----:B------:R-:W-:Y:S05]  /*1f1b0*/  BSYNC B1 ;  /* 0x0000000000017941 */ /* 0x000fea0003800000 */
.L_x_848:
        /* <DEDUP_REMOVED lines=9> */
.L_x_851:
[----:B------:R-:W-:Y:S05]  /*1f250*/  BSYNC B1 ;  /* 0x0000000000017941 */ /* 0x000fea0003800000 */
.L_x_850:
        /* <DEDUP_REMOVED lines=9> */
.L_x_853:
[----:B------:R-:W-:Y:S05]  /*1f2f0*/  BSYNC B1 ;  /* 0x0000000000017941 */ /* 0x000fea0003800000 */
.L_x_852:
        /* <DEDUP_REMOVED lines=12> */
.L_x_855:
[----:B------:R-:W-:Y:S05]  /*1f3c0*/  BSYNC B1 ;  /* 0x0000000000017941 */ /* 0x000fea0003800000 */
.L_x_854:
        /* <DEDUP_REMOVED lines=12> */
.L_x_857:
[----:B------:R-:W-:Y:S05]  /*1f490*/  BSYNC B1 ;  /* 0x0000000000017941 */ /* 0x000fea0003800000 */
.L_x_856:
        /* <DEDUP_REMOVED lines=9> */
.L_x_859:
[----:B------:R-:W-:Y:S05]  /*1f530*/  BSYNC B1 ;  /* 0x0000000000017941 */ /* 0x000fea0003800000 */
.L_x_858:
        /* <DEDUP_REMOVED lines=9> */
.L_x_861:
[----:B------:R-:W-:Y:S05]  /*1f5d0*/  BSYNC B1 ;  /* 0x0000000000017941 */ /* 0x000fea0003800000 */
.L_x_860:
        /* <DEDUP_REMOVED lines=12> */
.L_x_863:
[----:B------:R-:W-:Y:S05]  /*1f6a0*/  BSYNC B1 ;  /* 0x0000000000017941 */ /* 0x000fea0003800000 */
.L_x_862:
        /* <DEDUP_REMOVED lines=12> */
.L_x_865:
[----:B------:R-:W-:Y:S05]  /*1f770*/  BSYNC B1 ;  /* 0x0000000000017941 */ /* 0x000fea0003800000 */
.L_x_864:
        /* <DEDUP_REMOVED lines=9> */
.L_x_867:
[----:B------:R-:W-:Y:S05]  /*1f810*/  BSYNC B1 ;  /* 0x0000000000017941 */ /* 0x000fea0003800000 */
.L_x_866:
        /* <DEDUP_REMOVED lines=9> */
.L_x_869:
[----:B------:R-:W-:Y:S05]  /*1f8b0*/  BSYNC B1 ;  /* 0x0000000000017941 */ /* 0x000fea0003800000 */
.L_x_868:
        /* <DEDUP_REMOVED lines=12> */
.L_x_871:
[----:B------:R-:W-:Y:S05]  /*1f980*/  BSYNC B1 ;  /* 0x0000000000017941 */ /* 0x000fea0003800000 */
.L_x_870:
        /* <DEDUP_REMOVED lines=12> */
.L_x_873:
[----:B------:R-:W-:Y:S05]  /*1fa50*/  BSYNC B1 ;  /* 0x0000000000017941 */ /* 0x000fea0003800000 */
.L_x_872:
        /* <DEDUP_REMOVED lines=9> */
.L_x_875:
[----:B------:R-:W-:Y:S05]  /*1faf0*/  BSYNC B1 ;  /* 0x0000000000017941 */ /* 0x000fea0003800000 */
.L_x_874:
        /* <DEDUP_REMOVED lines=9> */
.L_x_877:
[----:B------:R-:W-:Y:S05]  /*1fb90*/  BSYNC B1 ;  /* 0x0000000000017941 */ /* 0x000fea0003800000 */
.L_x_876:
        /* <DEDUP_REMOVED lines=12> */
.L_x_879:
[----:B------:R-:W-:Y:S05]  /*1fc60*/  BSYNC B1 ;  /* 0x0000000000017941 */ /* 0x000fea0003800000 */
.L_x_878:
        /* <DEDUP_REMOVED lines=12> */
.L_x_881:
[----:B------:R-:W-:Y:S05]  /*1fd30*/  BSYNC B1 ;  /* 0x0000000000017941 */ /* 0x000fea0003800000 */
.L_x_880:
        /* <DEDUP_REMOVED lines=9> */
.L_x_883:
[----:B------:R-:W-:Y:S05]  /*1fdd0*/  BSYNC B1 ;  /* 0x0000000000017941 */ /* 0x000fea0003800000 */
.L_x_882:
        /* <DEDUP_REMOVED lines=9> */
.L_x_885:
[----:B------:R-:W-:Y:S05]  /*1fe70*/  BSYNC B1 ;  /* 0x0000000000017941 */ /* 0x000fea0003800000 */
.L_x_884:
        /* <DEDUP_REMOVED lines=12> */
.L_x_887:
[----:B------:R-:W-:Y:S05]  /*1ff40*/  BSYNC B1 ;  /* 0x0000000000017941 */ /* 0x000fea0003800000 */
.L_x_886:
        /* <DEDUP_REMOVED lines=12> */
.L_x_889:
[----:B------:R-:W-:Y:S05]  /*20010*/  BSYNC B1 ;  /* 0x0000000000017941 */ /* 0x000fea0003800000 */
.L_x_888:
        /* <DEDUP_REMOVED lines=9> */
.L_x_891:
[----:B------:R-:W-:Y:S05]  /*200b0*/  BSYNC B1 ;  /* 0x0000000000017941 */ /* 0x000fea0003800000 */
.L_x_890:
        /* <DEDUP_REMOVED lines=9> */
.L_x_893:
[----:B------:R-:W-:Y:S05]  /*20150*/  BSYNC B1 ;  /* 0x0000000000017941 */ /* 0x000fea0003800000 */
.L_x_892:
        /* <DEDUP_REMOVED lines=12> */
.L_x_895:
[----:B------:R-:W-:Y:S05]  /*20220*/  BSYNC B1 ;  /* 0x0000000000017941 */ /* 0x000fea0003800000 */
.L_x_894:
        /* <DEDUP_REMOVED lines=12> */
.L_x_897:
[----:B------:R-:W-:Y:S05]  /*202f0*/  BSYNC B1 ;  /* 0x0000000000017941 */ /* 0x000fea0003800000 */
.L_x_896:
        /* <DEDUP_REMOVED lines=9> */
.L_x_899:
[----:B------:R-:W-:Y:S05]  /*20390*/  BSYNC B1 ;  /* 0x0000000000017941 */ /* 0x000fea0003800000 */
.L_x_898:
        /* <DEDUP_REMOVED lines=9> */
.L_x_901:
[----:B------:R-:W-:Y:S05]  /*20430*/  BSYNC B1 ;  /* 0x0000000000017941 */ /* 0x000fea0003800000 */
.L_x_900:
        /* <DEDUP_REMOVED lines=12> */
.L_x_903:
[----:B------:R-:W-:Y:S05]  /*20500*/  BSYNC B1 ;  /* 0x0000000000017941 */ /* 0x000fea0003800000 */
.L_x_902:
        /* <DEDUP_REMOVED lines=12> */
.L_x_905:
[----:B------:R-:W-:Y:S05]  /*205d0*/  BSYNC B1 ;  /* 0x0000000000017941 */ /* 0x000fea0003800000 */
.L_x_904:
        /* <DEDUP_REMOVED lines=9> */
.L_x_907:
[----:B------:R-:W-:Y:S05]  /*20670*/  BSYNC B1 ;  /* 0x0000000000017941 */ /* 0x000fea0003800000 */
.L_x_906:
        /* <DEDUP_REMOVED lines=9> */
.L_x_909:
[----:B------:R-:W-:Y:S05]  /*20710*/  BSYNC B1 ;  /* 0x0000000000017941 */ /* 0x000fea0003800000 */
.L_x_908:
        /* <DEDUP_REMOVED lines=12> */
.L_x_911:
[----:B------:R-:W-:Y:S05]  /*207e0*/  BSYNC B1 ;  /* 0x0000000000017941 */ /* 0x000fea0003800000 */
.L_x_910:
        /* <DEDUP_REMOVED lines=12> */
.L_x_913:
[----:B------:R-:W-:Y:S05]  /*208b0*/  BSYNC B1 ;  /* 0x0000000000017941 */ /* 0x000fea0003800000 */
.L_x_912:
        /* <DEDUP_REMOVED lines=9> */
.L_x_915:
[----:B------:R-:W-:Y:S05]  /*20950*/  BSYNC B1 ;  /* 0x0000000000017941 */ /* 0x000fea0003800000 */
.L_x_914:
        /* <DEDUP_REMOVED lines=9> */
.L_x_917:
[----:B------:R-:W-:Y:S05]  /*209f0*/  BSYNC B1 ;  /* 0x0000000000017941 */ /* 0x000fea0003800000 */
.L_x_916:
        /* <DEDUP_REMOVED lines=12> */
.L_x_919:
[----:B------:R-:W-:Y:S05]  /*20ac0*/  BSYNC B1 ;  /* 0x0000000000017941 */ /* 0x000fea0003800000 */
.L_x_918:
        /* <DEDUP_REMOVED lines=12> */
.L_x_921:
[----:B------:R-:W-:Y:S05]  /*20b90*/  BSYNC B1 ;  /* 0x0000000000017941 */ /* 0x000fea0003800000 */
.L_x_920:
        /* <DEDUP_REMOVED lines=9> */
.L_x_923:
[----:B------:R-:W-:Y:S05]  /*20c30*/  BSYNC B1 ;  /* 0x0000000000017941 */ /* 0x000fea0003800000 */
.L_x_922:
        /* <DEDUP_REMOVED lines=9> */
.L_x_925:
[----:B------:R-:W-:Y:S05]  /*20cd0*/  BSYNC B1 ;  /* 0x0000000000017941 */ /* 0x000fea0003800000 */
.L_x_924:
        /* <DEDUP_REMOVED lines=12> */
.L_x_927:
[----:B------:R-:W-:Y:S05]  /*20da0*/  BSYNC B1 ;  /* 0x0000000000017941 */ /* 0x000fea0003800000 */
.L_x_926:
        /* <DEDUP_REMOVED lines=12> */
.L_x_929:
[----:B------:R-:W-:Y:S05]  /*20e70*/  BSYNC B1 ;  /* 0x0000000000017941 */ /* 0x000fea0003800000 */
.L_x_928:
        /* <DEDUP_REMOVED lines=9> */
.L_x_931:
[----:B------:R-:W-:Y:S05]  /*20f10*/  BSYNC B1 ;  /* 0x0000000000017941 */ /* 0x000fea0003800000 */
.L_x_930:
        /* <DEDUP_REMOVED lines=9> */
.L_x_933:
[----:B------:R-:W-:Y:S05]  /*20fb0*/  BSYNC B1 ;  /* 0x0000000000017941 */ /* 0x000fea0003800000 */
.L_x_932:
        /* <DEDUP_REMOVED lines=12> */
.L_x_935:
[----:B------:R-:W-:Y:S05]  /*21080*/  BSYNC B1 ;  /* 0x0000000000017941 */ /* 0x000fea0003800000 */
.L_x_934:
        /* <DEDUP_REMOVED lines=12> */
.L_x_937:
[----:B------:R-:W-:Y:S05]  /*21150*/  BSYNC B1 ;  /* 0x0000000000017941 */ /* 0x000fea0003800000 */
.L_x_936:
        /* <DEDUP_REMOVED lines=9> */
.L_x_939:
[----:B------:R-:W-:Y:S05]  /*211f0*/  BSYNC B1 ;  /* 0x0000000000017941 */ /* 0x000fea0003800000 */
.L_x_938:
        /* <DEDUP_REMOVED lines=9> */
.L_x_941:
[----:B------:R-:W-:Y:S05]  /*21290*/  BSYNC B1 ;  /* 0x0000000000017941 */ /* 0x000fea0003800000 */
.L_x_940:
        /* <DEDUP_REMOVED lines=12> */
.L_x_943:
[----:B------:R-:W-:Y:S05]  /*21360*/  BSYNC B1 ;  /* 0x0000000000017941 */ /* 0x000fea0003800000 */
.L_x_942:
        /* <DEDUP_REMOVED lines=12> */
.L_x_945:
[----:B------:R-:W-:Y:S05]  /*21430*/  BSYNC B1 ;  /* 0x0000000000017941 */ /* 0x000fea0003800000 */
.L_x_944:
        /* <DEDUP_REMOVED lines=9> */
.L_x_947:
[----:B------:R-:W-:Y:S05]  /*214d0*/  BSYNC B1 ;  /* 0x0000000000017941 */ /* 0x000fea0003800000 */
.L_x_946:
        /* <DEDUP_REMOVED lines=9> */
.L_x_949:
[----:B------:R-:W-:Y:S05]  /*21570*/  BSYNC B1 ;  /* 0x0000000000017941 */ /* 0x000fea0003800000 */
.L_x_948:
        /* <DEDUP_REMOVED lines=12> */
.L_x_951:
[----:B------:R-:W-:Y:S05]  /*21640*/  BSYNC B1 ;  /* 0x0000000000017941 */ /* 0x000fea0003800000 */
.L_x_950:
        /* <DEDUP_REMOVED lines=12> */
.L_x_953:
[----:B------:R-:W-:Y:S05]  /*21710*/  BSYNC B1 ;  /* 0x0000000000017941 */ /* 0x000fea0003800000 */
.L_x_952:
        /* <DEDUP_REMOVED lines=9> */
.L_x_955:
[----:B------:R-:W-:Y:S05]  /*217b0*/  BSYNC B1 ;  /* 0x0000000000017941 */ /* 0x000fea0003800000 */
.L_x_954:
        /* <DEDUP_REMOVED lines=9> */
.L_x_957:
[----:B------:R-:W-:Y:S05]  /*21850*/  BSYNC B1 ;  /* 0x0000000000017941 */ /* 0x000fea0003800000 */
.L_x_956:
        /* <DEDUP_REMOVED lines=12> */
.L_x_959:
[----:B------:R-:W-:Y:S05]  /*21920*/  BSYNC B1 ;  /* 0x0000000000017941 */ /* 0x000fea0003800000 */
.L_x_958:
        /* <DEDUP_REMOVED lines=12> */
.L_x_961:
[----:B------:R-:W-:Y:S05]  /*219f0*/  BSYNC B1 ;  /* 0x0000000000017941 */ /* 0x000fea0003800000 */
.L_x_960:
        /* <DEDUP_REMOVED lines=9> */
.L_x_963:
[----:B------:R-:W-:Y:S05]  /*21a90*/  BSYNC B1 ;  /* 0x0000000000017941 */ /* 0x000fea0003800000 */
.L_x_962:
        /* <DEDUP_REMOVED lines=9> */
.L_x_965:
[----:B------:R-:W-:Y:S05]  /*21b30*/  BSYNC B1 ;  /* 0x0000000000017941 */ /* 0x000fea0003800000 */
.L_x_964:
        /* <DEDUP_REMOVED lines=12> */
.L_x_967:
[----:B------:R-:W-:Y:S05]  /*21c00*/  BSYNC B1 ;  /* 0x0000000000017941 */ /* 0x000fea0003800000 */
.L_x_966:
        /* <DEDUP_REMOVED lines=12> */
.L_x_969:
[----:B------:R-:W-:Y:S05]  /*21cd0*/  BSYNC B1 ;  /* 0x0000000000017941 */ /* 0x000fea0003800000 */
.L_x_968:
        /* <DEDUP_REMOVED lines=9> */
.L_x_971:
[----:B------:R-:W-:Y:S05]  /*21d70*/  BSYNC B1 ;  /* 0x0000000000017941 */ /* 0x000fea0003800000 */
.L_x_970:
        /* <DEDUP_REMOVED lines=9> */
.L_x_973:
[----:B------:R-:W-:Y:S05]  /*21e10*/  BSYNC B1 ;  /* 0x0000000000017941 */ /* 0x000fea0003800000 */
.L_x_972:
        /* <DEDUP_REMOVED lines=12> */
.L_x_975:
[----:B------:R-:W-:Y:S05]  /*21ee0*/  BSYNC B1 ;  /* 0x0000000000017941 */ /* 0x000fea0003800000 */
.L_x_974:
        /* <DEDUP_REMOVED lines=12> */
.L_x_977:
[----:B------:R-:W-:Y:S05]  /*21fb0*/  BSYNC B1 ;  /* 0x0000000000017941 */ /* 0x000fea0003800000 */
.L_x_976:
        /* <DEDUP_REMOVED lines=9> */
.L_x_979:
[----:B------:R-:W-:Y:S05]  /*22050*/  BSYNC B1 ;  /* 0x0000000000017941 */ /* 0x000fea0003800000 */
.L_x_978:
        /* <DEDUP_REMOVED lines=9> */
.L_x_981:
[----:B------:R-:W-:Y:S05]  /*220f0*/  BSYNC B1 ;  /* 0x0000000000017941 */ /* 0x000fea0003800000 */
.L_x_980:
        /* <DEDUP_REMOVED lines=12> */
.L_x_983:
[----:B------:R-:W-:Y:S05]  /*221c0*/  BSYNC B1 ;  /* 0x0000000000017941 */ /* 0x000fea0003800000 */
.L_x_982:
        /* <DEDUP_REMOVED lines=12> */
.L_x_985:
[----:B------:R-:W-:Y:S05]  /*22290*/  BSYNC B1 ;  /* 0x0000000000017941 */ /* 0x000fea0003800000 */
.L_x_984:
        /* <DEDUP_REMOVED lines=9> */
.L_x_987:
[----:B------:R-:W-:Y:S05]  /*22330*/  BSYNC B1 ;  /* 0x0000000000017941 */ /* 0x000fea0003800000 */
.L_x_986:
        /* <DEDUP_REMOVED lines=9> */
.L_x_989:
[----:B------:R-:W-:Y:S05]  /*223d0*/  BSYNC B1 ;  /* 0x0000000000017941 */ /* 0x000fea0003800000 */
.L_x_988:
        /* <DEDUP_REMOVED lines=12> */
.L_x_991:
[----:B------:R-:W-:Y:S05]  /*224a0*/  BSYNC B1 ;  /* 0x0000000000017941 */ /* 0x000fea0003800000 */
.L_x_990:
        /* <DEDUP_REMOVED lines=12> */
.L_x_993:
[----:B------:R-:W-:Y:S05]  /*22570*/  BSYNC B1 ;  /* 0x0000000000017941 */ /* 0x000fea0003800000 */
.L_x_992:
        /* <DEDUP_REMOVED lines=9> */
.L_x_995:
[----:B------:R-:W-:Y:S05]  /*22610*/  BSYNC B1 ;  /* 0x0000000000017941 */ /* 0x000fea0003800000 */
.L_x_994:
        /* <DEDUP_REMOVED lines=9> */
.L_x_997:
[----:B------:R-:W-:Y:S05]  /*226b0*/  BSYNC B1 ;  /* 0x0000000000017941 */ /* 0x000fea0003800000 */
.L_x_996:
        /* <DEDUP_REMOVED lines=12> */
.L_x_999:
[----:B------:R-:W-:Y:S05]  /*22780*/  BSYNC B1 ;  /* 0x0000000000017941 */ /* 0x000fea0003800000 */
.L_x_998:
        /* <DEDUP_REMOVED lines=12> */
.L_x_1001:
[----:B------:R-:W-:Y:S05]  /*22850*/  BSYNC B1 ;  /* 0x0000000000017941 */ /* 0x000fea0003800000 */
.L_x_1000:
        /* <DEDUP_REMOVED lines=9> */
.L_x_1003:
[----:B------:R-:W-:Y:S05]  /*228f0*/  BSYNC B1 ;  /* 0x0000000000017941 */ /* 0x000fea0003800000 */
.L_x_1002:
        /* <DEDUP_REMOVED lines=9> */
.L_x_1005:
[----:B------:R-:W-:Y:S05]  /*22990*/  BSYNC B1 ;  /* 0x0000000000017941 */ /* 0x000fea0003800000 */
.L_x_1004:
        /* <DEDUP_REMOVED lines=12> */
.L_x_1007:
[----:B------:R-:W-:Y:S05]  /*22a60*/  BSYNC B1 ;  /* 0x0000000000017941 */ /* 0x000fea0003800000 */
.L_x_1006:
        /* <DEDUP_REMOVED lines=12> */
.L_x_1009:
[----:B------:R-:W-:Y:S05]  /*22b30*/  BSYNC B1 ;  /* 0x0000000000017941 */ /* 0x000fea0003800000 */
.L_x_1008:
        /* <DEDUP_REMOVED lines=9> */
.L_x_1011:
[----:B------:R-:W-:Y:S05]  /*22bd0*/  BSYNC B1 ;  /* 0x0000000000017941 */ /* 0x000fea0003800000 */
.L_x_1010:
        /* <DEDUP_REMOVED lines=9> */
.L_x_1013:
[----:B------:R-:W-:Y:S05]  /*22c70*/  BSYNC B1 ;  /* 0x0000000000017941 */ /* 0x000fea0003800000 */
.L_x_1012:
        /* <DEDUP_REMOVED lines=12> */
.L_x_1015:
[----:B------:R-:W-:Y:S05]  /*22d40*/  BSYNC B1 ;  /* 0x0000000000017941 */ /* 0x000fea0003800000 */
.L_x_1014:
        /* <DEDUP_REMOVED lines=12> */
.L_x_1017:
[----:B------:R-:W-:Y:S05]  /*22e10*/  BSYNC B1 ;  /* 0x0000000000017941 */ /* 0x000fea0003800000 */
.L_x_1016:
        /* <DEDUP_REMOVED lines=9> */
.L_x_1019:
[----:B------:R-:W-:Y:S05]  /*22eb0*/  BSYNC B1 ;  /* 0x0000000000017941 */ /* 0x000fea0003800000 */
.L_x_1018:
        /* <DEDUP_REMOVED lines=9> */
.L_x_1021:
[----:B------:R-:W-:Y:S05]  /*22f50*/  BSYNC B1 ;  /* 0x0000000000017941 */ /* 0x000fea0003800000 */
.L_x_1020:
        /* <DEDUP_REMOVED lines=12> */
.L_x_1023:
[----:B------:R-:W-:Y:S05]  /*23020*/  BSYNC B1 ;  /* 0x0000000000017941 */ /* 0x000fea0003800000 */
.L_x_1022:
        /* <DEDUP_REMOVED lines=12> */
.L_x_1025:
[----:B------:R-:W-:Y:S05]  /*230f0*/  BSYNC B1 ;  /* 0x0000000000017941 */ /* 0x000fea0003800000 */
.L_x_1024:
        /* <DEDUP_REMOVED lines=9> */
.L_x_1027:
[----:B------:R-:W-:Y:S05]  /*23190*/  BSYNC B1 ;  /* 0x0000000000017941 */ /* 0x000fea0003800000 */
.L_x_1026:
        /* <DEDUP_REMOVED lines=9> */
.L_x_1029:
[----:B------:R-:W-:Y:S05]  /*23230*/  BSYNC B1 ;  /* 0x0000000000017941 */ /* 0x000fea0003800000 */
.L_x_1028:
        /* <DEDUP_REMOVED lines=12> */
.L_x_1031:
[----:B------:R-:W-:Y:S05]  /*23300*/  BSYNC B1 ;  /* 0x0000000000017941 */ /* 0x000fea0003800000 */
.L_x_1030:
        /* <DEDUP_REMOVED lines=12> */
.L_x_1033:
[----:B------:R-:W-:Y:S05]  /*233d0*/  BSYNC B1 ;  /* 0x0000000000017941 */ /* 0x000fea0003800000 */
.L_x_1032:
        /* <DEDUP_REMOVED lines=9> */
.L_x_1035:
[----:B------:R-:W-:Y:S05]  /*23470*/  BSYNC B1 ;  /* 0x0000000000017941 */ /* 0x000fea0003800000 */
.L_x_1034:
        /* <DEDUP_REMOVED lines=9> */
.L_x_1037:
[----:B------:R-:W-:Y:S05]  /*23510*/  BSYNC B1 ;  /* 0x0000000000017941 */ /* 0x000fea0003800000 */
.L_x_1036:
        /* <DEDUP_REMOVED lines=12> */
.L_x_1039:
[----:B------:R-:W-:Y:S05]  /*235e0*/  BSYNC B1 ;  /* 0x0000000000017941 */ /* 0x000fea0003800000 */
.L_x_1038:
[----:B-----5:R-:W-:Y:S01]  /*235f0*/  IMAD.U32 R5, R3, 0x10000, RZ ;  /* 0x0001000003057824 */ /* 0x020fe200078e00ff */
[----:B------:R-:W-:Y:S01]  /*23600*/  ISETP.GT.AND P2, PT, R0, 0xf8, P1 ;  /* 0x000000f80000780c */ /* 0x000fe20000f44270 */
[----:B------:R-:W-:Y:S02]  /*23610*/  BSSY B1, `(.L_x_1040) ;  /* 0x0000008000017945 */ /* 0x000fe40003800000 */
[----:B012-4-:R-:W-:Y:S01]  /*23620*/  FMUL R6, R5, R16 ;  /* 0x0000001005067220 */ /* 0x017fe20000400000 */
[----:B------:R-:W-:-:S03]  /*23630*/  @P0 IMAD.MOV.U32 R5, RZ, RZ, R9 ;  /* 0x000000ffff050224 */ /* 0x000fc600078e0009 */
[----:B------:R-:W-:-:S05]  /*23640*/  FFMA R6, R149, R2, R6 ;  /* 0x0000000295067223 */ /* 0x000fca0000000006 */
[----:B------:R-:W-:-:S05]  /*23650*/  F2FP.BF16.F32.PACK_AB R6, RZ, R6 ;  /* 0x00000006ff06723e */ /* 0x000fca00000010ff */
[----:B------:R0:W-:Y:S01]  /*23660*/  @P0 STG.E.U16 desc[UR36][R4.64+0x1f2], R6 ;  /* 0x0001f20604000986 */ /* 0x0001e2000c101524 */
[----:B------:R-:W-:Y:S05]  /*23670*/  @!P2 BRA `(.L_x_1041) ;  /* 0x000000000004a947 */ /* 0x000fea0003800000 */
[----:B------:R1:W5:Y:S02]  /*23680*/  LDG.E.LTC128B.U16 R3, desc[UR36][R14.64+0x1f0] ;  /* 0x0001f0240e037981 */ /* 0x000364000c1e1520 */
.L_x_1041:
[----:B------:R-:W-:Y:S05]  /*23690*/  BSYNC B1 ;  /* 0x0000000000017941 */ /* 0x000fea0003800000 */
.L_x_1040:
[----:B0----5:R-:W-:Y:S01]  /*236a0*/  IMAD.U32 R5, R3, 0x10000, RZ ;  /* 0x0001000003057824 */ /* 0x021fe200078e00ff */
[----:B------:R-:W-:Y:S01]  /*236b0*/  ISETP.GT.AND P1, PT, R0, 0xf9, P1 ;  /* 0x000000f90000780c */ /* 0x000fe20000f24270 */
[----:B------:R-:W-:Y:S01]  /*236c0*/  @P2 IMAD.MOV.U32 R4, RZ, RZ, R10 ;  /* 0x000000ffff042224 */ /* 0x000fe200078e000a */
[----:B------:R-:W-:Y:S01]  /*236d0*/  BSSY B1, `(.L_x_1042) ;  /* 0x0000009000017945 */ /* 0x000fe20003800000 */
[----:B------:R-:W-:-:S04]  /*236e0*/  FMUL R5, R5, R16 ;  /* 0x0000001005057220 */ /* 0x000fc80000400000 */
[----:B------:R-:W-:-:S05]  /*236f0*/  FFMA R5, R150, R2, R5 ;  /* 0x0000000296057223 */ /* 0x000fca0000000005 */
[----:B------:R-:W-:-:S04]  /*23700*/  F2FP.BF16.F32.PACK_AB R5, RZ, R5 ;  /* 0x00000005ff05723e */ /* 0x000fc800000010ff */
[----:B------:R-:W-:Y:S01]  /*23710*/  PRMT R6, R5, 0x7610, R6 ;  /* 0x0000761005067816 */ /* 0x000fe20000000006 */
[----:B------:R-:W-:-:S05]  /*23720*/  @P2 IMAD.MOV.U32 R5, RZ, RZ, R11 ;  /* 0x000000ffff052224 */ /* 0x000fca00078e000b */
[----:B------:R0:W-:Y:S01]  /*23730*/  @P2 STG.E.U16 desc[UR36][R4.64+0x1f0], R6 ;  /* 0x0001f00604002986 */ /* 0x0001e2000c101524 */
[----:B------:R-:W-:Y:S05]  /*23740*/  @!P1 BRA `(.L_x_1043) ;  /* 0x0000000000049947 */ /* 0x000fea0003800000 */
[----:B------:R2:W5:Y:S02]  /*23750*/  LDG.E.LTC128B.U16 R3, desc[UR36][R14.64+0x1f2] ;  /* 0x0001f2240e037981 */ /* 0x000564000c1e1520 */
.L_x_1043:
[----:B------:R-:W-:Y:S05]  /*23760*/  BSYNC B1 ;  /* 0x0000000000017941 */ /* 0x000fea0003800000 */
.L_x_1042:
[----:B------:R-:W-:Y:S05]  /*23770*/  @!P1 BRA `(.L_x_1044) ;  /* 0x000000b000089947 */ /* 0x000fea0003800000 */
[----:B-----5:R-:W-:-:S04]  /*23780*/  IMAD.U32 R3, R3, 0x10000, RZ ;  /* 0x0001000003037824 */ /* 0x020fc800078e00ff */
[----:B------:R-:W-:-:S04]  /*23790*/  FMUL R0, R3, R16 ;  /* 0x0000001003007220 */ /* 0x000fc80000400000 */
[----:B------:R-:W-:-:S05]  /*237a0*/  FFMA R0, R151, R2, R0 ;  /* 0x0000000297007223 */ /* 0x000fca0000000000 */
[----:B------:R-:W-:-:S05]  /*237b0*/  F2FP.BF16.F32.PACK_AB R0, RZ, R0 ;  /* 0x00000000ff00723e */ /* 0x000fca00000010ff */
[----:B------:R4:W-:Y:S01]  /*237c0*/  STG.E.U16 desc[UR36][R10.64+0x1f2], R0 ;  /* 0x0001f2000a007986 */ /* 0x0009e2000c101524 */
[----:B------:R-:W-:Y:S05]  /*237d0*/  BRA `(.L_x_1044) ;  /* 0x000000ac00f07947 */ /* 0x000fea0003800000 */
.L_x_29:
[----:B------:R-:W2:Y:S01]  /*237e0*/  LDL.LU R6, [R1+0x408] ;  /* 0x0004080001067983 */ /* 0x000ea20000300800 */
[----:B------:R-:W-:-:S03]  /*237f0*/  ULDC.64 UR4, c[0x0][0x5c0] ;  /* 0x0001700000047ab9 */ /* 0x000fc60000000a00 */
[----:B------:R-:W3:Y:S04]  /*23800*/  LDL.LU R10, [R1+0x418] ;  /* 0x00041800010a7983 */ /* 0x000ee80000300800 */
[----:B------:R-:W4:Y:S04]  /*23810*/  LDL.LU R235, [R1+0x48c] ;  /* 0x00048c0001eb7983 */ /* 0x000f280000300800 */
        /* <DEDUP_REMOVED lines=92> */
[----:B------:R0:W-:Y:S04]  /*23de0*/  STL [R1+0x66c], R127 ;  /* 0x00066c7f01007387 */ /* 0x0001e80000100800 */
[----:B0-----:R-:W4:Y:S04]  /*23df0*/  LDL.LU R127, [R1+0x488] ;  /* 0x00048800017f7983 */ /* 0x001f280000300800 */
[----:B------:R-:W-:Y:S04]  /*23e00*/  STL [R1+0x668], R128 ;  /* 0x0006688001007387 */ /* 0x000fe80000100800 */
[----:B------:R0:W-:Y:S04]  /*23e10*/  STL [R1+0x664], R129 ;  /* 0x0006648101007387 */ /* 0x0001e80000100800 */
[----:B0-----:R-:W4:Y:S04]  /*23e20*/  LDL.LU R129, [R1+0x484] ;  /* 0x0004840001817983 */ /* 0x001f280000300800 */
        /* <DEDUP_REMOVED lines=32> */
[----:B------:R0:W-:Y:S01]  /*24030*/  STL [R1+0x620], R146 ;  /* 0x0006209201007387 */ /* 0x0001e20000100800 */
[----:B------:R-:W-:-:S03]  /*24040*/  LEA R8, P1, R4, UR4, 0x1 ;  /* 0x0000000404087c11 */ /* 0x000fc6000f8208ff */
[----:B0-----:R-:W4:Y:S04]  /*24050*/  LDL.LU R146, [R1+0x440] ;  /* 0x0004400001927983 */ /* 0x001f280000300800 */
[----:B------:R0:W-:Y:S04]  /*24060*/  STL [R1+0x61c], R147 ;  /* 0x00061c9301007387 */ /* 0x0001e80000100800 */
[----:B0-----:R-:W4:Y:S04]  /*24070*/  LDL.LU R147, [R1+0x43c] ;  /* 0x00043c0001937983 */ /* 0x001f280000300800 */
[----:B------:R0:W-:Y:S01]  /*24080*/  STL [R1+0x618], R148 ;  /* 0x0006189401007387 */ /* 0x0001e20000100800 */
[----:B------:R-:W-:-:S03]  /*24090*/  LEA.HI.X R9, R4, UR5, R13, 0x1, P1 ;  /* 0x0000000504097c11 */ /* 0x000fc600088f0c0d */
        /* <DEDUP_REMOVED lines=9> */
[----:B------:R-:W3:Y:S04]  /*24130*/  LDL.LU R4, [R1+0x404] ;  /* 0x0004040001047983 */ /* 0x000ee80000300800 */
[----:B------:R-:W4:Y:S01]  /*24140*/  LDL.LU R5, [R1+0x400] ;  /* 0x0004000001057983 */ /* 0x000f220000300800 */
[----:B--2---:R-:W-:-:S03]  /*24150*/  FMUL R6, R6, R2 ;  /* 0x0000000206067220 */ /* 0x004fc60000400000 */
[----:B------:R-:W2:Y:S01]  /*24160*/  LDL.LU R13, [R1+0x424] ;  /* 0x00042400010d7983 */ /* 0x000ea20000300800 */
[----:B------:R-:W-:Y:S01]  /*24170*/  ISETP.GT.AND P1, PT, R0, 0x1, P0 ;  /* 0x000000010000780c */ /* 0x000fe20000724270 */
[----:B------:R-:W-:Y:S01]  /*24180*/  USHF.L.U32 UR5, UR8, 0x4, URZ ;  /* 0x0000000408057899 */ /* 0x000fe2000800063f */
[----:B------:R-:W-:Y:S01]  /*24190*/  F2FP.BF16.F32.PACK_AB R6, RZ, R6 ;  /* 0x00000006ff06723e */ /* 0x000fe200000010ff */
[----:B------:R-:W-:-:S03]  /*241a0*/  USHF.L.U64.HI UR4, UR8, 0x4, UR9 ;  /* 0x0000000408047899 */ /* 0x000fc60008010209 */
[----:B------:R-:W-:Y:S01]  /*241b0*/  PRMT R7, R6, 0x7610, R7 ;  /* 0x0000761006077816 */ /* 0x000fe20000000007 */
[-C--:B---3--:R-:W-:Y:S01]  /*241c0*/  FMUL R4, R4, R2.reuse ;  /* 0x0000000204047220 */ /* 0x088fe20000400000 */
[----:B----4-:R-:W-:-:S04]  /*241d0*/  FMUL R5, R5, R2 ;  /* 0x0000000205057220 */ /* 0x010fc80000400000 */
[----:B------:R-:W-:Y:S02]  /*241e0*/  F2FP.BF16.F32.PACK_AB R4, RZ, R4 ;  /* 0x00000004ff04723e */ /* 0x000fe400000010ff */
[----:B------:R-:W-:-:S03]  /*241f0*/  F2FP.BF16.F32.PACK_AB R5, RZ, R5 ;  /* 0x00000005ff05723e */ /* 0x000fc600000010ff */
[----:B------:R0:W-:Y:S01]  /*24200*/  @P1 STG.E.U16 desc[UR36][R8.64+0x2], R4 ;  /* 0x0000020408001986 */ /* 0x0001e2000c101524 */
[----:B------:R-:W-:Y:S02]  /*24210*/  ISETP.GT.AND P1, PT, R3, 0x8, PT ;  /* 0x000000080300780c */ /* 0x000fe40003f24270 */
[----:B------:R-:W-:Y:S02]  /*24220*/  PRMT R6, R5, 0x7610, R6 ;  /* 0x0000761005067816 */ /* 0x000fe40000000006 */
[----:B------:R-:W-:-:S03]  /*24230*/  ISETP.GT.AND P3, PT, R0, RZ, P1 ;  /* 0x000000ff0000720c */ /* 0x000fc60000f64270 */
[----:B------:R1:W-:Y:S01]  /*24240*/  @P2 STG.E.U16 desc[UR36][R8.64], R6 ;  /* 0x0000000608002986 */ /* 0x0003e2000c101524 */
[----:B0-----:R-:W-:-:S03]  /*24250*/  IADD3 R4, P4, R8, UR5, RZ ;  /* 0x0000000508047c10 */ /* 0x001fc6000ff9e0ff */
[----:B-1----:R-:W3:Y:S01]  /*24260*/  LDL.LU R6, [R1+0x40c] ;  /* 0x00040c0001067983 */ /* 0x002ee20000300800 */
[----:B------:R-:W-:Y:S02]  /*24270*/  ISETP.GT.AND P2, PT, R0, 0x1, P1 ;  /* 0x000000010000780c */ /* 0x000fe40000f44270 */
[----:B------:R-:W-:-:S05]  /*24280*/  IADD3.X R5, R9, UR4, RZ, P4, !PT ;  /* 0x0000000409057c10 */ /* 0x000fca000a7fe4ff */
[----:B------:R0:W-:Y:S04]  /*24290*/  @P3 STG.E.U16 desc[UR36][R4.64], R7 ;  /* 0x0000000704003986 */ /* 0x0001e8000c101524 */
[----:B0-----:R-:W4:Y:S01]  /*242a0*/  LDL.LU R7, [R1+0x414] ;  /* 0x0004140001077983 */ /* 0x001f220000300800 */
[----:B---3--:R-:W-:-:S05]  /*242b0*/  FMUL R6, R6, R2 ;  /* 0x0000000206067220 */ /* 0x008fca0000400000 */
[----:B------:R-:W-:-:S05]  /*242c0*/  F2FP.BF16.F32.PACK_AB R6, RZ, R6 ;  /* 0x00000006ff06723e */ /* 0x000fca00000010ff */
[----:B------:R0:W-:Y:S04]  /*242d0*/  @P2 STG.E.U16 desc[UR36][R4.64+0x2], R6 ;  /* 0x0000020604002986 */ /* 0x0001e8000c101524 */
[----:B0-----:R-:W3:Y:S01]  /*242e0*/  LDL.LU R6, [R1+0x410] ;  /* 0x0004100001067983 */ /* 0x001ee20000300800 */
[----:B------:R-:W-:Y:S01]  /*242f0*/  ISETP.GT.AND P4, PT, R0, 0x9, P0 ;  /* 0x000000090000780c */ /* 0x000fe20000784270 */
[-C--:B----4-:R-:W-:Y:S01]  /*24300*/  FMUL R7, R7, R2.reuse ;  /* 0x0000000207077220 */ /* 0x090fe20000400000 */
[----:B------:R-:W-:-:S04]  /*24310*/  FMUL R10, R10, R2 ;  /* 0x000000020a0a7220 */ /* 0x000fc80000400000 */
[----:B------:R-:W-:-:S07]  /*24320*/  F2FP.BF16.F32.PACK_AB R7, RZ, R7 ;  /* 0x00000007ff07723e */ /* 0x000fce00000010ff */
[----:B------:R0:W-:Y:S01]  /*24330*/  @P4 STG.E.U16 desc[UR36][R8.64+0x12], R7 ;  /* 0x0000120708004986 */ /* 0x0001e2000c101524 */
[----:B---3--:R-:W-:-:S05]  /*24340*/  FMUL R6, R6, R2 ;  /* 0x0000000206067220 */ /* 0x008fca0000400000 */
[----:B------:R-:W-:-:S04]  /*24350*/  F2FP.BF16.F32.PACK_AB R6, RZ, R6 ;  /* 0x00000006ff06723e */ /* 0x000fc800000010ff */
[----:B------:R-:W-:Y:S02]  /*24360*/  PRMT R11, R6, 0x7610, R11 ;  /* 0x00007610060b7816 */ /* 0x000fe4000000000b */
[----:B------:R-:W-:Y:S02]  /*24370*/  F2FP.BF16.F32.PACK_AB R6, RZ, R10 ;  /* 0x0000000aff06723e */ /* 0x000fe400000010ff */
[----:B------:R-:W3:Y:S04]  /*24380*/  LDL.LU R10, [R1+0x420] ;  /* 0x00042000010a7983 */ /* 0x000ee80000300800 */
[----:B0-----:R-:W4:Y:S01]  /*24390*/  LDL.LU R7, [R1+0x41c] ;  /* 0x00041c0001077983 */ /* 0x001f220000300800 */
[C---:B------:R-:W-:Y:S02]  /*243a0*/  ISETP.GT.AND P3, PT, R0.reuse, 0x8, P0 ;  /* 0x000000080000780c */ /* 0x040fe40000764270 */
[----:B------:R-:W-:-:S11]  /*243b0*/  ISETP.GT.AND P2, PT, R0, 0x8, P1 ;  /* 0x000000080000780c */ /* 0x000fd60000f44270 */
[----:B------:R-:W-:Y:S04]  /*243c0*/  @P3 STG.E.U16 desc[UR36][R8.64+0x10], R11 ;  /* 0x0000100b08003986 */ /* 0x000fe8000c101524 */
[----:B------:R4:W-:Y:S01]  /*243d0*/  @P2 STG.E.U16 desc[UR36][R4.64+0x10], R6 ;  /* 0x0000100604002986 */ /* 0x0009e2000c101524 */
[C---:B------:R-:W-:Y:S02]  /*243e0*/  ISETP.GT.AND P2, PT, R0.reuse, 0x9, P1 ;  /* 0x000000090000780c */ /* 0x040fe40000f44270 */
[C---:B------:R-:W-:Y:S02]  /*243f0*/  ISETP.GT.AND P3, PT, R0.reuse, 0x10, P0 ;  /* 0x000000100000780c */ /* 0x040fe40000764270 */
[C---:B------:R-:W-:Y:S02]  /*24400*/  ISETP.GT.AND P4, PT, R0.reuse, 0x11, P0 ;  /* 0x000000110000780c */ /* 0x040fe40000784270 */
[----:B------:R-:W-:Y:S01]  /*24410*/  ISETP.GT.AND P5, PT, R0, 0x49, P0 ;  /* 0x000000490000780c */ /* 0x000fe200007a4270 */
[-C--:B------:R-:W-:Y:S01]  /*24420*/  FMUL R15, R15, R2.reuse ;  /* 0x000000020f0f7220 */ /* 0x080fe20000400000 */
        /* <DEDUP_REMOVED lines=11> */
[----:B----4-:R-:W-:-:S05]  /*244e0*/  FMUL R6, R7, R2 ;  /* 0x0000000207067220 */ /* 0x010fca0000400000 */
[----:B------:R-:W-:-:S05]  /*244f0*/  F2FP.BF16.F32.PACK_AB R6, RZ, R6 ;  /* 0x00000006ff06723e */ /* 0x000fca00000010ff */
[----:B------:R3:W-:Y:S01]  /*24500*/  @P2 STG.E.U16 desc[UR36][R4.64+0x12], R6 ;  /* 0x0000120604002986 */ /* 0x0007e2000c101524 */
[----:B------:R-:W-:Y:S01]  /*24510*/  ISETP.GT.AND P2, PT, R0, 0x10, P1 ;  /* 0x000000100000780c */ /* 0x000fe20000f44270 */
[-C--:B--2---:R-:W-:Y:S01]  /*24520*/  FMUL R7, R13, R2.reuse ;  /* 0x000000020d077220 */ /* 0x084fe20000400000 */
[-C--:B---3--:R-:W-:Y:S01]  /*24530*/  FMUL R6, R10, R2.reuse ;  /* 0x000000020a067220 */ /* 0x088fe20000400000 */
[----:B------:R-:W-:-:S04]  /*24540*/  FMUL R10, R16, R2 ;  /* 0x00000002100a7220 */ /* 0x000fc80000400000 */
[----:B------:R-:W-:Y:S02]  /*24550*/  F2FP.BF16.F32.PACK_AB R6, RZ, R6 ;  /* 0x00000006ff06723e */ /* 0x000fe400000010ff */
[----:B------:R-:W-:Y:S02]  /*24560*/  F2FP.BF16.F32.PACK_AB R7, RZ, R7 ;  /* 0x00000007ff07723e */ /* 0x000fe400000010ff */
[----:B------:R-:W-:Y:S02]  /*24570*/  PRMT R11, R6, 0x7610, R11 ;  /* 0x00007610060b7816 */ /* 0x000fe4000000000b */
[----:B------:R-:W-:Y:S01]  /*24580*/  F2FP.BF16.F32.PACK_AB R6, RZ, R10 ;  /* 0x0000000aff06723e */ /* 0x000fe200000010ff */
[----:B------:R-:W-:Y:S04]  /*24590*/  @P4 STG.E.U16 desc[UR36][R8.64+0x22], R7 ;  /* 0x0000220708004986 */ /* 0x000fe8000c101524 */
[----:B------:R-:W-:Y:S04]  /*245a0*/  @P3 STG.E.U16 desc[UR36][R8.64+0x20], R11 ;  /* 0x0000200b08003986 */ /* 0x000fe8000c101524 */
[----:B------:R0:W-:Y:S01]  /*245b0*/  @P2 STG.E.U16 desc[UR36][R4.64+0x20], R6 ;  /* 0x0000200604002986 */ /* 0x0001e2000c101524 */
[----:B------:R-:W-:Y:S01]  /*245c0*/  ISETP.GT.AND P2, PT, R0, 0x11, P1 ;  /* 0x000000110000780c */ /* 0x000fe20000f44270 */
[----:B0-----:R-:W-:-:S05]  /*245d0*/  FMUL R6, R151, R2 ;  /* 0x0000000297067220 */ /* 0x001fca0000400000 */
[----:B------:R-:W-:Y:S02]  /*245e0*/  F2FP.BF16.F32.PACK_AB R6, RZ, R6 ;  /* 0x00000006ff06723e */ /* 0x000fe400000010ff */
[----:B------:R-:W-:-:S05]  /*245f0*/  ISETP.GT.AND P3, PT, R0, 0x18, P0 ;  /* 0x000000180000780c */ /* 0x000fca0000764270 */
[----:B------:R0:W-:Y:S01]  /*24600*/  @P2 STG.E.U16 desc[UR36][R4.64+0x22], R6 ;  /* 0x0000220604002986 */ /* 0x0001e2000c101524 */
[C---:B------:R-:W-:Y:S02]  /*24610*/  ISETP.GT.AND P4, PT, R0.reuse, 0x19, P0 ;  /* 0x000000190000780c */ /* 0x040fe40000784270 */
[----:B------:R-:W-:Y:S01]  /*24620*/  ISETP.GT.AND P2, PT, R0, 0x18, P1 ;  /* 0x000000180000780c */ /* 0x000fe20000f44270 */
[-C--:B------:R-:W-:Y:S01]  /*24630*/  FMUL R7, R149, R2.reuse ;  /* 0x0000000295077220 */ /* 0x080fe20000400000 */
[-C--:B------:R-:W-:Y:S01]  /*24640*/  FMUL R10, R148, R2.reuse ;  /* 0x00000002940a7220 */ /* 0x080fe20000400000 */
[----:B0-----:R-:W-:-:S03]  /*24650*/  FMUL R6, R150, R2 ;  /* 0x0000000296067220 */ /* 0x001fc60000400000 */
[----:B------:R-:W-:Y:S02]  /*24660*/  F2FP.BF16.F32.PACK_AB R7, RZ, R7 ;  /* 0x00000007ff07723e */ /* 0x000fe400000010ff */
[----:B------:R-:W-:-:S04]  /*24670*/  F2FP.BF16.F32.PACK_AB R6, RZ, R6 ;  /* 0x00000006ff06723e */ /* 0x000fc800000010ff */
        /* <DEDUP_REMOVED lines=76> */
[C---:B------:R-:W-:Y:S02]  /*24b40*/  ISETP.GT.AND P3, PT, R0.reuse, 0x40, P0 ;  /* 0x000000400000780c */ /* 0x040fe40000764270 */
[----:B------:R-:W-:-:S03]  /*24b50*/  ISETP.GT.AND P4, PT, R0, 0x41, P0 ;  /* 0x000000410000780c */ /* 0x000fc60000784270 */
[----:B------:R0:W-:Y:S01]  /*24b60*/  @P2 STG.E.U16 desc[UR36][R4.64+0x72], R6 ;  /* 0x0000720604002986 */ /* 0x0001e2000c101524 */
[----:B------:R-:W-:Y:S01]  /*24b70*/  ISETP.GT.AND P2, PT, R0, 0x40, P1 ;  /* 0x000000400000780c */ /* 0x000fe20000f44270 */
[-C--:B------:R-:W-:Y:S01]  /*24b80*/  FMUL R10, R130, R2.reuse ;  /* 0x00000002820a7220 */ /* 0x080fe20000400000 */
[----:B------:R-:W-:-:S04]  /*24b90*/  FMUL R7, R129, R2 ;  /* 0x0000000281077220 */ /* 0x000fc80000400000 */
[----:B------:R-:W-:Y:S01]  /*24ba0*/  F2FP.BF16.F32.PACK_AB R10, RZ, R10 ;  /* 0x0000000aff0a723e */ /* 0x000fe200000010ff */
[----:B0-----:R-:W-:Y:S01]  /*24bb0*/  FMUL R6, R127, R2 ;  /* 0x000000027f067220 */ /* 0x001fe20000400000 */
[----:B------:R-:W-:-:S04]  /*24bc0*/  F2FP.BF16.F32.PACK_AB R7, RZ, R7 ;  /* 0x00000007ff07723e */ /* 0x000fc800000010ff */
[----:B------:R-:W-:Y:S01]  /*24bd0*/  F2FP.BF16.F32.PACK_AB R6, RZ, R6 ;  /* 0x00000006ff06723e */ /* 0x000fe200000010ff */
[----:B------:R0:W-:Y:S04]  /*24be0*/  @P3 STG.E.U16 desc[UR36][R8.64+0x80], R10 ;  /* 0x0000800a08003986 */ /* 0x0001e8000c101524 */
[----:B------:R1:W-:Y:S01]  /*24bf0*/  @P4 STG.E.U16 desc[UR36][R8.64+0x82], R7 ;  /* 0x0000820708004986 */ /* 0x0003e2000c101524 */
[----:B------:R-:W-:-:S03]  /*24c00*/  ISETP.GT.AND P4, PT, R0, 0x48, P0 ;  /* 0x000000480000780c */ /* 0x000fc60000784270 */
[----:B------:R2:W-:Y:S01]  /*24c10*/  @P2 STG.E.U16 desc[UR36][R4.64+0x80], R6 ;  /* 0x0000800604002986 */ /* 0x0005e2000c101524 */
[C---:B------:R-:W-:Y:S01]  /*24c20*/  ISETP.GT.AND P2, PT, R0.reuse, 0x41, P1 ;  /* 0x000000410000780c */ /* 0x040fe20000f44270 */
[-C--:B0-----:R-:W-:Y:S01]  /*24c30*/  FMUL R10, R235, R2.reuse ;  /* 0x00000002eb0a7220 */ /* 0x081fe20000400000 */
[----:B------:R-:W-:Y:S01]  /*24c40*/  ISETP.GT.AND P3, PT, R0, 0x48, P1 ;  /* 0x000000480000780c */ /* 0x000fe20000f64270 */
[----:B-1----:R-:W-:-:S03]  /*24c50*/  FMUL R7, R234, R2 ;  /* 0x00000002ea077220 */ /* 0x002fc60000400000 */
[----:B------:R-:W-:Y:S01]  /*24c60*/  F2FP.BF16.F32.PACK_AB R10, RZ, R10 ;  /* 0x0000000aff0a723e */ /* 0x000fe200000010ff */
[-C--:B------:R-:W-:Y:S01]  /*24c70*/  FMUL R11, R232, R2.reuse ;  /* 0x00000002e80b7220 */ /* 0x080fe20000400000 */
[-C--:B--2---:R-:W-:Y:S02]  /*24c80*/  FMUL R6, R233, R2.reuse ;  /* 0x00000002e9067220 */ /* 0x084fe40000400000 */
[----:B------:R-:W-:Y:S01]  /*24c90*/  PRMT R230, R10, 0x7610, R230 ;  /* 0x000076100ae67816 */ /* 0x000fe200000000e6 */
[-C--:B------:R-:W-:Y:S01]  /*24ca0*/  FMUL R13, R231, R2.reuse ;  /* 0x00000002e70d7220 */ /* 0x080fe20000400000 */
[----:B------:R-:W-:Y:S01]  /*24cb0*/  F2FP.BF16.F32.PACK_AB R7, RZ, R7 ;  /* 0x00000007ff07723e */ /* 0x000fe200000010ff */
[----:B------:R-:W-:Y:S01]  /*24cc0*/  FMUL R155, R155, R2 ;  /* 0x000000029b9b7220 */ /* 0x000fe20000400000 */
[----:B------:R-:W-:Y:S01]  /*24cd0*/  F2FP.BF16.F32.PACK_AB R6, RZ, R6 ;  /* 0x00000006ff06723e */ /* 0x000fe200000010ff */
[----:B------:R-:W-:Y:S01]  /*24ce0*/  @P2 STG.E.U16 desc[UR36][R4.64+0x82], R230 ;  /* 0x000082e604002986 */ /* 0x000fe2000c101524 */
[----:B------:R-:W-:-:S02]  /*24cf0*/  F2FP.BF16.F32.PACK_AB R10, RZ, R11 ;  /* 0x0000000bff0a723e */ /* 0x000fc400000010ff */
[C---:B------:R-:W-:Y:S01]  /*24d00*/  ISETP.GT.AND P2, PT, R0.reuse, 0x49, P1 ;  /* 0x000000490000780c */ /* 0x040fe20000f44270 */
[----:B------:R0:W-:Y:S01]  /*24d10*/  @P4 STG.E.U16 desc[UR36][R8.64+0x90], R7 ;  /* 0x0000900708004986 */ /* 0x0001e2000c101524 */
[----:B------:R-:W-:-:S03]  /*24d20*/  ISETP.GT.AND P4, PT, R0, 0x50, P0 ;  /* 0x000000500000780c */ /* 0x000fc60000784270 */
[----:B------:R-:W-:Y:S01]  /*24d30*/  @P5 STG.E.U16 desc[UR36][R8.64+0x92], R6 ;  /* 0x0000920608005986 */ /* 0x000fe2000c101524 */
[----:B------:R-:W-:-:S03]  /*24d40*/  ISETP.GT.AND P5, PT, R0, 0x51, P0 ;  /* 0x000000510000780c */ /* 0x000fc600007a4270 */
[----:B------:R1:W-:Y:S01]  /*24d50*/  @P3 STG.E.U16 desc[UR36][R4.64+0x90], R10 ;  /* 0x0000900a04003986 */ /* 0x0003e2000c101524 */
[----:B------:R-:W-:Y:S02]  /*24d60*/  ISETP.GT.AND P3, PT, R0, 0x50, P1 ;  /* 0x000000500000780c */ /* 0x000fe40000f64270 */
[----:B0-----:R-:W-:Y:S01]  /*24d70*/  F2FP.BF16.F32.PACK_AB R7, RZ, R14 ;  /* 0x0000000eff07723e */ /* 0x001fe200000010ff */
[-C--:B------:R-:W-:Y:S01]  /*24d80*/  FMUL R154, R154, R2.reuse ;  /* 0x000000029a9a7220 */ /* 0x080fe20000400000 */
[-C--:B------:R-:W-:Y:S01]  /*24d90*/  FMUL R153, R153, R2.reuse ;  /* 0x0000000299997220 */ /* 0x080fe20000400000 */
[-C--:B------:R-:W-:Y:S01]  /*24da0*/  FMUL R160, R160, R2.reuse ;  /* 0x00000002a0a07220 */ /* 0x080fe20000400000 */
[-C--:B------:R-:W-:Y:S01]  /*24db0*/  FMUL R159, R159, R2.reuse ;  /* 0x000000029f9f7220 */ /* 0x080fe20000400000 */
[-C--:B------:R-:W-:Y:S01]  /*24dc0*/  FMUL R158, R158, R2.reuse ;  /* 0x000000029e9e7220 */ /* 0x080fe20000400000 */
[-C--:B------:R-:W-:Y:S01]  /*24dd0*/  FMUL R157, R157, R2.reuse ;  /* 0x000000029d9d7220 */ /* 0x080fe20000400000 */
[-C--:B------:R-:W-:Y:S01]  /*24de0*/  FMUL R164, R164, R2.reuse ;  /* 0x00000002a4a47220 */ /* 0x080fe20000400000 */
[----:B-1----:R-:W-:Y:S01]  /*24df0*/  F2FP.BF16.F32.PACK_AB R10, RZ, R15 ;  /* 0x0000000fff0a723e */ /* 0x002fe200000010ff */
[-C--:B------:R-:W-:Y:S01]  /*24e00*/  FMUL R163, R163, R2.reuse ;  /* 0x00000002a3a37220 */ /* 0x080fe20000400000 */
[-C--:B------:R-:W-:Y:S01]  /*24e10*/  FMUL R162, R162, R2.reuse ;  /* 0x00000002a2a27220 */ /* 0x080fe20000400000 */
[-C--:B------:R-:W-:Y:S01]  /*24e20*/  FMUL R161, R161, R2.reuse ;  /* 0x00000002a1a17220 */ /* 0x080fe20000400000 */
[----:B------:R-:W-:Y:S01]  /*24e30*/  PRMT R11, R10, 0x7610, R11 ;  /* 0x000076100a0b7816 */ /* 0x000fe2000000000b */
[-C--:B------:R-:W-:Y:S01]  /*24e40*/  FMUL R168, R168, R2.reuse ;  /* 0x00000002a8a87220 */ /* 0x080fe20000400000 */
[----:B------:R-:W-:Y:S01]  /*24e50*/  F2FP.BF16.F32.PACK_AB R6, RZ, R13 ;  /* 0x0000000dff06723e */ /* 0x000fe200000010ff */
[----:B------:R-:W-:Y:S01]  /*24e60*/  FMUL R167, R167, R2 ;  /* 0x00000002a7a77220 */ /* 0x000fe20000400000 */
[----:B------:R-:W-:Y:S01]  /*24e70*/  F2FP.BF16.F32.PACK_AB R10, RZ, R12 ;  /* 0x0000000cff0a723e */ /* 0x000fe200000010ff */
[----:B------:R-:W-:Y:S01]  /*24e80*/  @P2 STG.E.U16 desc[UR36][R4.64+0x92], R11 ;  /* 0x0000920b04002986 */ /* 0x000fe2000c101524 */
[----:B------:R-:W-:-:S03]  /*24e90*/  ISETP.GT.AND P2, PT, R0, 0x51, P1 ;  /* 0x000000510000780c */ /* 0x000fc60000f44270 */
        /* <DEDUP_REMOVED lines=13> */
[----:B------:R-:W-:Y:S01]  /*24f70*/  FMUL R176, R176, R2 ;  /* 0x00000002b0b07220 */ /* 0x000fe20000400000 */
[----:B-1----:R-:W-:Y:S01]  /*24f80*/  F2FP.BF16.F32.PACK_AB R10, RZ, R20 ;  /* 0x00000014ff0a723e */ /* 0x002fe200000010ff */
[-C--:B------:R-:W-:Y:S01]  /*24f90*/  FMUL R175, R175, R2.reuse ;  /* 0x00000002afaf7220 */ /* 0x080fe20000400000 */
[-C--:B------:R-:W-:Y:S01]  /*24fa0*/  FMUL R174, R174, R2.reuse ;  /* 0x00000002aeae7220 */ /* 0x080fe20000400000 */
[-C--:B------:R-:W-:Y:S01]  /*24fb0*/  FMUL R173, R173, R2.reuse ;  /* 0x00000002adad7220 */ /* 0x080fe20000400000 */
[----:B------:R-:W-:Y:S01]  /*24fc0*/  PRMT R11, R10, 0x7610, R11 ;  /* 0x000076100a0b7816 */ /* 0x000fe2000000000b */
[----:B------:R-:W-:Y:S01]  /*24fd0*/  FMUL R180, R180, R2 ;  /* 0x00000002b4b47220 */ /* 0x000fe20000400000 */
        /* <DEDUP_REMOVED lines=42> */
[----:B------:R-:W-:Y:S01]  /*25280*/  FMUL R193, R193, R2 ;  /* 0x00000002c1c17220 */ /* 0x000fe20000400000 */
[----:B------:R-:W2:Y:S01]  /*25290*/  LDL.LU R232, [R1+0x37c] ;  /* 0x00037c0001e87983 */ /* 0x000ea20000300800 */
[----:B-1----:R-:W-:-:S02]  /*252a0*/  F2FP.BF16.F32.PACK_AB R10, RZ, R156 ;  /* 0x0000009cff0a723e */ /* 0x002fc400000010ff */
[----:B------:R-:W-:Y:S01]  /*252b0*/  F2FP.BF16.F32.PACK_AB R6, RZ, R154 ;  /* 0x0000009aff06723e */ /* 0x000fe200000010ff */
[----:B------:R-:W3:Y:S01]  /*252c0*/  LDL.LU R231, [R1+0x380] ;  /* 0x0003800001e77983 */ /* 0x000ee20000300800 */
[----:B------:R-:W-:Y:S02]  /*252d0*/  PRMT R11, R10, 0x7610, R11 ;  /* 0x000076100a0b7816 */ /* 0x000fe4000000000b */
[----:B------:R-:W-:Y:S01]  /*252e0*/  F2FP.BF16.F32.PACK_AB R10, RZ, R153 ;  /* 0x00000099ff0a723e */ /* 0x000fe200000010ff */
[----:B------:R-:W4:Y:S04]  /*252f0*/  LDL.LU R127, [R1+0x38c] ;  /* 0x00038c00017f7983 */ /* 0x000f280000300800 */
[----:B------:R-:W-:Y:S01]  /*25300*/  @P2 STG.E.U16 desc[UR36][R4.64+0xc2], R11 ;  /* 0x0000c20b04002986 */ /* 0x000fe2000c101524 */
[----:B------:R-:W-:-:S03]  /*25310*/  ISETP.GT.AND P2, PT, R0, 0x69, P1 ;  /* 0x000000690000780c */ /* 0x000fc60000f44270 */
[----:B------:R0:W-:Y:S01]  /*25320*/  @P4 STG.E.U16 desc[UR36][R8.64+0xd0], R7 ;  /* 0x0000d00708004986 */ /* 0x0001e2000c101524 */
[----:B------:R-:W-:-:S03]  /*25330*/  ISETP.GT.AND P4, PT, R0, 0x70, P0 ;  /* 0x000000700000780c */ /* 0x000fc60000784270 */
[----:B------:R1:W-:Y:S01]  /*25340*/  @P5 STG.E.U16 desc[UR36][R8.64+0xd2], R6 ;  /* 0x0000d20608005986 */ /* 0x0003e2000c101524 */
[----:B------:R-:W-:-:S03]  /*25350*/  ISETP.GT.AND P5, PT, R0, 0x71, P0 ;  /* 0x000000710000780c */ /* 0x000fc600007a4270 */
[----:B------:R1:W-:Y:S01]  /*25360*/  @P3 STG.E.U16 desc[UR36][R4.64+0xd0], R10 ;  /* 0x0000d00a04003986 */ /* 0x0003e2000c101524 */
[----:B------:R-:W-:Y:S02]  /*25370*/  ISETP.GT.AND P3, PT, R0, 0x70, P1 ;  /* 0x000000700000780c */ /* 0x000fe40000f64270 */
[----:B0-----:R-:W-:Y:S01]  /*25380*/  F2FP.BF16.F32.PACK_AB R7, RZ, R159 ;  /* 0x0000009fff07723e */ /* 0x001fe200000010ff */
[----:B------:R-:W-:Y:S01]  /*25390*/  FMUL R200, R200, R2 ;  /* 0x00000002c8c87220 */ /* 0x000fe20000400000 */
[----:B------:R-:W4:Y:S01]  /*253a0*/  LDL.LU R235, [R1+0x390] ;  /* 0x0003900001eb7983 */ /* 0x000f220000300800 */
[----:B-1----:R-:W-:-:S03]  /*253b0*/  F2FP.BF16.F32.PACK_AB R6, RZ, R158 ;  /* 0x0000009eff06723e */ /* 0x002fc600000010ff */
[----:B------:R-:W4:Y:S01]  /*253c0*/  LDL.LU R234, [R1+0x394] ;  /* 0x0003940001ea7983 */ /* 0x000f220000300800 */
[----:B------:R-:W-:-:S03]  /*253d0*/  F2FP.BF16.F32.PACK_AB R10, RZ, R160 ;  /* 0x000000a0ff0a723e */ /* 0x000fc600000010ff */
[----:B------:R-:W4:Y:S01]  /*253e0*/  LDL.LU R233, [R1+0x398] ;  /* 0x0003980001e97983 */ /* 0x000f220000300800 */
        /* <DEDUP_REMOVED lines=12> */
[----:B------:R-:W4:Y:S01]  /*254b0*/  LDL.LU R130, [R1+0x3a0] ;  /* 0x0003a00001827983 */ /* 0x000f220000300800 */
[----:B-1----:R-:W-:Y:S01]  /*254c0*/  F2FP.BF16.F32.PACK_AB R6, RZ, R162 ;  /* 0x000000a2ff06723e */ /* 0x002fe200000010ff */
[----:B------:R-:W-:Y:S02]  /*254d0*/  FMUL R199, R199, R2 ;  /* 0x00000002c7c77220 */ /* 0x000fe40000400000 */
[----:B------:R-:W4:Y:S01]  /*254e0*/  LDL.LU R131, [R1+0x3a4] ;  /* 0x0003a40001837983 */ /* 0x000f220000300800 */
[----:B------:R-:W-:Y:S01]  /*254f0*/  F2FP.BF16.F32.PACK_AB R10, RZ, R164 ;  /* 0x000000a4ff0a723e */ /* 0x000fe200000010ff */
[----:B------:R-:W-:-:S02]  /*25500*/  FMUL R198, R198, R2 ;  /* 0x00000002c6c67220 */ /* 0x000fc40000400000 */
        /* <DEDUP_REMOVED lines=32> */
[----:B-1----:R-:W-:-:S03]  /*25710*/  F2FP.BF16.F32.PACK_AB R6, RZ, R170 ;  /* 0x000000aaff06723e */ /* 0x002fc600000010ff */
[----:B------:R-:W4:Y:S01]  /*25720*/  LDL.LU R139, [R1+0x3c8] ;  /* 0x0003c800018b7983 */ /* 0x000f220000300800 */
[----:B------:R-:W-:Y:S01]  /*25730*/  F2FP.BF16.F32.PACK_AB R10, RZ, R172 ;  /* 0x000000acff0a723e */ /* 0x000fe200000010ff */
[----:B------:R-:W-:Y:S02]  /*25740*/  FMUL R204, R204, R2 ;  /* 0x00000002cccc7220 */ /* 0x000fe40000400000 */
        /* <DEDUP_REMOVED lines=16> */
[----:B------:R-:W-:-:S03]  /*25850*/  F2FP.BF16.F32.PACK_AB R10, RZ, R176 ;  /* 0x000000b0ff0a723e */ /* 0x000fc600000010ff */
[----:B------:R-:W4:Y:S01]  /*25860*/  LDL.LU R144, [R1+0x3dc] ;  /* 0x0003dc0001907983 */ /* 0x000f220000300800 */
[----:B------:R-:W-:Y:S01]  /*25870*/  PRMT R11, R10, 0x7610, R11 ;  /* 0x000076100a0b7816 */ /* 0x000fe2000000000b */
[----:B------:R-:W-:Y:S01]  /*25880*/  FMUL R203, R203, R2 ;  /* 0x00000002cbcb7220 */ /* 0x000fe20000400000 */
        /* <DEDUP_REMOVED lines=35> */
[----:B------:R-:W-:-:S03]  /*25ac0*/  PRMT R11, R10, 0x7610, R11 ;  /* 0x000076100a0b7816 */ /* 0x000fc6000000000b */
[----:B------:R-:W4:Y:S01]  /*25ad0*/  LDL.LU R230, [R1+0x384] ;  /* 0x0003840001e67983 */ /* 0x000f220000300800 */
[----:B------:R-:W-:-:S03]  /*25ae0*/  F2FP.BF16.F32.PACK_AB R10, RZ, R181 ;  /* 0x000000b5ff0a723e */ /* 0x000fc600000010ff */
        /* <DEDUP_REMOVED lines=10> */
[----:B------:R-:W2:Y:S01]  /*25b90*/  LDL.LU R15, [R1+0x220] ;  /* 0x00022000010f7983 */ /* 0x000ea20000300800 */
[----:B-1----:R-:W-:-:S03]  /*25ba0*/  F2FP.BF16.F32.PACK_AB R6, RZ, R186 ;  /* 0x000000baff06723e */ /* 0x002fc600000010ff */
[----:B------:R-:W3:Y:S01]  /*25bb0*/  LDL.LU R14, [R1+0x224] ;  /* 0x00022400010e7983 */ /* 0x000ee20000300800 */
        /* <DEDUP_REMOVED lines=101> */
[----:B------:R-:W-:Y:S01]  /*26210*/  @P5 STG.E.U16 desc[UR36][R8.64+0x1a2], R6 ;  /* 0x0001a20608005986 */ /* 0x000fe2000c101524 */
[----:B------:R-:W-:-:S03]  /*26220*/  ISETP.GT.AND P5, PT, R0, 0xd9, P0 ;  /* 0x000000d90000780c */ /* 0x000fc600007a4270 */
[----:B------:R1:W-:Y:S01]  /*26230*/  @P3 STG.E.U16 desc[UR36][R4.64+0x1a0], R10 ;  /* 0x0001a00a04003986 */ /* 0x0003e2000c101524 */
[----:B------:R-:W-:-:S03]  /*26240*/  ISETP.GT.AND P3, PT, R0, 0xd8, P1 ;  /* 0x000000d80000780c */ /* 0x000fc60000f64270 */
[----:B------:R-:W4:Y:S01]  /*26250*/  LDL.LU R166, [R1+0x284] ;  /* 0x0002840001a67983 */ /* 0x000f220000300800 */
[----:B0-----:R-:W-:-:S03]  /*26260*/  F2FP.BF16.F32.PACK_AB R7, RZ, R211 ;  /* 0x000000d3ff07723e */ /* 0x001fc600000010ff */
[----:B------:R-:W4:Y:S01]  /*26270*/  LDL.LU R165, [R1+0x288] ;  /* 0x0002880001a57983 */ /* 0x000f220000300800 */
[----:B-1----:R-:W-:-:S03]  /*26280*/  F2FP.BF16.F32.PACK_AB R10, RZ, R212 ;  /* 0x000000d4ff0a723e */ /* 0x002fc600000010ff */
[----:B------:R-:W4:Y:S01]  /*26290*/  LDL.LU R172, [R1+0x28c] ;  /* 0x00028c0001ac7983 */ /* 0x000f220000300800 */
[----:B------:R-:W-:-:S03]  /*262a0*/  PRMT R11, R10, 0x7610, R11 ;  /* 0x000076100a0b7816 */ /* 0x000fc6000000000b */
[----:B------:R-:W4:Y:S01]  /*262b0*/  LDL.LU R171, [R1+0x290] ;  /* 0x0002900001ab7983 */ /* 0x000f220000300800 */
[----:B------:R-:W-:Y:S01]  /*262c0*/  F2FP.BF16.F32.PACK_AB R6, RZ, R210 ;  /* 0x000000d2ff06723e */ /* 0x000fe200000010ff */
[----:B------:R-:W-:Y:S01]  /*262d0*/  FMUL R216, R216, R2 ;  /* 0x00000002d8d87220 */ /* 0x000fe20000400000 */
[----:B------:R-:W-:Y:S01]  /*262e0*/  F2FP.BF16.F32.PACK_AB R10, RZ, R209 ;  /* 0x000000d1ff0a723e */ /* 0x000fe200000010ff */
[----:B------:R-:W4:Y:S04]  /*262f0*/  LDL.LU R170, [R1+0x294] ;  /* 0x0002940001aa7983 */ /* 0x000f280000300800 */
[----:B------:R-:W-:Y:S01]  /*26300*/  @P2 STG.E.U16 desc[UR36][R4.64+0x1a2], R11 ;  /* 0x0001a20b04002986 */ /* 0x000fe2000c101524 */
[----:B------:R-:W-:-:S03]  /*26310*/  ISETP.GT.AND P2, PT, R0, 0xd9, P1 ;  /* 0x000000d90000780c */ /* 0x000fc60000f44270 */
[----:B------:R-:W4:Y:S04]  /*26320*/  LDL.LU R169, [R1+0x298] ;  /* 0x0002980001a97983 */ /* 0x000f280000300800 */
[----:B------:R-:W-:Y:S01]  /*26330*/  @P4 STG.E.U16 desc[UR36][R8.64+0x1b0], R7 ;  /* 0x0001b00708004986 */ /* 0x000fe2000c101524 */
[----:B------:R-:W-:-:S03]  /*26340*/  ISETP.GT.AND P4, PT, R0, 0xe0, P0 ;  /* 0x000000e00000780c */ /* 0x000fc60000784270 */
[----:B------:R-:W4:Y:S01]  /*26350*/  LDL.LU R176, [R1+0x29c] ;  /* 0x00029c0001b07983 */ /* 0x000f220000300800 */
[----:B------:R-:W-:-:S03]  /*26360*/  FMUL R215, R215, R2 ;  /* 0x00000002d7d77220 */ /* 0x000fc60000400000 */
[----:B------:R-:W4:Y:S04]  /*26370*/  LDL.LU R175, [R1+0x2a0] ;  /* 0x0002a00001af7983 */ /* 0x000f280000300800 */
[----:B------:R-:W-:Y:S01]  /*26380*/  @P5 STG.E.U16 desc[UR36][R8.64+0x1b2], R6 ;  /* 0x0001b20608005986 */ /* 0x000fe2000c101524 */
[----:B------:R-:W-:-:S03]  /*26390*/  ISETP.GT.AND P5, PT, R0, 0xe1, P0 ;  /* 0x000000e10000780c */ /* 0x000fc600007a4270 */
[----:B------:R-:W4:Y:S01]  /*263a0*/  LDL.LU R174, [R1+0x2a4] ;  /* 0x0002a40001ae7983 */ /* 0x000f220000300800 */
[----:B------:R-:W-:-:S03]  /*263b0*/  FMUL R214, R214, R2 ;  /* 0x00000002d6d67220 */ /* 0x000fc60000400000 */
[----:B------:R0:W-:Y:S01]  /*263c0*/  @P3 STG.E.U16 desc[UR36][R4.64+0x1b0], R10 ;  /* 0x0001b00a04003986 */ /* 0x0001e2000c101524 */
[----:B------:R-:W-:-:S03]  /*263d0*/  ISETP.GT.AND P3, PT, R0, 0xe0, P1 ;  /* 0x000000e00000780c */ /* 0x000fc60000f64270 */
[----:B------:R-:W4:Y:S01]  /*263e0*/  LDL.LU R173, [R1+0x2a8] ;  /* 0x0002a80001ad7983 */ /* 0x000f220000300800 */
[----:B------:R-:W-:-:S03]  /*263f0*/  FMUL R213, R213, R2 ;  /* 0x00000002d5d57220 */ /* 0x000fc60000400000 */
[----:B------:R-:W4:Y:S01]  /*26400*/  LDL.LU R180, [R1+0x2ac] ;  /* 0x0002ac0001b47983 */ /* 0x000f220000300800 */
[----:B0-----:R-:W-:-:S03]  /*26410*/  F2FP.BF16.F32.PACK_AB R10, RZ, R216 ;  /* 0x000000d8ff0a723e */ /* 0x001fc600000010ff */
[----:B------:R-:W4:Y:S01]  /*26420*/  LDL.LU R179, [R1+0x2b0] ;  /* 0x0002b00001b37983 */ /* 0x000f220000300800 */
[----:B------:R-:W-:Y:S02]  /*26430*/  F2FP.BF16.F32.PACK_AB R7, RZ, R215 ;  /* 0x000000d7ff07723e */ /* 0x000fe400000010ff */
[----:B------:R-:W-:Y:S01]  /*26440*/  PRMT R11, R10, 0x7610, R11 ;  /* 0x000076100a0b7816 */ /* 0x000fe2000000000b */
[----:B------:R-:W4:Y:S01]  /*26450*/  LDL.LU R178, [R1+0x2b4] ;  /* 0x0002b40001b27983 */ /* 0x000f220000300800 */
[----:B------:R-:W-:-:S03]  /*26460*/  F2FP.BF16.F32.PACK_AB R6, RZ, R214 ;  /* 0x000000d6ff06723e */ /* 0x000fc600000010ff */
[----:B------:R-:W4:Y:S01]  /*26470*/  LDL.LU R177, [R1+0x2b8] ;  /* 0x0002b80001b17983 */ /* 0x000f220000300800 */
[----:B------:R-:W-:-:S03]  /*26480*/  F2FP.BF16.F32.PACK_AB R10, RZ, R213 ;  /* 0x000000d5ff0a723e */ /* 0x000fc600000010ff */
[----:B------:R-:W4:Y:S01]  /*26490*/  LDL.LU R184, [R1+0x2bc] ;  /* 0x0002bc0001b87983 */ /* 0x000f220000300800 */
[----:B------:R-:W-:-:S03]  /*264a0*/  FMUL R220, R220, R2 ;  /* 0x00000002dcdc7220 */ /* 0x000fc60000400000 */
[----:B------:R-:W4:Y:S04]  /*264b0*/  LDL.LU R183, [R1+0x2c0] ;  /* 0x0002c00001b77983 */ /* 0x000f280000300800 */
[----:B------:R-:W4:Y:S04]  /*264c0*/  LDL.LU R182, [R1+0x2c4] ;  /* 0x0002c40001b67983 */ /* 0x000f280000300800 */
[----:B------:R-:W4:Y:S04]  /*264d0*/  LDL.LU R181, [R1+0x2c8] ;  /* 0x0002c80001b57983 */ /* 0x000f280000300800 */
        /* <DEDUP_REMOVED lines=42> */
[----:B------:R-:W4:Y:S04]  /*26780*/  LDL.LU R202, [R1+0x314] ;  /* 0x0003140001ca7983 */ /* 0x000f280000300800 */
[----:B------:R0:W-:Y:S04]  /*26790*/  @P3 STG.E.U16 desc[UR36][R4.64+0x1d0], R10 ;  /* 0x0001d00a04003986 */ /* 0x0001e8000c101524 */
[----:B------:R-:W4:Y:S04]  /*267a0*/  LDL.LU R201, [R1+0x318] ;  /* 0x0003180001c97983 */ /* 0x000f280000300800 */
[----:B------:R-:W4:Y:S01]  /*267b0*/  LDL.LU R208, [R1+0x31c] ;  /* 0x00031c0001d07983 */ /* 0x000f220000300800 */
[----:B0-----:R-:W-:-:S03]  /*267c0*/  F2FP.BF16.F32.PACK_AB R10, RZ, R224 ;  /* 0x000000e0ff0a723e */ /* 0x001fc600000010ff */
[----:B------:R-:W4:Y:S01]  /*267d0*/  LDL.LU R207, [R1+0x320] ;  /* 0x0003200001cf7983 */ /* 0x000f220000300800 */
[-C--:B------:R-:W-:Y:S01]  /*267e0*/  FMUL R222, R222, R2.reuse ;  /* 0x00000002dede7220 */ /* 0x080fe20000400000 */
[----:B------:R-:W-:Y:S02]  /*267f0*/  ISETP.GT.AND P3, PT, R0, 0xf0, P1 ;  /* 0x000000f00000780c */ /* 0x000fe40000f64270 */
[----:B------:R-:W4:Y:S01]  /*26800*/  LDL.LU R206, [R1+0x324] ;  /* 0x0003240001ce7983 */ /* 0x000f220000300800 */
[----:B------:R-:W-:Y:S02]  /*26810*/  PRMT R11, R10, 0x7610, R11 ;  /* 0x000076100a0b7816 */ /* 0x000fe4000000000b */
[----:B------:R-:W-:Y:S01]  /*26820*/  F2FP.BF16.F32.PACK_AB R7, RZ, R223 ;  /* 0x000000dfff07723e */ /* 0x000fe200000010ff */
[----:B------:R-:W4:Y:S01]  /*26830*/  LDL.LU R205, [R1+0x328] ;  /* 0x0003280001cd7983 */ /* 0x000f220000300800 */
[----:B------:R-:W-:-:S03]  /*26840*/  FMUL R221, R221, R2 ;  /* 0x00000002dddd7220 */ /* 0x000fc60000400000 */
[----:B------:R-:W4:Y:S04]  /*26850*/  LDL.LU R212, [R1+0x32c] ;  /* 0x00032c0001d47983 */ /* 0x000f280000300800 */
[----:B------:R-:W4:Y:S01]  /*26860*/  LDL.LU R211, [R1+0x330] ;  /* 0x0003300001d37983 */ /* 0x000f220000300800 */
[----:B------:R-:W-:-:S03]  /*26870*/  FMUL R227, R227, R2 ;  /* 0x00000002e3e37220 */ /* 0x000fc60000400000 */
[----:B------:R-:W4:Y:S01]  /*26880*/  LDL.LU R210, [R1+0x334] ;  /* 0x0003340001d27983 */ /* 0x000f220000300800 */
[----:B------:R-:W-:-:S03]  /*26890*/  F2FP.BF16.F32.PACK_AB R6, RZ, R222 ;  /* 0x000000deff06723e */ /* 0x000fc600000010ff */
[----:B------:R-:W4:Y:S01]  /*268a0*/  LDL.LU R209, [R1+0x338] ;  /* 0x0003380001d17983 */ /* 0x000f220000300800 */
[----:B------:R-:W-:-:S03]  /*268b0*/  FMUL R226, R226, R2 ;  /* 0x00000002e2e27220 */ /* 0x000fc60000400000 */
[----:B------:R-:W4:Y:S04]  /*268c0*/  LDL.LU R216, [R1+0x33c] ;  /* 0x00033c0001d87983 */ /* 0x000f280000300800 */
[----:B------:R-:W-:Y:S01]  /*268d0*/  @P2 STG.E.U16 desc[UR36][R4.64+0x1d2], R11 ;  /* 0x0001d20b04002986 */ /* 0x000fe2000c101524 */
[----:B------:R-:W-:-:S03]  /*268e0*/  ISETP.GT.AND P2, PT, R0, 0xf1, P1 ;  /* 0x000000f10000780c */ /* 0x000fc60000f44270 */
[----:B------:R-:W4:Y:S01]  /*268f0*/  LDL.LU R215, [R1+0x340] ;  /* 0x0003400001d77983 */ /* 0x000f220000300800 */
[----:B------:R-:W-:-:S03]  /*26900*/  F2FP.BF16.F32.PACK_AB R10, RZ, R221 ;  /* 0x000000ddff0a723e */ /* 0x000fc600000010ff */
[----:B------:R0:W-:Y:S01]  /*26910*/  @P4 STG.E.U16 desc[UR36][R8.64+0x1e0], R7 ;  /* 0x0001e00708004986 */ /* 0x0001e2000c101524 */
[C---:B------:R-:W-:Y:S02]  /*26920*/  ISETP.GT.AND P4, PT, R0.reuse, 0xf8, P0 ;  /* 0x000000f80000780c */ /* 0x040fe40000784270 */
[----:B------:R-:W-:Y:S01]  /*26930*/  ISETP.GT.AND P0, PT, R0, 0xf9, P0 ;  /* 0x000000f90000780c */ /* 0x000fe20000704270 */
[----:B------:R-:W4:Y:S01]  /*26940*/  LDL.LU R214, [R1+0x344] ;  /* 0x0003440001d67983 */ /* 0x000f220000300800 */
[----:B------:R-:W-:-:S03]  /*26950*/  FMUL R228, R228, R2 ;  /* 0x00000002e4e47220 */ /* 0x000fc60000400000 */
[----:B------:R-:W4:Y:S01]  /*26960*/  LDL.LU R213, [R1+0x348] ;  /* 0x0003480001d57983 */ /* 0x000f220000300800 */
[----:B------:R-:W-:-:S03]  /*26970*/  FMUL R229, R229, R2 ;  /* 0x00000002e5e57220 */ /* 0x000fc60000400000 */
[----:B------:R-:W4:Y:S01]  /*26980*/  LDL.LU R220, [R1+0x34c] ;  /* 0x00034c0001dc7983 */ /* 0x000f220000300800 */
[----:B0-----:R-:W-:-:S03]  /*26990*/  F2FP.BF16.F32.PACK_AB R7, RZ, R227 ;  /* 0x000000e3ff07723e */ /* 0x001fc600000010ff */
[----:B------:R-:W4:Y:S01]  /*269a0*/  LDL.LU R219, [R1+0x350] ;  /* 0x0003500001db7983 */ /* 0x000f220000300800 */
[----:B------:R-:W-:-:S03]  /*269b0*/  FMUL R225, R225, R2 ;  /* 0x00000002e1e17220 */ /* 0x000fc60000400000 */
[----:B------:R-:W4:Y:S04]  /*269c0*/  LDL.LU R218, [R1+0x354] ;  /* 0x0003540001da7983 */ /* 0x000f280000300800 */
[----:B------:R0:W-:Y:S01]  /*269d0*/  @P5 STG.E.U16 desc[UR36][R8.64+0x1e2], R6 ;  /* 0x0001e20608005986 */ /* 0x0001e2000c101524 */
[----:B------:R-:W-:-:S03]  /*269e0*/  PRMT R12, R7, 0x7610, R12 ;  /* 0x00007610070c7816 */ /* 0x000fc6000000000c */
[----:B------:R-:W4:Y:S04]  /*269f0*/  LDL.LU R217, [R1+0x358] ;  /* 0x0003580001d97983 */ /* 0x000f280000300800 */
[----:B------:R-:W4:Y:S01]  /*26a00*/  LDL.LU R224, [R1+0x35c] ;  /* 0x00035c0001e07983 */ /* 0x000f220000300800 */
[----:B0-----:R-:W-:-:S03]  /*26a10*/  F2FP.BF16.F32.PACK_AB R6, RZ, R226 ;  /* 0x000000e2ff06723e */ /* 0x001fc600000010ff */
[----:B------:R-:W4:Y:S04]  /*26a20*/  LDL.LU R223, [R1+0x360] ;  /* 0x0003600001df7983 */ /* 0x000f280000300800 */
[----:B------:R0:W-:Y:S01]  /*26a30*/  @P3 STG.E.U16 desc[UR36][R4.64+0x1e0], R10 ;  /* 0x0001e00a04003986 */ /* 0x0001e2000c101524 */
[----:B------:R-:W-:-:S03]  /*26a40*/  PRMT R7, R6, 0x7610, R7 ;  /* 0x0000761006077816 */ /* 0x000fc60000000007 */
[----:B------:R-:W4:Y:S01]  /*26a50*/  LDL.LU R222, [R1+0x364] ;  /* 0x0003640001de7983 */ /* 0x000f220000300800 */
[----:B------:R-:W-:-:S03]  /*26a60*/  F2FP.BF16.F32.PACK_AB R6, RZ, R229 ;  /* 0x000000e5ff06723e */ /* 0x000fc600000010ff */
[----:B------:R-:W4:Y:S01]  /*26a70*/  LDL.LU R221, [R1+0x368] ;  /* 0x0003680001dd7983 */ /* 0x000f220000300800 */
[----:B0-----:R-:W-:-:S03]  /*26a80*/  F2FP.BF16.F32.PACK_AB R10, RZ, R228 ;  /* 0x000000e4ff0a723e */ /* 0x001fc600000010ff */
[----:B------:R-:W4:Y:S01]  /*26a90*/  LDL.LU R228, [R1+0x36c] ;  /* 0x00036c0001e47983 */ /* 0x000f220000300800 */
[----:B------:R-:W-:-:S03]  /*26aa0*/  F2FP.BF16.F32.PACK_AB R11, RZ, R225 ;  /* 0x000000e1ff0b723e */ /* 0x000fc600000010ff */
[----:B------:R-:W4:Y:S01]  /*26ab0*/  LDL.LU R227, [R1+0x370] ;  /* 0x0003700001e37983 */ /* 0x000f220000300800 */
[----:B------:R-:W-:-:S03]  /*26ac0*/  ISETP.GT.AND P3, PT, R0, 0xf8, P1 ;  /* 0x000000f80000780c */ /* 0x000fc60000f64270 */
[----:B------:R-:W4:Y:S01]  /*26ad0*/  LDL.LU R226, [R1+0x374] ;  /* 0x0003740001e27983 */ /* 0x000f220000300800 */
[----:B------:R-:W-:-:S03]  /*26ae0*/  ISETP.GT.AND P1, PT, R0, 0xf9, P1 ;  /* 0x000000f90000780c */ /* 0x000fc60000f24270 */
[----:B------:R-:W4:Y:S04]  /*26af0*/  LDL.LU R225, [R1+0x378] ;  /* 0x0003780001e17983 */ /* 0x000f280000300800 */
[----:B------:R-:W-:Y:S04]  /*26b00*/  @P2 STG.E.U16 desc[UR36][R4.64+0x1e2], R10 ;  /* 0x0001e20a04002986 */ /* 0x000fe8000c101524 */
[----:B------:R-:W4:Y:S04]  /*26b10*/  LDL.LU R229, [R1+0x388] ;  /* 0x0003880001e57983 */ /* 0x000f280000300800 */
[----:B------:R0:W-:Y:S04]  /*26b20*/  @P4 STG.E.U16 desc[UR36][R8.64+0x1f0], R12 ;  /* 0x0001f00c08004986 */ /* 0x0001e8000c101524 */
[----:B------:R1:W-:Y:S04]  /*26b30*/  @P0 STG.E.U16 desc[UR36][R8.64+0x1f2], R7 ;  /* 0x0001f20708000986 */ /* 0x0003e8000c101524 */
[----:B0-----:R-:W2:Y:S01]  /*26b40*/  LDL.LU R12, [R1+0x20c] ;  /* 0x00020c00010c7983 */ /* 0x001ea20000300800 */
[----:B-1----:R-:W-:-:S03]  /*26b50*/  PRMT R7, R6, 0x7610, R7 ;  /* 0x0000761006077816 */ /* 0x002fc60000000007 */
[----:B------:R-:W3:Y:S04]  /*26b60*/  LDL.LU R6, [R1+0x200] ;  /* 0x0002000001067983 */ /* 0x000ee80000300800 */
[----:B------:R0:W-:Y:S04]  /*26b70*/  @P3 STG.E.U16 desc[UR36][R4.64+0x1f0], R11 ;  /* 0x0001f00b04003986 */ /* 0x0001e8000c101524 */
[----:B------:R1:W-:Y:S04]  /*26b80*/  @P1 STG.E.U16 desc[UR36][R4.64+0x1f2], R7 ;  /* 0x0001f20704001986 */ /* 0x0003e8000c101524 */
[----:B0-----:R-:W4:Y:S04]  /*26b90*/  LDL.LU R11, [R1+0x208] ;  /* 0x00020800010b7983 */ /* 0x001f280000300800 */
[----:B-1----:R-:W2:Y:S01]  /*26ba0*/  LDL.LU R5, [R1+0x204] ;  /* 0x0002040001057983 */ /* 0x002ea20000300800 */
[----:B------:R-:W-:Y:S01]  /*26bb0*/  ISETP.GT.AND P0, PT, R3, 0x80, PT ;  /* 0x000000800300780c */ /* 0x000fe20003f04270 */
[----:B------:R-:W-:-:S03]  /*26bc0*/  USHF.L.U32 UR11, UR8, 0x8, URZ ;  /* 0x00000008080b7899 */ /* 0x000fc6000800063f */
[C---:B------:R-:W-:Y:S01]  /*26bd0*/  ISETP.GT.AND P4, PT, R0.reuse, RZ, P0 ;  /* 0x000000ff0000720c */ /* 0x040fe20000784270 */
[----:B------:R-:W-:Y:S01]  /*26be0*/  USHF.L.U64.HI UR10, UR8, 0x8, UR9 ;  /* 0x00000008080a7899 */ /* 0x000fe20008010209 */
[----:B------:R-:W-:Y:S02]  /*26bf0*/  ISETP.GT.AND P1, PT, R3, 0x88, PT ;  /* 0x000000880300780c */ /* 0x000fe40003f24270 */
[----:B------:R-:W-:Y:S01]  /*26c00*/  ISETP.GT.AND P2, PT, R0, 0x1, P0 ;  /* 0x000000010000780c */ /* 0x000fe20000744270 */
[----:B---3--:R-:W-:-:S05]  /*26c10*/  FMUL R6, R6, R2 ;  /* 0x0000000206067220 */ /* 0x008fca0000400000 */
[----:B------:R-:W-:Y:S02]  /*26c20*/  F2FP.BF16.F32.PACK_AB R4, RZ, R6 ;  /* 0x00000006ff04723e */ /* 0x000fe400000010ff */
[----:B------:R-:W-:Y:S02]  /*26c30*/  IADD3 R6, P3, R8, UR11, RZ ;  /* 0x0000000b08067c10 */ /* 0x000fe4000ff7e0ff */
[----:B------:R-:W-:Y:S02]  /*26c40*/  PRMT R10, R4, 0x7610, R10 ;  /* 0x00007610040a7816 */ /* 0x000fe4000000000a */
[----:B------:R-:W-:Y:S02]  /*26c50*/  IADD3.X R7, R9, UR10, RZ, P3, !PT ;  /* 0x0000000a09077c10 */ /* 0x000fe40009ffe4ff */
[----:B------:R-:W-:Y:S01]  /*26c60*/  ISETP.GT.AND P3, PT, R0, RZ, P1 ;  /* 0x000000ff0000720c */ /* 0x000fe20000f64270 */
[-C--:B----4-:R-:W-:Y:S02]  /*26c70*/  FMUL R4, R11, R2.reuse ;  /* 0x000000020b047220 */ /* 0x090fe40000400000 */
[----:B------:R0:W-:Y:S01]  /*26c80*/  @P4 STG.E.U16 desc[UR36][R6.64], R10 ;  /* 0x0000000a06004986 */ /* 0x0001e2000c101524 */
[----:B--2---:R-:W-:-:S02]  /*26c90*/  FMUL R5, R5, R2 ;  /* 0x0000000205057220 */ /* 0x004fc40000400000 */
[----:B------:R-:W-:Y:S01]  /*26ca0*/  F2FP.BF16.F32.PACK_AB R4, RZ, R4 ;  /* 0x00000004ff04723e */ /* 0x000fe200000010ff */
[----:B------:R-:W-:Y:S02]  /*26cb0*/  FMUL R12, R12, R2 ;  /* 0x000000020c0c7220 */ /* 0x000fe40000400000 */
[----:B------:R-:W-:Y:S02]  /*26cc0*/  F2FP.BF16.F32.PACK_AB R5, RZ, R5 ;  /* 0x00000005ff05723e */ /* 0x000fe400000010ff */
[----:B0-----:R-:W-:Y:S02]  /*26cd0*/  IADD3 R10, P5, R6, UR5, RZ ;  /* 0x00000005060a7c10 */ /* 0x001fe4000ffbe0ff */
[----:B------:R-:W-:Y:S02]  /*26ce0*/  PRMT R13, R4, 0x7610, R13 ;  /* 0x00007610040d7816 */ /* 0x000fe4000000000d */
[----:B------:R-:W-:Y:S02]  /*26cf0*/  IADD3.X R11, R7, UR4, RZ, P5, !PT ;  /* 0x00000004070b7c10 */ /* 0x000fe4000affe4ff */
[----:B------:R-:W-:Y:S01]  /*26d00*/  F2FP.BF16.F32.PACK_AB R12, RZ, R12 ;  /* 0x0000000cff0c723e */ /* 0x000fe200000010ff */
[----:B------:R-:W-:Y:S04]  /*26d10*/  @P2 STG.E.U16 desc[UR36][R6.64+0x2], R5 ;  /* 0x0000020506002986 */ /* 0x000fe8000c101524 */
[----:B------:R0:W-:Y:S04]  /*26d20*/  @P3 STG.E.U16 desc[UR36][R10.64], R13 ;  /* 0x0000000d0a003986 */ /* 0x0001e8000c101524 */
[----:B0-----:R-:W2:Y:S01]  /*26d30*/  LDL.LU R11, [R1+0x210] ;  /* 0x00021000010b7983 */ /* 0x001ea20000300800 */
[----:B------:R-:W-:-:S03]  /*26d40*/  PRMT R13, R12, 0x7610, R13 ;  /* 0x000076100c0d7816 */ /* 0x000fc6000000000d */
[----:B------:R-:W3:Y:S04]  /*26d50*/  LDL.LU R10, [R1+0x218] ;  /* 0x00021800010a7983 */ /* 0x000ee80000300800 */
[----:B------:R-:W4:Y:S01]  /*26d60*/  LDL.LU R12, [R1+0x214] ;  /* 0x00021400010c7983 */ /* 0x000f220000300800 */
[----:B------:R-:W-:Y:S02]  /*26d70*/  ISETP.GT.AND P4, PT, R0, 0x1, P1 ;  /* 0x000000010000780c */ /* 0x000fe40000f84270 */
[----:B------:R-:W-:-:S04]  /*26d80*/  IADD3 R4, P2, R6, UR5, RZ ;  /* 0x0000000506047c10 */ /* 0x000fc8000ff5e0ff */
[----:B------:R-:W-:-:S07]  /*26d90*/  IADD3.X R5, R7, UR4, RZ, P2, !PT ;  /* 0x0000000407057c10 */ /* 0x000fce00097fe4ff */
[----:B------:R0:W-:Y:S04]  /*26da0*/  @P4 STG.E.U16 desc[UR36][R4.64+0x2], R13 ;  /* 0x0000020d04004986 */ /* 0x0001e8000c101524 */
[----:B0-----:R-:W3:Y:S04]  /*26db0*/  LDL.LU R13, [R1+0x228] ;  /* 0x00022800010d7983 */ /* 0x001ee80000300800 */
[----:B------:R-:W3:Y:S01]  /*26dc0*/  LDL.LU R4, [R1+0x3a8] ;  /* 0x0003a80001047983 */ /* 0x000ee20000300800 */
[----:B----4-:R-:W-:-:S05]  /*26dd0*/  FMUL R12, R12, R2 ;  /* 0x000000020c0c7220 */ /* 0x010fca0000400000 */
[----:B------:R-:W-:Y:S02]  /*26de0*/  F2FP.BF16.F32.PACK_AB R5, RZ, R12 ;  /* 0x0000000cff05723e */ /* 0x000fe400000010ff */
[----:B------:R-:W4:Y:S01]  /*26df0*/  LDL.LU R12, [R1+0x21c] ;  /* 0x00021c00010c7983 */ /* 0x000f220000300800 */
[-C--:B--2---:R-:W-:Y:S01]  /*26e00*/  FMUL R11, R11, R2.reuse ;  /* 0x000000020b0b7220 */ /* 0x084fe20000400000 */
[C---:B------:R-:W-:Y:S02]  /*26e10*/  ISETP.GT.AND P3, PT, R0.reuse, 0x8, P0 ;  /* 0x000000080000780c */ /* 0x040fe40000764270 */
[C---:B------:R-:W-:Y:S02]  /*26e20*/  ISETP.GT.AND P4, PT, R0.reuse, 0x9, P0 ;  /* 0x000000090000780c */ /* 0x040fe40000784270 */
[----:B------:R-:W-:Y:S02]  /*26e30*/  F2FP.BF16.F32.PACK_AB R11, RZ, R11 ;  /* 0x0000000bff0b723e */ /* 0x000fe400000010ff */
[----:B------:R-:W-:Y:S01]  /*26e40*/  ISETP.GT.AND P2, PT, R0, 0x8, P1 ;  /* 0x000000080000780c */ /* 0x000fe20000f44270 */
[----:B---3--:R-:W-:Y:S01]  /*26e50*/  FMUL R10, R10, R2 ;  /* 0x000000020a0a7220 */ /* 0x008fe20000400000 */
[----:B------:R-:W-:-:S02]  /*26e60*/  PRMT R128, R11, 0x7610, R128 ;  /* 0x000076100b807816 */ /* 0x000fc40000000080 */
[----:B------:R-:W-:Y:S02]  /*26e70*/  PRMT R11, R5, 0x7610, R11 ;  /* 0x00007610050b7816 */ /* 0x000fe4000000000b */
[----:B------:R-:W-:Y:S01]  /*26e80*/  MOV R5, UR4 ;  /* 0x0000000400057c02 */ /* 0x000fe20008000f00 */
[----:B------:R-:W-:Y:S01]  /*26e90*/  FMUL R237, R4, R2 ;  /* 0x0000000204ed7220 */ /* 0x000fe20000400000 */
[----:B------:R-:W-:Y:S01]  /*26ea0*/  IMAD.U32 R4, RZ, RZ, UR5 ;  /* 0x00000005ff047e24 */ /* 0x000fe2000f8e00ff */
[----:B------:R-:W-:-:S04]  /*26eb0*/  F2FP.BF16.F32.PACK_AB R10, RZ, R10 ;  /* 0x0000000aff0a723e */ /* 0x000fc800000010ff */
[----:B------:R-:W-:-:S04]  /*26ec0*/  IADD3 R4, P5, P6, R4, UR11, R8 ;  /* 0x0000000b04047c10 */ /* 0x000fc8000febe008 */
[----:B------:R-:W-:Y:S01]  /*26ed0*/  IADD3.X R5, R5, UR10, R9, P5, P6 ;  /* 0x0000000a05057c10 */ /* 0x000fe2000afec409 */
[----:B------:R-:W-:Y:S01]  /*26ee0*/  @P3 STG.E.U16 desc[UR36][R6.64+0x10], R128 ;  /* 0x0000108006003986 */ /* 0x000fe2000c101524 */
[----:B------:R-:W-:-:S03]  /*26ef0*/  ISETP.GT.AND P3, PT, R0, 0x9, P1 ;  /* 0x000000090000780c */ /* 0x000fc60000f64270 */
[----:B------:R0:W-:Y:S01]  /*26f00*/  @P4 STG.E.U16 desc[UR36][R6.64+0x12], R11 ;  /* 0x0000120b06004986 */ /* 0x0001e2000c101524 */
[----:B------:R-:W-:-:S03]  /*26f10*/  FMUL R14, R14, R2 ;  /* 0x000000020e0e7220 */ /* 0x000fc60000400000 */
[----:B------:R1:W-:Y:S01]  /*26f20*/  @P2 STG.E.U16 desc[UR36][R4.64+0x10], R10 ;  /* 0x0000100a04002986 */ /* 0x0003e2000c101524 */
[C---:B------:R-:W-:Y:S01]  /*26f30*/  ISETP.GT.AND P2, PT, R0.reuse, 0x10, P0 ;  /* 0x000000100000780c */ /* 0x040fe20000744270 */
[-C--:B------:R-:W-:Y:S01]  /*26f40*/  FMUL R15, R15, R2.reuse ;  /* 0x000000020f0f7220 */ /* 0x080fe20000400000 */
[C---:B------:R-:W-:Y:S02]  /*26f50*/  ISETP.GT.AND P4, PT, R0.reuse, 0x11, P0 ;  /* 0x000000110000780c */ /* 0x040fe40000784270 */
[----:B------:R-:W-:Y:S01]  /*26f60*/  ISETP.GT.AND P5, PT, R0, 0x10, P1 ;  /* 0x000000100000780c */ /* 0x000fe20000fa4270 */
[----:B------:R-:W-:Y:S01]  /*26f70*/  FMUL R13, R13, R2 ;  /* 0x000000020d0d7220 */ /* 0x000fe20000400000 */
[----:B0-----:R-:W-:Y:S02]  /*26f80*/  F2FP.BF16.F32.PACK_AB R11, RZ, R15 ;  /* 0x0000000fff0b723e */ /* 0x001fe400000010ff */
[----:B-1----:R-:W-:Y:S01]  /*26f90*/  F2FP.BF16.F32.PACK_AB R10, RZ, R14 ;  /* 0x0000000eff0a723e */ /* 0x002fe200000010ff */
        /* <DEDUP_REMOVED lines=53> */
[----:B------:R-:W-:-:S04]  /*272f0*/  F2FP.BF16.F32.PACK_AB R12, RZ, R12 ;  /* 0x0000000cff0c723e */ /* 0x000fc800000010ff */
[----:B------:R-:W-:Y:S02]  /*27300*/  PRMT R14, R12, 0x7610, R14 ;  /* 0x000076100c0e7816 */ /* 0x000fe4000000000e */
[----:B------:R-:W-:-:S03]  /*27310*/  F2FP.BF16.F32.PACK_AB R12, RZ, R13 ;  /* 0x0000000dff0c723e */ /* 0x000fc600000010ff */
[----:B------:R-:W-:Y:S04]  /*27320*/  @P3 STG.E.U16 desc[UR36][R4.64+0x12], R14 ;  /* 0x0000120e04003986 */ /* 0x000fe8000c101524 */
[----:B------:R0:W-:Y:S01]  /*27330*/  @P2 STG.E.U16 desc[UR36][R6.64+0x20], R11 ;  /* 0x0000200b06002986 */ /* 0x0001e2000c101524 */
[C---:B------:R-:W-:Y:S02]  /*27340*/  ISETP.GT.AND P2, PT, R0.reuse, 0x11, P1 ;  /* 0x000000110000780c */ /* 0x040fe40000f44270 */
[C---:B------:R-:W-:Y:S01]  /*27350*/  ISETP.GT.AND P3, PT, R0.reuse, 0x18, P0 ;  /* 0x000000180000780c */ /* 0x040fe20000764270 */
[----:B------:R-:W-:Y:S01]  /*27360*/  @P4 STG.E.U16 desc[UR36][R6.64+0x22], R10 ;  /* 0x0000220a06004986 */ /* 0x000fe2000c101524 */
[----:B------:R-:W-:-:S03]  /*27370*/  ISETP.GT.AND P4, PT, R0, 0x19, P0 ;  /* 0x000000190000780c */ /* 0x000fc60000784270 */
[----:B------:R1:W-:Y:S01]  /*27380*/  @P5 STG.E.U16 desc[UR36][R4.64+0x20], R12 ;  /* 0x0000200c04005986 */ /* 0x0003e2000c101524 */
[----:B------:R-:W-:Y:S02]  /*27390*/  ISETP.GT.AND P5, PT, R0, 0x18, P1 ;  /* 0x000000180000780c */ /* 0x000fe40000fa4270 */
[----:B0-----:R-:W-:Y:S02]  /*273a0*/  F2FP.BF16.F32.PACK_AB R11, RZ, R19 ;  /* 0x00000013ff0b723e */ /* 0x001fe400000010ff */
[----:B-1----:R-:W-:-:S04]  /*273b0*/  F2FP.BF16.F32.PACK_AB R12, RZ, R20 ;  /* 0x00000014ff0c723e */ /* 0x002fc800000010ff */
[----:B------:R-:W-:Y:S02]  /*273c0*/  PRMT R13, R12, 0x7610, R13 ;  /* 0x000076100c0d7816 */ /* 0x000fe4000000000d */
[----:B------:R-:W-:Y:S02]  /*273d0*/  F2FP.BF16.F32.PACK_AB R10, RZ, R18 ;  /* 0x00000012ff0a723e */ /* 0x000fe400000010ff */
        /* <DEDUP_REMOVED lines=151> */
[----:B------:R-:W-:Y:S01]  /*27d50*/  ISETP.GT.AND P5, PT, R0, 0x78, P1 ;  /* 0x000000780000780c */ /* 0x000fe20000fa4270 */
[----:B------:R-:W-:Y:S01]  /*27d60*/  FMUL R200, R200, R2 ;  /* 0x00000002c8c87220 */ /* 0x000fe20000400000 */
[----:B0-----:R-:W-:Y:S02]  /*27d70*/  F2FP.BF16.F32.PACK_AB R11, RZ, R195 ;  /* 0x000000c3ff0b723e */ /* 0x001fe400000010ff */
[----:B-1----:R-:W-:-:S04]  /*27d80*/  F2FP.BF16.F32.PACK_AB R12, RZ, R196 ;  /* 0x000000c4ff0c723e */ /* 0x002fc800000010ff */
[----:B------:R-:W-:Y:S02]  /*27d90*/  PRMT R13, R12, 0x7610, R13 ;  /* 0x000076100c0d7816 */ /* 0x000fe4000000000d */
[----:B------:R-:W-:Y:S02]  /*27da0*/  F2FP.BF16.F32.PACK_AB R10, RZ, R194 ;  /* 0x000000c2ff0a723e */ /* 0x000fe400000010ff */
[----:B------:R-:W-:Y:S01]  /*27db0*/  F2FP.BF16.F32.PACK_AB R12, RZ, R193 ;  /* 0x000000c1ff0c723e */ /* 0x000fe200000010ff */
[----:B------:R-:W-:Y:S01]  /*27dc0*/  @P2 STG.E.U16 desc[UR36][R4.64+0xe2], R13 ;  /* 0x0000e20d04002986 */ /* 0x000fe2000c101524 */
[----:B------:R-:W-:-:S03]  /*27dd0*/  ISETP.GT.AND P2, PT, R0, 0x79, P1 ;  /* 0x000000790000780c */ /* 0x000fc60000f44270 */
[----:B------:R-:W-:Y:S01]  /*27de0*/  @P3 STG.E.U16 desc[UR36][R6.64+0xf0], R11 ;  /* 0x0000f00b06003986 */ /* 0x000fe2000c101524 */
[----:B------:R-:W-:-:S03]  /*27df0*/  ISETP.GT.AND P3, PT, R0, 0x80, P0 ;  /* 0x000000800000780c */ /* 0x000fc60000764270 */
[----:B------:R-:W-:Y:S01]  /*27e00*/  @P4 STG.E.U16 desc[UR36][R6.64+0xf2], R10 ;  /* 0x0000f20a06004986 */ /* 0x000fe2000c101524 */
[----:B------:R-:W-:-:S03]  /*27e10*/  ISETP.GT.AND P4, PT, R0, 0x81, P0 ;  /* 0x000000810000780c */ /* 0x000fc60000784270 */
[----:B------:R0:W-:Y:S01]  /*27e20*/  @P5 STG.E.U16 desc[UR36][R4.64+0xf0], R12 ;  /* 0x0000f00c04005986 */ /* 0x0001e2000c101524 */
[----:B------:R-:W-:Y:S01]  /*27e30*/  ISETP.GT.AND P5, PT, R0, 0x80, P1 ;  /* 0x000000800000780c */ /* 0x000fe20000fa4270 */
[-C--:B------:R-:W-:Y:S01]  /*27e40*/  FMUL R199, R199, R2.reuse ;  /* 0x00000002c7c77220 */ /* 0x080fe20000400000 */
[-C--:B------:R-:W-:Y:S01]  /*27e50*/  FMUL R198, R198, R2.reuse ;  /* 0x00000002c6c67220 */ /* 0x080fe20000400000 */
[----:B------:R-:W-:Y:S01]  /*27e60*/  FMUL R197, R197, R2 ;  /* 0x00000002c5c57220 */ /* 0x000fe20000400000 */
[----:B0-----:R-:W-:-:S04]  /*27e70*/  F2FP.BF16.F32.PACK_AB R12, RZ, R200 ;  /* 0x000000c8ff0c723e */ /* 0x001fc800000010ff */
[----:B------:R-:W-:Y:S02]  /*27e80*/  PRMT R13, R12, 0x7610, R13 ;  /* 0x000076100c0d7816 */ /* 0x000fe4000000000d */
[----:B------:R-:W-:Y:S02]  /*27e90*/  F2FP.BF16.F32.PACK_AB R11, RZ, R199 ;  /* 0x000000c7ff0b723e */ /* 0x000fe400000010ff */
[----:B------:R-:W-:Y:S01]  /*27ea0*/  F2FP.BF16.F32.PACK_AB R10, RZ, R198 ;  /* 0x000000c6ff0a723e */ /* 0x000fe200000010ff */
[----:B------:R-:W-:Y:S01]  /*27eb0*/  FMUL R204, R204, R2 ;  /* 0x00000002cccc7220 */ /* 0x000fe20000400000 */
        /* <DEDUP_REMOVED lines=154> */
[----:B------:R-:W-:Y:S01]  /*28860*/  FMUL R135, R135, R2 ;  /* 0x0000000287877220 */ /* 0x000fe20000400000 */
[----:B0-----:R-:W-:Y:S01]  /*28870*/  F2FP.BF16.F32.PACK_AB R12, RZ, R236 ;  /* 0x000000ecff0c723e */ /* 0x001fe200000010ff */
        /* <DEDUP_REMOVED lines=21> */
[----:B------:R-:W-:Y:S01]  /*289d0*/  FMUL R144, R144, R2 ;  /* 0x0000000290907220 */ /* 0x000fe20000400000 */
[----:B------:R-:W2:Y:S01]  /*289e0*/  LDL.LU R127, [R1+0x66c] ;  /* 0x00066c00017f7983 */ /* 0x000ea20000300800 */
[----:B-1----:R-:W-:-:S03]  /*289f0*/  F2FP.BF16.F32.PACK_AB R12, RZ, R129 ;  /* 0x00000081ff0c723e */ /* 0x002fc600000010ff */
[----:B------:R-:W3:Y:S01]  /*28a00*/  LDL.LU R128, [R1+0x668] ;  /* 0x0006680001807983 */ /* 0x000ee20000300800 */
[----:B------:R-:W-:-:S03]  /*28a10*/  PRMT R13, R12, 0x7610, R13 ;  /* 0x000076100c0d7816 */ /* 0x000fc6000000000d */
[----:B------:R-:W4:Y:S01]  /*28a20*/  LDL.LU R129, [R1+0x664] ;  /* 0x0006640001817983 */ /* 0x000f220000300800 */
[----:B------:R-:W-:Y:S02]  /*28a30*/  F2FP.BF16.F32.PACK_AB R10, RZ, R131 ;  /* 0x00000083ff0a723e */ /* 0x000fe400000010ff */
[----:B------:R-:W-:Y:S01]  /*28a40*/  F2FP.BF16.F32.PACK_AB R12, RZ, R237 ;  /* 0x000000edff0c723e */ /* 0x000fe200000010ff */
        /* <DEDUP_REMOVED lines=50> */
[-C--:B------:R-:W-:Y:S02]  /*28d70*/  FMUL R149, R149, R2.reuse ;  /* 0x0000000295957220 */ /* 0x080fe40000400000 */
[----:B------:R-:W4:Y:S01]  /*28d80*/  LDL.LU R140, [R1+0x638] ;  /* 0x00063800018c7983 */ /* 0x000f220000300800 */
[----:B------:R-:W-:Y:S02]  /*28d90*/  PRMT R13, R12, 0x7610, R13 ;  /* 0x000076100c0d7816 */ /* 0x000fe4000000000d */
[----:B------:R-:W-:Y:S01]  /*28da0*/  F2FP.BF16.F32.PACK_AB R12, RZ, R143 ;  /* 0x0000008fff0c723e */ /* 0x000fe200000010ff */
[----:B------:R-:W-:Y:S01]  /*28db0*/  FMUL R150, R150, R2 ;  /* 0x0000000296967220 */ /* 0x000fe20000400000 */
[----:B------:R-:W4:Y:S04]  /*28dc0*/  LDL.LU R141, [R1+0x634] ;  /* 0x00063400018d7983 */ /* 0x000f280000300800 */
[----:B------:R-:W-:Y:S01]  /*28dd0*/  @P2 STG.E.U16 desc[UR36][R4.64+0x1c2], R13 ;  /* 0x0001c20d04002986 */ /* 0x000fe2000c101524 */
[----:B------:R-:W-:-:S03]  /*28de0*/  ISETP.GT.AND P2, PT, R0, 0xe9, P1 ;  /* 0x000000e90000780c */ /* 0x000fc60000f44270 */
[----:B------:R0:W-:Y:S04]  /*28df0*/  @P3 STG.E.U16 desc[UR36][R6.64+0x1d0], R11 ;  /* 0x0001d00b06003986 */ /* 0x0001e8000c101524 */
[----:B------:R1:W-:Y:S01]  /*28e00*/  @P4 STG.E.U16 desc[UR36][R6.64+0x1d2], R10 ;  /* 0x0001d20a06004986 */ /* 0x0003e2000c101524 */
[----:B------:R-:W-:-:S03]  /*28e10*/  ISETP.GT.AND P3, PT, R0, 0xf0, P0 ;  /* 0x000000f00000780c */ /* 0x000fc60000764270 */
[----:B------:R1:W-:Y:S01]  /*28e20*/  @P5 STG.E.U16 desc[UR36][R4.64+0x1d0], R12 ;  /* 0x0001d00c04005986 */ /* 0x0003e2000c101524 */
[C---:B------:R-:W-:Y:S02]  /*28e30*/  ISETP.GT.AND P4, PT, R0.reuse, 0xf1, P0 ;  /* 0x000000f10000780c */ /* 0x040fe40000784270 */
[----:B------:R-:W-:Y:S01]  /*28e40*/  ISETP.GT.AND P5, PT, R0, 0xf0, P1 ;  /* 0x000000f00000780c */ /* 0x000fe20000fa4270 */
[----:B------:R-:W-:Y:S01]  /*28e50*/  FMUL R148, R148, R2 ;  /* 0x0000000294947220 */ /* 0x000fe20000400000 */
[----:B------:R-:W4:Y:S01]  /*28e60*/  LDL.LU R142, [R1+0x630] ;  /* 0x00063000018e7983 */ /* 0x000f220000300800 */
[----:B0-----:R-:W-:Y:S02]  /*28e70*/  F2FP.BF16.F32.PACK_AB R11, RZ, R145 ;  /* 0x00000091ff0b723e */ /* 0x001fe400000010ff */
[----:B-1----:R-:W-:Y:S01]  /*28e80*/  F2FP.BF16.F32.PACK_AB R10, RZ, R146 ;  /* 0x00000092ff0a723e */ /* 0x002fe200000010ff */
        /* <DEDUP_REMOVED lines=8> */
[----:B------:R-:W-:Y:S01]  /*28f10*/  ISETP.GT.AND P2, PT, R0, 0xf1, P1 ;  /* 0x000000f10000780c */ /* 0x000fe20000f44270 */
[----:B------:R-:W-:-:S02]  /*28f20*/  FMUL R16, R16, R2 ;  /* 0x0000000210107220 */ /* 0x000fc40000400000 */
[----:B------:R0:W-:Y:S04]  /*28f30*/  @P3 STG.E.U16 desc[UR36][R6.64+0x1e0], R11 ;  /* 0x0001e00b06003986 */ /* 0x0001e8000c101524 */
[----:B------:R1:W-:Y:S04]  /*28f40*/  @P4 STG.E.U16 desc[UR36][R6.64+0x1e2], R10 ;  /* 0x0001e20a06004986 */ /* 0x0003e8000c101524 */
[----:B------:R-:W4:Y:S01]  /*28f50*/  LDL.LU R146, [R1+0x620] ;  /* 0x0006200001927983 */ /* 0x000f220000300800 */
[----:B0-----:R-:W-:-:S03]  /*28f60*/  F2FP.BF16.F32.PACK_AB R11, RZ, R149 ;  /* 0x00000095ff0b723e */ /* 0x001fc600000010ff */
[----:B------:R0:W-:Y:S01]  /*28f70*/  @P5 STG.E.U16 desc[UR36][R4.64+0x1e0], R12 ;  /* 0x0001e00c04005986 */ /* 0x0001e2000c101524 */
[----:B-1----:R-:W-:-:S03]  /*28f80*/  F2FP.BF16.F32.PACK_AB R10, RZ, R150 ;  /* 0x00000096ff0a723e */ /* 0x002fc600000010ff */
[----:B------:R-:W4:Y:S01]  /*28f90*/  LDL.LU R147, [R1+0x61c] ;  /* 0x00061c0001937983 */ /* 0x000f220000300800 */
[----:B------:R-:W-:Y:S02]  /*28fa0*/  PRMT R14, R11, 0x7610, R14 ;  /* 0x000076100b0e7816 */ /* 0x000fe4000000000e */
[----:B------:R-:W-:Y:S02]  /*28fb0*/  F2FP.BF16.F32.PACK_AB R13, RZ, R151 ;  /* 0x00000097ff0d723e */ /* 0x000fe400000010ff */
[----:B------:R-:W-:Y:S02]  /*28fc0*/  PRMT R11, R10, 0x7610, R11 ;  /* 0x000076100a0b7816 */ /* 0x000fe4000000000b */
[----:B0-----:R-:W-:Y:S02]  /*28fd0*/  F2FP.BF16.F32.PACK_AB R12, RZ, R148 ;  /* 0x00000094ff0c723e */ /* 0x001fe400000010ff */
[----:B------:R-:W4:Y:S01]  /*28fe0*/  LDL.LU R148, [R1+0x618] ;  /* 0x0006180001947983 */ /* 0x000f220000300800 */
[----:B------:R-:W-:-:S03]  /*28ff0*/  F2FP.BF16.F32.PACK_AB R10, RZ, R16 ;  /* 0x00000010ff0a723e */ /* 0x000fc600000010ff */
[----:B------:R-:W4:Y:S04]  /*29000*/  LDL.LU R149, [R1+0x614] ;  /* 0x0006140001957983 */ /* 0x000f280000300800 */
[----:B------:R-:W4:Y:S04]  /*29010*/  LDL.LU R150, [R1+0x610] ;  /* 0x0006100001967983 */ /* 0x000f280000300800 */
[----:B------:R-:W4:Y:S04]  /*29020*/  LDL.LU R151, [R1+0x60c] ;  /* 0x00060c0001977983 */ /* 0x000f280000300800 */
[----:B------:R0:W-:Y:S04]  /*29030*/  @P2 STG.E.U16 desc[UR36][R4.64+0x1e2], R12 ;  /* 0x0001e20c04002986 */ /* 0x0001e8000c101524 */
[----:B------:R1:W5:Y:S04]  /*29040*/  LDL.LU R16, [R1+0x608] ;  /* 0x0006080001107983 */ /* 0x0003680000300800 */
[----:B0-----:R-:W2:Y:S04]  /*29050*/  LDL.LU R12, [R1+0x8] ;  /* 0x00000800010c7983 */ /* 0x001ea80000300800 */
[----:B------:R-:W3:Y:S04]  /*29060*/  LDL.LU R233, [R1+0xa4] ;  /* 0x0000a40001e97983 */ /* 0x000ee80000300800 */
[----:B------:R-:W4:Y:S04]  /*29070*/  LDL.LU R234, [R1+0xa8] ;  /* 0x0000a80001ea7983 */ /* 0x000f280000300800 */
[----:B------:R-:W3:Y:S04]  /*29080*/  LDL.LU R235, [R1+0xac] ;  /* 0x0000ac0001eb7983 */ /* 0x000ee80000300800 */
        /* <DEDUP_REMOVED lines=66> */
[----:B------:R-:W3:Y:S01]  /*294b0*/  LDL.LU R167, [R1+0x1b8] ;  /* 0x0001b80001a77983 */ /* 0x000ee20000300800 */
[----:B------:R-:W-:-:S03]  /*294c0*/  ISETP.GT.AND P3, PT, R0, 0xf8, P0 ;  /* 0x000000f80000780c */ /* 0x000fc60000764270 */
[----:B------:R-:W3:Y:S01]  /*294d0*/  LDL.LU R168, [R1+0x1bc] ;  /* 0x0001bc0001a87983 */ /* 0x000ee20000300800 */
[----:B------:R-:W-:-:S03]  /*294e0*/  ISETP.GT.AND P0, PT, R0, 0xf9, P0 ;  /* 0x000000f90000780c */ /* 0x000fc60000704270 */
        /* <DEDUP_REMOVED lines=16> */
[----:B------:R0:W-:Y:S04]  /*295f0*/  @P3 STG.E.U16 desc[UR36][R6.64+0x1f0], R14 ;  /* 0x0001f00e06003986 */ /* 0x0001e8000c101524 */
[----:B------:R1:W-:Y:S04]  /*29600*/  @P0 STG.E.U16 desc[UR36][R6.64+0x1f2], R11 ;  /* 0x0001f20b06000986 */ /* 0x0003e8000c101524 */
[----:B0-----:R-:W4:Y:S04]  /*29610*/  LDL.LU R14, [R1+0xc] ;  /* 0x00000c00010e7983 */ /* 0x001f280000300800 */
[----:B-1----:R-:W3:Y:S04]  /*29620*/  LDL.LU R11, [R1] ;  /* 0x00000000010b7983 */ /* 0x002ee80000300800 */
[----:B------:R-:W4:Y:S01]  /*29630*/  LDL.LU R7, [R1+0x4] ;  /* 0x0000040001077983 */ /* 0x000f220000300800 */
[----:B------:R-:W-:-:S02]  /*29640*/  ISETP.GT.AND P4, PT, R0, 0xf8, P1 ;  /* 0x000000f80000780c */ /* 0x000fc40000f84270 */
[----:B------:R-:W-:Y:S01]  /*29650*/  ISETP.GT.AND P1, PT, R0, 0xf9, P1 ;  /* 0x000000f90000780c */ /* 0x000fe20000f24270 */
[----:B------:R-:W-:Y:S01]  /*29660*/  USHF.L.U32 UR11, UR8, 0x9, URZ ;  /* 0x00000009080b7899 */ /* 0x000fe2000800063f */
[----:B------:R-:W-:Y:S01]  /*29670*/  PRMT R6, R10, 0x7610, R6 ;  /* 0x000076100a067816 */ /* 0x000fe20000000006 */
[----:B------:R-:W-:Y:S01]  /*29680*/  USHF.L.U64.HI UR10, UR8, 0x9, UR9 ;  /* 0x00000009080a7899 */ /* 0x000fe20008010209 */
[----:B------:R-:W-:-:S07]  /*29690*/  ISETP.GT.AND P3, PT, R3, 0x100, PT ;  /* 0x000001000300780c */ /* 0x000fce0003f64270 */
[----:B------:R-:W-:Y:S01]  /*296a0*/  @P4 STG.E.U16 desc[UR36][R4.64+0x1f0], R13 ;  /* 0x0001f00d04004986 */ /* 0x000fe2000c101524 */
[----:B------:R-:W-:-:S03]  /*296b0*/  ISETP.GT.AND P0, PT, R0, RZ, P3 ;  /* 0x000000ff0000720c */ /* 0x000fc60001f04270 */
[----:B------:R0:W-:Y:S01]  /*296c0*/  @P1 STG.E.U16 desc[UR36][R4.64+0x1f2], R6 ;  /* 0x0001f20604001986 */ /* 0x0001e2000c101524 */
[----:B--2---:R-:W-:Y:S01]  /*296d0*/  FMUL R12, R12, R2 ;  /* 0x000000020c0c7220 */ /* 0x004fe20000400000 */
[----:B------:R-:W-:Y:S02]  /*296e0*/  ISETP.GT.AND P2, PT, R3, 0x108, PT ;  /* 0x000001080300780c */ /* 0x000fe40003f44270 */
[----:B------:R-:W-:Y:S01]  /*296f0*/  ISETP.GT.AND P1, PT, R0, 0x1, P3 ;  /* 0x000000010000780c */ /* 0x000fe20001f24270 */
[----:B0-----:R-:W-:Y:S02]  /*29700*/  IMAD.U32 R4, RZ, RZ, UR11 ;  /* 0x0000000bff047e24 */ /* 0x001fe4000f8e00ff */
[----:B------:R-:W-:Y:S01]  /*29710*/  IMAD.U32 R5, RZ, RZ, UR10 ;  /* 0x0000000aff057e24 */ /* 0x000fe2000f8e00ff */
[C---:B------:R-:W-:Y:S02]  /*29720*/  IADD3 R6, P4, R8.reuse, UR11, RZ ;  /* 0x0000000b08067c10 */ /* 0x040fe4000ff9e0ff */
[----:B------:R-:W-:-:S02]  /*29730*/  IADD3 R4, P5, P6, R8, UR5, R4 ;  /* 0x0000000508047c10 */ /* 0x000fc4000febe004 */
[----:B------:R-:W-:Y:S02]  /*29740*/  F2FP.BF16.F32.PACK_AB R12, RZ, R12 ;  /* 0x0000000cff0c723e */ /* 0x000fe400000010ff */
[----:B------:R-:W-:Y:S02]  /*29750*/  IADD3.X R5, R9, UR4, R5, P5, P6 ;  /* 0x0000000409057c10 */ /* 0x000fe4000afec405 */
[----:B------:R-:W-:Y:S01]  /*29760*/  ISETP.GT.AND P5, PT, R0, RZ, P2 ;  /* 0x000000ff0000720c */ /* 0x000fe200017a4270 */
[-C--:B---3--:R-:W-:Y:S01]  /*29770*/  FMUL R10, R11, R2.reuse ;  /* 0x000000020b0a7220 */ /* 0x088fe20000400000 */
[----:B----4-:R-:W-:-:S04]  /*29780*/  FMUL R11, R7, R2 ;  /* 0x00000002070b7220 */ /* 0x010fc80000400000 */
[----:B------:R-:W-:Y:S02]  /*29790*/  F2FP.BF16.F32.PACK_AB R10, RZ, R10 ;  /* 0x0000000aff0a723e */ /* 0x000fe400000010ff */
[----:B------:R-:W-:Y:S02]  /*297a0*/  IADD3.X R7, R9, UR10, RZ, P4, !PT ;  /* 0x0000000a09077c10 */ /* 0x000fe4000a7fe4ff */
[----:B------:R-:W-:Y:S02]  /*297b0*/  PRMT R13, R10, 0x7610, R13 ;  /* 0x000076100a0d7816 */ /* 0x000fe4000000000d */
[----:B------:R-:W-:Y:S02]  /*297c0*/  F2FP.BF16.F32.PACK_AB R11, RZ, R11 ;  /* 0x0000000bff0b723e */ /* 0x000fe400000010ff */
[----:B------:R-:W-:Y:S01]  /*297d0*/  IADD3 R10, P4, R6, UR5, RZ ;  /* 0x00000005060a7c10 */ /* 0x000fe2000ff9e0ff */
[----:B------:R0:W-:Y:S01]  /*297e0*/  @P0 STG.E.U16 desc[UR36][R6.64], R13 ;  /* 0x0000000d06000986 */ /* 0x0001e2000c101524 */
[----:B------:R-:W-:-:S02]  /*297f0*/  PRMT R15, R11, 0x7610, R15 ;  /* 0x000076100b0f7816 */ /* 0x000fc4000000000f */
[----:B------:R-:W-:-:S03]  /*29800*/  IADD3.X R11, R7, UR4, RZ, P4, !PT ;  /* 0x00000004070b7c10 */ /* 0x000fc6000a7fe4ff */
[----:B------:R1:W-:Y:S01]  /*29810*/  @P1 STG.E.U16 desc[UR36][R6.64+0x2], R15 ;  /* 0x0000020f06001986 */ /* 0x0003e2000c101524 */
[----:B0-----:R-:W-:-:S03]  /*29820*/  PRMT R13, R12, 0x7610, R13 ;  /* 0x000076100c0d7816 */ /* 0x001fc6000000000d */
[----:B------:R-:W2:Y:S04]  /*29830*/  LDL.LU R12, [R1+0x10] ;  /* 0x00001000010c7983 */ /* 0x000ea80000300800 */
[----:B-1----:R-:W3:Y:S04]  /*29840*/  LDL.LU R15, [R1+0x18] ;  /* 0x00001800010f7983 */ /* 0x002ee80000300800 */
[----:B------:R0:W-:Y:S04]  /*29850*/  @P5 STG.E.U16 desc[UR36][R10.64], R13 ;  /* 0x0000000d0a005986 */ /* 0x0001e8000c101524 */
[----:B0-----:R-:W4:Y:S01]  /*29860*/  LDL.LU R11, [R1+0x14] ;  /* 0x00001400010b7983 */ /* 0x001f220000300800 */
[----:B------:R-:W-:Y:S01]  /*29870*/  FMUL R14, R14, R2 ;  /* 0x000000020e0e7220 */ /* 0x000fe20000400000 */
[----:B------:R-:W-:-:S02]  /*29880*/  ISETP.GT.AND P0, PT, R0, 0x1, P2 ;  /* 0x000000010000780c */ /* 0x000fc40001704270 */
[----:B------:R-:W-:Y:S02]  /*29890*/  IADD3 R10, P6, R6, UR5, RZ ;  /* 0x00000005060a7c10 */ /* 0x000fe4000ffde0ff */
[----:B------:R-:W-:Y:S02]  /*298a0*/  F2FP.BF16.F32.PACK_AB R14, RZ, R14 ;  /* 0x0000000eff0e723e */ /* 0x000fe400000010ff */
[----:B------:R-:W-:Y:S02]  /*298b0*/  ISETP.GT.AND P4, PT, R0, 0x9, P3 ;  /* 0x000000090000780c */ /* 0x000fe40001f84270 */
[----:B------:R-:W-:Y:S02]  /*298c0*/  PRMT R17, R14, 0x7610, R17 ;  /* 0x000076100e117816 */ /* 0x000fe40000000011 */
[C---:B------:R-:W-:Y:S02]  /*298d0*/  ISETP.GT.AND P1, PT, R0.reuse, 0x8, P3 ;  /* 0x000000080000780c */ /* 0x040fe40001f24270 */
[----:B------:R-:W-:Y:S01]  /*298e0*/  ISETP.GT.AND P5, PT, R0, 0x8, P2 ;  /* 0x000000080000780c */ /* 0x000fe200017a4270 */
[-C--:B--2---:R-:W-:Y:S01]  /*298f0*/  FMUL R12, R12, R2.reuse ;  /* 0x000000020c0c7220 */ /* 0x084fe20000400000 */
[----:B---3--:R-:W-:-:S04]  /*29900*/  FMUL R15, R15, R2 ;  /* 0x000000020f0f7220 */ /* 0x008fc80000400000 */
[----:B------:R-:W-:-:S04]  /*29910*/  F2FP.BF16.F32.PACK_AB R12, RZ, R12 ;  /* 0x0000000cff0c723e */ /* 0x000fc800000010ff */
[----:B------:R-:W-:Y:S02]  /*29920*/  PRMT R14, R12, 0x7610, R14 ;  /* 0x000076100c0e7816 */ /* 0x000fe4000000000e */
[----:B------:R-:W-:Y:S01]  /*29930*/  F2FP.BF16.F32.PACK_AB R12, RZ, R15 ;  /* 0x0000000fff0c723e */ /* 0x000fe200000010ff */
[----:B----4-:R-:W-:Y:S01]  /*29940*/  FMUL R13, R11, R2 ;  /* 0x000000020b0d7220 */ /* 0x010fe20000400000 */
[----:B------:R-:W-:-:S05]  /*29950*/  IADD3.X R11, R7, UR4, RZ, P6, !PT ;  /* 0x00000004070b7c10 */ /* 0x000fca000b7fe4ff */
[----:B------:R0:W-:Y:S01]  /*29960*/  @P0 STG.E.U16 desc[UR36][R10.64+0x2], R17 ;  /* 0x000002110a000986 */ /* 0x0001e2000c101524 */
[----:B------:R-:W-:-:S03]  /*29970*/  F2FP.BF16.F32.PACK_AB R13, RZ, R13 ;  /* 0x0000000dff0d723e */ /* 0x000fc600000010ff */
[----:B0-----:R-:W2:Y:S01]  /*29980*/  LDL.LU R11, [R1+0x20] ;  /* 0x00002000010b7983 */ /* 0x001ea20000300800 */
[----:B------:R-:W-:-:S03]  /*29990*/  PRMT R10, R12, 0x7610, R10 ;  /* 0x000076100c0a7816 */ /* 0x000fc6000000000a */
[----:B------:R-:W3:Y:S04]  /*299a0*/  LDL.LU R17, [R1+0x98] ;  /* 0x0000980001117983 */ /* 0x000ee80000300800 */
[----:B------:R-:W4:Y:S04]  /*299b0*/  LDL.LU R12, [R1+0x1c] ;  /* 0x00001c00010c7983 */ /* 0x000f280000300800 */
[----:B------:R0:W-:Y:S04]  /*299c0*/  @P4 STG.E.U16 desc[UR36][R6.64+0x12], R13 ;  /* 0x0000120d06004986 */ /* 0x0001e8000c101524 */
[----:B------:R-:W-:Y:S04]  /*299d0*/  @P1 STG.E.U16 desc[UR36][R6.64+0x10], R14 ;  /* 0x0000100e06001986 */ /* 0x000fe8000c101524 */
[----:B------:R1:W-:Y:S04]  /*299e0*/  @P5 STG.E.U16 desc[UR36][R4.64+0x10], R10 ;  /* 0x0000100a04005986 */ /* 0x0003e8000c101524 */
[----:B0-----:R-:W3:Y:S04]  /*299f0*/  LDL.LU R13, [R1+0x28] ;  /* 0x00002800010d7983 */ /* 0x001ee80000300800 */
[----:B-1----:R-:W3:Y:S01]  /*29a00*/  LDL.LU R10, [R1+0x24] ;  /* 0x00002400010a7983 */ /* 0x002ee20000300800 */
[----:B------:R-:W-:-:S02]  /*29a10*/  ISETP.GT.AND P0, PT, R0, 0x9, P2 ;  /* 0x000000090000780c */ /* 0x000fc40001704270 */
[C---:B------:R-:W-:Y:S02]  /*29a20*/  ISETP.GT.AND P1, PT, R0.reuse, 0x10, P3 ;  /* 0x000000100000780c */ /* 0x040fe40001f24270 */
[C---:B------:R-:W-:Y:S02]  /*29a30*/  ISETP.GT.AND P4, PT, R0.reuse, 0x11, P3 ;  /* 0x000000110000780c */ /* 0x040fe40001f84270 */
[----:B------:R-:W-:Y:S01]  /*29a40*/  ISETP.GT.AND P5, PT, R0, 0x10, P2 ;  /* 0x000000100000780c */ /* 0x000fe200017a4270 */
[-C--:B--2---:R-:W-:Y:S01]  /*29a50*/  FMUL R11, R11, R2.reuse ;  /* 0x000000020b0b7220 */ /* 0x084fe20000400000 */
[----:B----4-:R-:W-:-:S04]  /*29a60*/  FMUL R12, R12, R2 ;  /* 0x000000020c0c7220 */ /* 0x010fc80000400000 */
[----:B------:R-:W-:Y:S02]  /*29a70*/  F2FP.BF16.F32.PACK_AB R11, RZ, R11 ;  /* 0x0000000bff0b723e */ /* 0x000fe400000010ff */
[----:B------:R-:W-:-:S04]  /*29a80*/  F2FP.BF16.F32.PACK_AB R12, RZ, R12 ;  /* 0x0000000cff0c723e */ /* 0x000fc800000010ff */
[----:B------:R-:W-:Y:S02]  /*29a90*/  PRMT R14, R12, 0x7610, R14 ;  /* 0x000076100c0e7816 */ /* 0x000fe4000000000e */
[----:B------:R-:W-:Y:S01]  /*29aa0*/  PRMT R12, R11, 0x7610, R12 ;  /* 0x000076100b0c7816 */ /* 0x000fe2000000000c */
[-C--:B---3--:R-:W-:Y:S02]  /*29ab0*/  FMUL R13, R13, R2.reuse ;  /* 0x000000020d0d7220 */ /* 0x088fe40000400000 */
[----:B------:R-:W-:Y:S03]  /*29ac0*/  @P0 STG.E.U16 desc[UR36][R4.64+0x12], R14 ;  /* 0x0000120e04000986 */ /* 0x000fe6000c101524 */
[----:B------:R-:W-:Y:S01]  /*29ad0*/  F2FP.BF16.F32.PACK_AB R11, RZ, R13 ;  /* 0x0000000dff0b723e */ /* 0x000fe200000010ff */
[----:B------:R-:W-:Y:S01]  /*29ae0*/  FMUL R10, R10, R2 ;  /* 0x000000020a0a7220 */ /* 0x000fe20000400000 */
[----:B------:R0:W-:Y:S02]  /*29af0*/  @P1 STG.E.U16 desc[UR36][R6.64+0x20], R12 ;  /* 0x0000200c06001986 */ /* 0x0001e4000c101524 */
[----:B------:R-:W-:-:S02]  /*29b00*/  PRMT R13, R11, 0x7610, R13 ;  /* 0x000076100b0d7816 */ /* 0x000fc4000000000d */
[----:B------:R-:W-:Y:S01]  /*29b10*/  F2FP.BF16.F32.PACK_AB R10, RZ, R10 ;  /* 0x0000000aff0a723e */ /* 0x000fe200000010ff */
[----:B0-----:R-:W2:Y:S04]  /*29b20*/  LDL.LU R12, [R1+0x2c] ;  /* 0x00002c00010c7983 */ /* 0x001ea80000300800 */
[----:B------:R-:W3:Y:S04]  /*29b30*/  LDL.LU R11, [R1+0x30] ;  /* 0x00003000010b7983 */ /* 0x000ee80000300800 */
[----:B------:R0:W-:Y:S04]  /*29b40*/  @P4 STG.E.U16 desc[UR36][R6.64+0x22], R10 ;  /* 0x0000220a06004986 */ /* 0x0001e8000c101524 */
[----:B------:R1:W-:Y:S04]  /*29b50*/  @P5 STG.E.U16 desc[UR36][R4.64+0x20], R13 ;  /* 0x0000200d04005986 */ /* 0x0003e8000c101524 */
[----:B0-----:R-:W4:Y:S04]  /*29b60*/  LDL.LU R10, [R1+0x34] ;  /* 0x00003400010a7983 */ /* 0x001f280000300800 */
[----:B-1----:R-:W4:Y:S01]  /*29b70*/  LDL.LU R13, [R1+0x38] ;  /* 0x00003800010d7983 */ /* 0x002f220000300800 */
[----:B------:R-:W-:-:S02]  /*29b80*/  ISETP.GT.AND P0, PT, R0, 0x11, P2 ;  /* 0x000000110000780c */ /* 0x000fc40001704270 */
[C---:B------:R-:W-:Y:S02]  /*29b90*/  ISETP.GT.AND P1, PT, R0.reuse, 0x18, P3 ;  /* 0x000000180000780c */ /* 0x040fe40001f24270 */
[C---:B------:R-:W-:Y:S02]  /*29ba0*/  ISETP.GT.AND P4, PT, R0.reuse, 0x19, P3 ;  /* 0x000000190000780c */ /* 0x040fe40001f84270 */
[----:B------:R-:W-:Y:S01]  /*29bb0*/  ISETP.GT.AND P5, PT, R0, 0x18, P2 ;  /* 0x000000180000780c */ /* 0x000fe200017a4270 */
[-C--:B--2---:R-:W-:Y:S01]  /*29bc0*/  FMUL R12, R12, R2.reuse ;  /* 0x000000020c0c7220 */ /* 0x084fe20000400000 */
[----:B---3--:R-:W-:-:S04]  /*29bd0*/  FMUL R11, R11, R2 ;  /* 0x000000020b0b7220 */ /* 0x008fc80000400000 */
[----:B------:R-:W-:Y:S02]  /*29be0*/  F2FP.BF16.F32.PACK_AB R12, RZ, R12 ;  /* 0x0000000cff0c723e */ /* 0x000fe400000010ff */
[----:B------:R-:W-:Y:S02]  /*29bf0*/  F2FP.BF16.F32.PACK_AB R11, RZ, R11 ;  /* 0x0000000bff0b723e */ /* 0x000fe400000010ff */
[----:B------:R-:W-:Y:S02]  /*29c00*/  PRMT R14, R12, 0x7610, R14 ;  /* 0x000076100c0e7816 */ /* 0x000fe4000000000e */
[----:B------:R-:W-:-:S03]  /*29c10*/  PRMT R12, R11, 0x7610, R12 ;  /* 0x000076100b0c7816 */ /* 0x000fc6000000000c */
[----:B------:R-:W-:Y:S01]  /*29c20*/  @P0 STG.E.U16 desc[UR36][R4.64+0x22], R14 ;  /* 0x0000220e04000986 */ /* 0x000fe2000c101524 */
[-C--:B----4-:R-:W-:Y:S01]  /*29c30*/  FMUL R10, R10, R2.reuse ;  /* 0x000000020a0a7220 */ /* 0x090fe20000400000 */
[----:B------:R-:W-:-:S04]  /*29c40*/  FMUL R13, R13, R2 ;  /* 0x000000020d0d7220 */ /* 0x000fc80000400000 */
[----:B------:R-:W-:Y:S02]  /*29c50*/  F2FP.BF16.F32.PACK_AB R10, RZ, R10 ;  /* 0x0000000aff0a723e */ /* 0x000fe400000010ff */
[----:B------:R-:W-:Y:S01]  /*29c60*/  F2FP.BF16.F32.PACK_AB R11, RZ, R13 ;  /* 0x0000000dff0b723e */ /* 0x000fe200000010ff */
[----:B------:R0:W-:Y:S03]  /*29c70*/  @P1 STG.E.U16 desc[UR36][R6.64+0x30], R12 ;  /* 0x0000300c06001986 */ /* 0x0001e6000c101524 */
[----:B------:R-:W-:Y:S01]  /*29c80*/  PRMT R13, R11, 0x7610, R13 ;  /* 0x000076100b0d7816 */ /* 0x000fe2000000000d */
[----:B------:R1:W-:Y:S04]  /*29c90*/  @P4 STG.E.U16 desc[UR36][R6.64+0x32], R10 ;  /* 0x0000320a06004986 */ /* 0x0003e8000c101524 */
[----:B0-----:R-:W2:Y:S04]  /*29ca0*/  LDL.LU R12, [R1+0x3c] ;  /* 0x00003c00010c7983 */ /* 0x001ea80000300800 */
[----:B------:R-:W3:Y:S04]  /*29cb0*/  LDL.LU R11, [R1+0x40] ;  /* 0x00004000010b7983 */ /* 0x000ee80000300800 */
[----:B-1----:R-:W4:Y:S04]  /*29cc0*/  LDL.LU R10, [R1+0x44] ;  /* 0x00004400010a7983 */ /* 0x002f280000300800 */
[----:B------:R0:W-:Y:S04]  /*29cd0*/  @P5 STG.E.U16 desc[UR36][R4.64+0x30], R13 ;  /* 0x0000300d04005986 */ /* 0x0001e8000c101524 */
[----:B0-----:R-:W4:Y:S01]  /*29ce0*/  LDL.LU R13, [R1+0x48] ;  /* 0x00004800010d7983 */ /* 0x001f220000300800 */
[----:B------:R-:W-:-:S02]  /*29cf0*/  ISETP.GT.AND P0, PT, R0, 0x19, P2 ;  /* 0x000000190000780c */ /* 0x000fc40001704270 */
[C---:B------:R-:W-:Y:S02]  /*29d00*/  ISETP.GT.AND P1, PT, R0.reuse, 0x20, P3 ;  /* 0x000000200000780c */ /* 0x040fe40001f24270 */
[C---:B------:R-:W-:Y:S02]  /*29d10*/  ISETP.GT.AND P4, PT, R0.reuse, 0x21, P3 ;  /* 0x000000210000780c */ /* 0x040fe40001f84270 */
[----:B------:R-:W-:Y:S01]  /*29d20*/  ISETP.GT.AND P5, PT, R0, 0x20, P2 ;  /* 0x000000200000780c */ /* 0x000fe200017a4270 */
[-C--:B--2---:R-:W-:Y:S01]  /*29d30*/  FMUL R12, R12, R2.reuse ;  /* 0x000000020c0c7220 */ /* 0x084fe20000400000 */
[----:B---3--:R-:W-:-:S04]  /*29d40*/  FMUL R11, R11, R2 ;  /* 0x000000020b0b7220 */ /* 0x008fc80000400000 */
[----:B------:R-:W-:Y:S02]  /*29d50*/  F2FP.BF16.F32.PACK_AB R12, RZ, R12 ;  /* 0x0000000cff0c723e */ /* 0x000fe400000010ff */
[----:B------:R-:W-:Y:S01]  /*29d60*/  F2FP.BF16.F32.PACK_AB R11, RZ, R11 ;  /* 0x0000000bff0b723e */ /* 0x000fe200000010ff */
[----:B----4-:R-:W-:Y:S01]  /*29d70*/  FMUL R10, R10, R2 ;  /* 0x000000020a0a7220 */ /* 0x010fe20000400000 */
[----:B------:R-:W-:Y:S02]  /*29d80*/  PRMT R14, R12, 0x7610, R14 ;  /* 0x000076100c0e7816 */ /* 0x000fe4000000000e */
[----:B------:R-:W-:Y:S02]  /*29d90*/  PRMT R12, R11, 0x7610, R12 ;  /* 0x000076100b0c7816 */ /* 0x000fe4000000000c */
[----:B------:R-:W-:Y:S01]  /*29da0*/  F2FP.BF16.F32.PACK_AB R10, RZ, R10 ;  /* 0x0000000aff0a723e */ /* 0x000fe200000010ff */
[----:B------:R-:W-:Y:S01]  /*29db0*/  @P0 STG.E.U16 desc[UR36][R4.64+0x32], R14 ;  /* 0x0000320e04000986 */ /* 0x000fe2000c101524 */
[----:B------:R-:W-:-:S03]  /*29dc0*/  FMUL R13, R13, R2 ;  /* 0x000000020d0d7220 */ /* 0x000fc60000400000 */
[----:B------:R0:W-:Y:S02]  /*29dd0*/  @P1 STG.E.U16 desc[UR36][R6.64+0x40], R12 ;  /* 0x0000400c06001986 */ /* 0x0001e4000c101524 */
[----:B------:R-:W-:-:S04]  /*29de0*/  F2FP.BF16.F32.PACK_AB R11, RZ, R13 ;  /* 0x0000000dff0b723e */ /* 0x000fc800000010ff */
[----:B------:R-:W-:Y:S01]  /*29df0*/  PRMT R13, R11, 0x7610, R13 ;  /* 0x000076100b0d7816 */ /* 0x000fe2000000000d */
        /* <DEDUP_REMOVED lines=19> */
[----:B------:R-:W-:Y:S01]  /*29f30*/  F2FP.BF16.F32.PACK_AB R11, RZ, R13 ;  /* 0x0000000dff0b723e */ /* 0x000fe200000010ff */
[----:B------:R0:W-:Y:S01]  /*29f40*/  @P1 STG.E.U16 desc[UR36][R6.64+0x50], R12 ;  /* 0x0000500c06001986 */ /* 0x0001e2000c101524 */
[----:B------:R-:W-:Y:S02]  /*29f50*/  F2FP.BF16.F32.PACK_AB R10, RZ, R10 ;  /* 0x0000000aff0a723e */ /* 0x000fe400000010ff */
[----:B------:R-:W-:-:S03]  /*29f60*/  PRMT R13, R11, 0x7610, R13 ;  /* 0x000076100b0d7816 */ /* 0x000fc6000000000d */
        /* <DEDUP_REMOVED lines=8> */
[----:B------:R-:W-:Y:S01]  /*29ff0*/  ISETP.GT.AND P4, PT, R0, 0x31, P3 ;  /* 0x000000310000780c */ /* 0x000fe20001f84270 */
[-C--:B--2---:R-:W-:Y:S01]  /*2a000*/  FMUL R12, R12, R2.reuse ;  /* 0x000000020c0c7220 */ /* 0x084fe20000400000 */
[----:B---3--:R-:W-:-:S04]  /*2a010*/  FMUL R11, R11, R2 ;  /* 0x000000020b0b7220 */ /* 0x008fc80000400000 */
[----:B------:R-:W-:Y:S01]  /*2a020*/  F2FP.BF16.F32.PACK_AB R12, RZ, R12 ;  /* 0x0000000cff0c723e */ /* 0x000fe200000010ff */
[----:B----4-:R-:W-:Y:S01]  /*2a030*/  FMUL R10, R10, R2 ;  /* 0x000000020a0a7220 */ /* 0x010fe20000400000 */
[----:B------:R-:W-:Y:S02]  /*2a040*/  F2FP.BF16.F32.PACK_AB R11, RZ, R11 ;  /* 0x0000000bff0b723e */ /* 0x000fe400000010ff */
[----:B------:R-:W-:Y:S02]  /*2a050*/  PRMT R14, R12, 0x7610, R14 ;  /* 0x000076100c0e7816 */ /* 0x000fe4000000000e */
[----:B------:R-:W-:Y:S02]  /*2a060*/  PRMT R12, R11, 0x7610, R12 ;  /* 0x000076100b0c7816 */ /* 0x000fe4000000000c */
[----:B------:R-:W-:Y:S01]  /*2a070*/  F2FP.BF16.F32.PACK_AB R10, RZ, R10 ;  /* 0x0000000aff0a723e */ /* 0x000fe200000010ff */
[----:B------:R-:W-:Y:S01]  /*2a080*/  @P0 STG.E.U16 desc[UR36][R4.64+0x52], R14 ;  /* 0x0000520e04000986 */ /* 0x000fe2000c101524 */
[----:B------:R-:W-:-:S03]  /*2a090*/  FMUL R13, R13, R2 ;  /* 0x000000020d0d7220 */ /* 0x000fc60000400000 */
[----:B------:R0:W-:Y:S02]  /*2a0a0*/  @P1 STG.E.U16 desc[UR36][R6.64+0x60], R12 ;  /* 0x0000600c06001986 */ /* 0x0001e4000c101524 */
[----:B------:R-:W-:Y:S02]  /*2a0b0*/  F2FP.BF16.F32.PACK_AB R11, RZ, R13 ;  /* 0x0000000dff0b723e */ /* 0x000fe400000010ff */
[----:B------:R1:W-:Y:S04]  /*2a0c0*/  @P4 STG.E.U16 desc[UR36][R6.64+0x62], R10 ;  /* 0x0000620a06004986 */ /* 0x0003e8000c101524 */
[----:B------:R-:W2:Y:S04]  /*2a0d0*/  LDL.LU R13, [R1+0x78] ;  /* 0x00007800010d7983 */ /* 0x000ea80000300800 */
[----:B0-----:R-:W3:Y:S04]  /*2a0e0*/  LDL.LU R12, [R1+0x6c] ;  /* 0x00006c00010c7983 */ /* 0x001ee80000300800 */
[----:B-1----:R-:W4:Y:S01]  /*2a0f0*/  LDL.LU R10, [R1+0x70] ;  /* 0x00007000010a7983 */ /* 0x002f220000300800 */
[----:B------:R-:W-:-:S02]  /*2a100*/  ISETP.GT.AND P5, PT, R0, 0x30, P2 ;  /* 0x000000300000780c */ /* 0x000fc400017a4270 */
[C---:B------:R-:W-:Y:S02]  /*2a110*/  ISETP.GT.AND P0, PT, R0.reuse, 0x31, P2 ;  /* 0x000000310000780c */ /* 0x040fe40001704270 */
[----:B------:R-:W-:-:S09]  /*2a120*/  ISETP.GT.AND P1, PT, R0, 0x38, P3 ;  /* 0x000000380000780c */ /* 0x000fd20001f24270 */
[----:B------:R0:W-:Y:S04]  /*2a130*/  @P5 STG.E.U16 desc[UR36][R4.64+0x60], R11 ;  /* 0x0000600b04005986 */ /* 0x0001e8000c101524 */
[----:B0-----:R-:W2:Y:S01]  /*2a140*/  LDL.LU R11, [R1+0x74] ;  /* 0x00007400010b7983 */ /* 0x001ea20000300800 */
[-C--:B---3--:R-:W-:Y:S01]  /*2a150*/  FMUL R12, R12, R2.reuse ;  /* 0x000000020c0c7220 */ /* 0x088fe20000400000 */
[----:B----4-:R-:W-:-:S04]  /*2a160*/  FMUL R10, R10, R2 ;  /* 0x000000020a0a7220 */ /* 0x010fc80000400000 */
[----:B------:R-:W-:Y:S01]  /*2a170*/  F2FP.BF16.F32.PACK_AB R12, RZ, R12 ;  /* 0x0000000cff0c723e */ /* 0x000fe200000010ff */
[----:B--2---:R-:W-:Y:S01]  /*2a180*/  FMUL R13, R13, R2 ;  /* 0x000000020d0d7220 */ /* 0x004fe20000400000 */
[----:B------:R-:W-:Y:S02]  /*2a190*/  F2FP.BF16.F32.PACK_AB R10, RZ, R10 ;  /* 0x0000000aff0a723e */ /* 0x000fe400000010ff */
[----:B------:R-:W-:Y:S02]  /*2a1a0*/  PRMT R14, R12, 0x7610, R14 ;  /* 0x000076100c0e7816 */ /* 0x000fe4000000000e */
[----:B------:R-:W-:Y:S02]  /*2a1b0*/  PRMT R12, R10, 0x7610, R12 ;  /* 0x000076100a0c7816 */ /* 0x000fe4000000000c */
[----:B------:R-:W-:Y:S01]  /*2a1c0*/  F2FP.BF16.F32.PACK_AB R10, RZ, R13 ;  /* 0x0000000dff0a723e */ /* 0x000fe200000010ff */
[----:B------:R-:W-:Y:S04]  /*2a1d0*/  @P0 STG.E.U16 desc[UR36][R4.64+0x62], R14 ;  /* 0x0000620e04000986 */ /* 0x000fe8000c101524 */
[----:B------:R0:W-:Y:S04]  /*2a1e0*/  @P1 STG.E.U16 desc[UR36][R6.64+0x70], R12 ;  /* 0x0000700c06001986 */ /* 0x0001e8000c101524 */
[----:B------:R-:W2:Y:S01]  /*2a1f0*/  LDL.LU R13, [R1+0x88] ;  /* 0x00008800010d7983 */ /* 0x000ea20000300800 */
[----:B0-----:R-:W-:-:S03]  /*2a200*/  PRMT R12, R10, 0x7610, R12 ;  /* 0x000076100a0c7816 */ /* 0x001fc6000000000c */
[----:B------:R-:W3:Y:S01]  /*2a210*/  LDL.LU R10, [R1+0x7c] ;  /* 0x00007c00010a7983 */ /* 0x000ee20000300800 */
[C---:B------:R-:W-:Y:S01]  /*2a220*/  ISETP.GT.AND P4, PT, R0.reuse, 0x39, P3 ;  /* 0x000000390000780c */ /* 0x040fe20001f84270 */
[----:B------:R-:W-:Y:S01]  /*2a230*/  FMUL R11, R11, R2 ;  /* 0x000000020b0b7220 */ /* 0x000fe20000400000 */
[C---:B------:R-:W-:Y:S02]  /*2a240*/  ISETP.GT.AND P5, PT, R0.reuse, 0x38, P2 ;  /* 0x000000380000780c */ /* 0x040fe400017a4270 */
[----:B------:R-:W-:Y:S02]  /*2a250*/  ISETP.GT.AND P0, PT, R0, 0x39, P2 ;  /* 0x000000390000780c */ /* 0x000fe40001704270 */
[----:B------:R-:W-:-:S07]  /*2a260*/  F2FP.BF16.F32.PACK_AB R11, RZ, R11 ;  /* 0x0000000bff0b723e */ /* 0x000fce00000010ff */
[----:B------:R0:W-:Y:S04]  /*2a270*/  @P4 STG.E.U16 desc[UR36][R6.64+0x72], R11 ;  /* 0x0000720b06004986 */ /* 0x0001e8000c101524 */
[----:B------:R1:W-:Y:S04]  /*2a280*/  @P5 STG.E.U16 desc[UR36][R4.64+0x70], R12 ;  /* 0x0000700c04005986 */ /* 0x0003e8000c101524 */
[----:B0-----:R-:W4:Y:S04]  /*2a290*/  LDL.LU R11, [R1+0x80] ;  /* 0x00008000010b7983 */ /* 0x001f280000300800 */
[----:B-1----:R-:W2:Y:S01]  /*2a2a0*/  LDL.LU R12, [R1+0x84] ;  /* 0x00008400010c7983 */ /* 0x002ea20000300800 */
[----:B---3--:R-:W-:-:S05]  /*2a2b0*/  FMUL R10, R10, R2 ;  /* 0x000000020a0a7220 */ /* 0x008fca0000400000 */
[----:B------:R-:W-:-:S05]  /*2a2c0*/  F2FP.BF16.F32.PACK_AB R10, RZ, R10 ;  /* 0x0000000aff0a723e */ /* 0x000fca00000010ff */
[----:B------:R0:W-:Y:S04]  /*2a2d0*/  @P0 STG.E.U16 desc[UR36][R4.64+0x72], R10 ;  /* 0x0000720a04000986 */ /* 0x0001e8000c101524 */
[----:B0-----:R-:W3:Y:S01]  /*2a2e0*/  LDL.LU R10, [R1+0x8c] ;  /* 0x00008c00010a7983 */ /* 0x001ee20000300800 */
[----:B------:R-:W-:Y:S01]  /*2a2f0*/  ISETP.GT.AND P1, PT, R0, 0x40, P3 ;  /* 0x000000400000780c */ /* 0x000fe20001f24270 */
[----:B----4-:R-:W-:-:S05]  /*2a300*/  FMUL R11, R11, R2 ;  /* 0x000000020b0b7220 */ /* 0x010fca0000400000 */
[----:B------:R-:W-:-:S07]  /*2a310*/  F2FP.BF16.F32.PACK_AB R11, RZ, R11 ;  /* 0x0000000bff0b723e */ /* 0x000fce00000010ff */
[----:B------:R0:W-:Y:S04]  /*2a320*/  @P1 STG.E.U16 desc[UR36][R6.64+0x80], R11 ;  /* 0x0000800b06001986 */ /* 0x0001e8000c101524 */
[----:B0-----:R-:W4:Y:S01]  /*2a330*/  LDL.LU R11, [R1+0x90] ;  /* 0x00009000010b7983 */ /* 0x001f220000300800 */
[----:B---3--:R-:W-:-:S05]  /*2a340*/  FMUL R10, R10, R2 ;  /* 0x000000020a0a7220 */ /* 0x008fca0000400000 */
[----:B------:R-:W-:Y:S02]  /*2a350*/  F2FP.BF16.F32.PACK_AB R14, RZ, R10 ;  /* 0x0000000aff0e723e */ /* 0x000fe400000010ff */
[----:B------:R-:W3:Y:S01]  /*2a360*/  LDL.LU R10, [R1+0x94] ;  /* 0x00009400010a7983 */ /* 0x000ee20000300800 */
[C---:B------:R-:W-:Y:S02]  /*2a370*/  ISETP.GT.AND P4, PT, R0.reuse, 0x41, P3 ;  /* 0x000000410000780c */ /* 0x040fe40001f84270 */
[----:B------:R-:W-:Y:S01]  /*2a380*/  ISETP.GT.AND P5, PT, R0, 0x40, P2 ;  /* 0x000000400000780c */ /* 0x000fe200017a4270 */
[-C--:B--2---:R-:W-:Y:S01]  /*2a390*/  FMUL R12, R12, R2.reuse ;  /* 0x000000020c0c7220 */ /* 0x084fe20000400000 */
[----:B------:R-:W-:Y:S01]  /*2a3a0*/  ISETP.GT.AND P0, PT, R0, 0x41, P2 ;  /* 0x000000410000780c */ /* 0x000fe20001704270 */
[----:B------:R-:W-:-:S03]  /*2a3b0*/  FMUL R13, R13, R2 ;  /* 0x000000020d0d7220 */ /* 0x000fc60000400000 */
[----:B------:R-:W-:Y:S02]  /*2a3c0*/  F2FP.BF16.F32.PACK_AB R12, RZ, R12 ;  /* 0x0000000cff0c723e */ /* 0x000fe400000010ff */
[----:B------:R-:W-:Y:S01]  /*2a3d0*/  F2FP.BF16.F32.PACK_AB R13, RZ, R13 ;  /* 0x0000000dff0d723e */ /* 0x000fe200000010ff */
[----:B----4-:R-:W-:-:S05]  /*2a3e0*/  FMUL R11, R11, R2 ;  /* 0x000000020b0b7220 */ /* 0x010fca0000400000 */
[----:B------:R-:W-:Y:S01]  /*2a3f0*/  F2FP.BF16.F32.PACK_AB R15, RZ, R11 ;  /* 0x0000000bff0f723e */ /* 0x000fe200000010ff */
[----:B------:R-:W-:Y:S04]  /*2a400*/  @P4 STG.E.U16 desc[UR36][R6.64+0x82], R12 ;  /* 0x0000820c06004986 */ /* 0x000fe8000c101524 */
[----:B------:R-:W-:Y:S01]  /*2a410*/  @P5 STG.E.U16 desc[UR36][R4.64+0x80], R13 ;  /* 0x0000800d04005986 */ /* 0x000fe2000c101524 */
[----:B---3--:R-:W-:-:S05]  /*2a420*/  FMUL R10, R10, R2 ;  /* 0x000000020a0a7220 */ /* 0x008fca0000400000 */
[----:B------:R-:W-:Y:S02]  /*2a430*/  F2FP.BF16.F32.PACK_AB R11, RZ, R10 ;  /* 0x0000000aff0b723e */ /* 0x000fe400000010ff */
[----:B------:R-:W-:Y:S02]  /*2a440*/  PRMT R10, R14, 0x7610, R10 ;  /* 0x000076100e0a7816 */ /* 0x000fe4000000000a */
[----:B------:R-:W2:Y:S04]  /*2a450*/  LDL.LU R14, [R1+0xa0] ;  /* 0x0000a000010e7983 */ /* 0x000ea80000300800 */
[----:B------:R0:W-:Y:S04]  /*2a460*/  @P0 STG.E.U16 desc[UR36][R4.64+0x82], R10 ;  /* 0x0000820a04000986 */ /* 0x0001e8000c101524 */
[----:B0-----:R-:W3:Y:S01]  /*2a470*/  LDL.LU R10, [R1+0x9c] ;  /* 0x00009c00010a7983 */ /* 0x001ee20000300800 */
[C---:B------:R-:W-:Y:S01]  /*2a480*/  ISETP.GT.AND P4, PT, R0.reuse, 0x49, P3 ;  /* 0x000000490000780c */ /* 0x040fe20001f84270 */
[----:B------:R-:W-:Y:S01]  /*2a490*/  FMUL R17, R17, R2 ;  /* 0x0000000211117220 */ /* 0x000fe20000400000 */
[----:B------:R-:W-:-:S02]  /*2a4a0*/  ISETP.GT.AND P1, PT, R0, 0x48, P3 ;  /* 0x000000480000780c */ /* 0x000fc40001f24270 */
[----:B------:R-:W-:Y:S02]  /*2a4b0*/  ISETP.GT.AND P5, PT, R0, 0x48, P2 ;  /* 0x000000480000780c */ /* 0x000fe400017a4270 */
[----:B------:R-:W-:Y:S02]  /*2a4c0*/  F2FP.BF16.F32.PACK_AB R13, RZ, R17 ;  /* 0x00000011ff0d723e */ /* 0x000fe400000010ff */
[----:B------:R-:W-:Y:S02]  /*2a4d0*/  PRMT R12, R15, 0x7610, R12 ;  /* 0x000076100f0c7816 */ /* 0x000fe4000000000c */
[----:B------:R-:W-:-:S03]  /*2a4e0*/  PRMT R15, R13, 0x7610, R15 ;  /* 0x000076100d0f7816 */ /* 0x000fc6000000000f */
[----:B------:R0:W-:Y:S01]  /*2a4f0*/  @P4 STG.E.U16 desc[UR36][R6.64+0x92], R11 ;  /* 0x0000920b06004986 */ /* 0x0001e2000c101524 */
[----:B------:R-:W-:-:S03]  /*2a500*/  ISETP.GT.AND P0, PT, R0, 0x49, P2 ;  /* 0x000000490000780c */ /* 0x000fc60001704270 */
[----:B------:R-:W-:Y:S01]  /*2a510*/  @P1 STG.E.U16 desc[UR36][R6.64+0x90], R12 ;  /* 0x0000900c06001986 */ /* 0x000fe2000c101524 */
[----:B------:R-:W-:Y:S01]  /*2a520*/  ISETP.GT.AND P1, PT, R0, 0x50, P3 ;  /* 0x000000500000780c */ /* 0x000fe20001f24270 */
[-C--:B0-----:R-:W-:Y:S02]  /*2a530*/  FMUL R11, R234, R2.reuse ;  /* 0x00000002ea0b7220 */ /* 0x081fe40000400000 */
[----:B------:R0:W-:Y:S03]  /*2a540*/  @P5 STG.E.U16 desc[UR36][R4.64+0x90], R15 ;  /* 0x0000900f04005986 */ /* 0x0001e6000c101524 */
[----:B------:R-:W-:Y:S02]  /*2a550*/  F2FP.BF16.F32.PACK_AB R11, RZ, R11 ;  /* 0x0000000bff0b723e */ /* 0x000fe400000010ff */
[C---:B------:R-:W-:Y:S02]  /*2a560*/  ISETP.GT.AND P4, PT, R0.reuse, 0x51, P3 ;  /* 0x000000510000780c */ /* 0x040fe40001f84270 */
[----:B------:R-:W-:Y:S01]  /*2a570*/  PRMT R17, R11, 0x7610, R17 ;  /* 0x000076100b117816 */ /* 0x000fe20000000011 */
[-C--:B------:R-:W-:Y:S01]  /*2a580*/  FMUL R11, R229, R2.reuse ;  /* 0x00000002e50b7220 */ /* 0x080fe20000400000 */
[----:B------:R-:W-:Y:S01]  /*2a590*/  ISETP.GT.AND P5, PT, R0, 0x50, P2 ;  /* 0x000000500000780c */ /* 0x000fe200017a4270 */
[-C--:B--2---:R-:W-:Y:S01]  /*2a5a0*/  FMUL R14, R14, R2.reuse ;  /* 0x000000020e0e7220 */ /* 0x084fe20000400000 */
[-C--:B---3--:R-:W-:Y:S01]  /*2a5b0*/  FMUL R13, R10, R2.reuse ;  /* 0x000000020a0d7220 */ /* 0x088fe20000400000 */
[----:B------:R-:W-:-:S05]  /*2a5c0*/  FMUL R10, R233, R2 ;  /* 0x00000002e90a7220 */ /* 0x000fca0000400000 */
[----:B------:R-:W-:Y:S02]  /*2a5d0*/  F2FP.BF16.F32.PACK_AB R10, RZ, R10 ;  /* 0x0000000aff0a723e */ /* 0x000fe400000010ff */
[----:B------:R-:W-:Y:S02]  /*2a5e0*/  F2FP.BF16.F32.PACK_AB R13, RZ, R13 ;  /* 0x0000000dff0d723e */ /* 0x000fe400000010ff */
[----:B0-----:R-:W-:Y:S01]  /*2a5f0*/  PRMT R15, R10, 0x7610, R15 ;  /* 0x000076100a0f7816 */ /* 0x001fe2000000000f */
[----:B------:R-:W-:Y:S01]  /*2a600*/  FMUL R10, R235, R2 ;  /* 0x00000002eb0a7220 */ /* 0x000fe20000400000 */
[----:B------:R-:W-:Y:S01]  /*2a610*/  F2FP.BF16.F32.PACK_AB R14, RZ, R14 ;  /* 0x0000000eff0e723e */ /* 0x000fe200000010ff */
[----:B------:R0:W-:Y:S03]  /*2a620*/  @P0 STG.E.U16 desc[UR36][R4.64+0x92], R13 ;  /* 0x0000920d04000986 */ /* 0x0001e6000c101524 */
[----:B------:R-:W-:Y:S01]  /*2a630*/  F2FP.BF16.F32.PACK_AB R12, RZ, R10 ;  /* 0x0000000aff0c723e */ /* 0x000fe200000010ff */
[----:B------:R-:W-:Y:S01]  /*2a640*/  FMUL R10, R230, R2 ;  /* 0x00000002e60a7220 */ /* 0x000fe20000400000 */
[----:B------:R1:W-:Y:S01]  /*2a650*/  @P1 STG.E.U16 desc[UR36][R6.64+0xa0], R14 ;  /* 0x0000a00e06001986 */ /* 0x0003e2000c101524 */
[----:B------:R-:W-:-:S02]  /*2a660*/  ISETP.GT.AND P0, PT, R0, 0x51, P2 ;  /* 0x000000510000780c */ /* 0x000fc40001704270 */
[----:B------:R-:W-:Y:S02]  /*2a670*/  ISETP.GT.AND P1, PT, R0, 0x58, P3 ;  /* 0x000000580000780c */ /* 0x000fe40001f24270 */
[----:B0-----:R-:W-:Y:S01]  /*2a680*/  F2FP.BF16.F32.PACK_AB R13, RZ, R11 ;  /* 0x0000000bff0d723e */ /* 0x001fe200000010ff */
[----:B------:R-:W-:Y:S01]  /*2a690*/  FMUL R11, R231, R2 ;  /* 0x00000002e70b7220 */ /* 0x000fe20000400000 */
[----:B------:R-:W-:Y:S01]  /*2a6a0*/  F2FP.BF16.F32.PACK_AB R10, RZ, R10 ;  /* 0x0000000aff0a723e */ /* 0x000fe200000010ff */
[----:B------:R0:W-:Y:S03]  /*2a6b0*/  @P4 STG.E.U16 desc[UR36][R6.64+0xa2], R15 ;  /* 0x0000a20f06004986 */ /* 0x0001e6000c101524 */
[----:B------:R-:W-:Y:S01]  /*2a6c0*/  F2FP.BF16.F32.PACK_AB R11, RZ, R11 ;  /* 0x0000000bff0b723e */ /* 0x000fe200000010ff */
[----:B------:R2:W-:Y:S01]  /*2a6d0*/  @P5 STG.E.U16 desc[UR36][R4.64+0xa0], R17 ;  /* 0x0000a01104005986 */ /* 0x0005e2000c101524 */
[----:B-1----:R-:W-:-:S02]  /*2a6e0*/  PRMT R14, R12, 0x7610, R14 ;  /* 0x000076100c0e7816 */ /* 0x002fc4000000000e */
[----:B------:R-:W-:Y:S02]  /*2a6f0*/  ISETP.GT.AND P4, PT, R0, 0x59, P3 ;  /* 0x000000590000780c */ /* 0x000fe40001f84270 */
[----:B0-----:R-:W-:Y:S01]  /*2a700*/  PRMT R15, R10, 0x7610, R15 ;  /* 0x000076100a0f7816 */ /* 0x001fe2000000000f */
[-C--:B------:R-:W-:Y:S01]  /*2a710*/  FMUL R10, R232, R2.reuse ;  /* 0x00000002e80a7220 */ /* 0x080fe20000400000 */
[----:B------:R-:W-:Y:S02]  /*2a720*/  ISETP.GT.AND P5, PT, R0, 0x58, P2 ;  /* 0x000000580000780c */ /* 0x000fe400017a4270 */
[----:B--2---:R-:W-:Y:S01]  /*2a730*/  PRMT R17, R11, 0x7610, R17 ;  /* 0x000076100b117816 */ /* 0x004fe20000000011 */
[----:B------:R-:W-:Y:S01]  /*2a740*/  FMUL R11, R225, R2 ;  /* 0x00000002e10b7220 */ /* 0x000fe20000400000 */
[----:B------:R-:W-:Y:S01]  /*2a750*/  @P0 STG.E.U16 desc[UR36][R4.64+0xa2], R14 ;  /* 0x0000a20e04000986 */ /* 0x000fe2000c101524 */
[----:B------:R-:W-:Y:S01]  /*2a760*/  F2FP.BF16.F32.PACK_AB R12, RZ, R10 ;  /* 0x0000000aff0c723e */ /* 0x000fe200000010ff */
[----:B------:R-:W-:-:S02]  /*2a770*/  FMUL R10, R226, R2 ;  /* 0x00000002e20a7220 */ /* 0x000fc40000400000 */
[----:B------:R0:W-:Y:S01]  /*2a780*/  @P1 STG.E.U16 desc[UR36][R6.64+0xb0], R13 ;  /* 0x0000b00d06001986 */ /* 0x0001e2000c101524 */
[C---:B------:R-:W-:Y:S02]  /*2a790*/  ISETP.GT.AND P0, PT, R0.reuse, 0x59, P2 ;  /* 0x000000590000780c */ /* 0x040fe40001704270 */
[----:B------:R-:W-:Y:S02]  /*2a7a0*/  ISETP.GT.AND P1, PT, R0, 0x60, P3 ;  /* 0x000000600000780c */ /* 0x000fe40001f24270 */
[----:B------:R-:W-:Y:S02]  /*2a7b0*/  F2FP.BF16.F32.PACK_AB R10, RZ, R10 ;  /* 0x0000000aff0a723e */ /* 0x000fe400000010ff */
[----:B0-----:R-:W-:Y:S01]  /*2a7c0*/  F2FP.BF16.F32.PACK_AB R13, RZ, R11 ;  /* 0x0000000bff0d723e */ /* 0x001fe200000010ff */
[----:B------:R-:W-:Y:S01]  /*2a7d0*/  FMUL R11, R227, R2 ;  /* 0x00000002e30b7220 */ /* 0x000fe20000400000 */
[----:B------:R0:W-:Y:S01]  /*2a7e0*/  @P4 STG.E.U16 desc[UR36][R6.64+0xb2], R15 ;  /* 0x0000b20f06004986 */ /* 0x0001e2000c101524 */
[----:B------:R-:W-:-:S03]  /*2a7f0*/  PRMT R14, R12, 0x7610, R14 ;  /* 0x000076100c0e7816 */ /* 0x000fc6000000000e */
[----:B------:R-:W-:Y:S01]  /*2a800*/  F2FP.BF16.F32.PACK_AB R11, RZ, R11 ;  /* 0x0000000bff0b723e */ /* 0x000fe200000010ff */
[----:B------:R1:W-:Y:S01]  /*2a810*/  @P5 STG.E.U16 desc[UR36][R4.64+0xb0], R17 ;  /* 0x0000b01104005986 */ /* 0x0003e2000c101524 */
[C---:B------:R-:W-:Y:S02]  /*2a820*/  ISETP.GT.AND P4, PT, R0.reuse, 0x61, P3 ;  /* 0x000000610000780c */ /* 0x040fe40001f84270 */
[----:B------:R-:W-:Y:S02]  /*2a830*/  ISETP.GT.AND P5, PT, R0, 0x60, P2 ;  /* 0x000000600000780c */ /* 0x000fe400017a4270 */
[----:B0-----:R-:W-:Y:S01]  /*2a840*/  PRMT R15, R10, 0x7610, R15 ;  /* 0x000076100a0f7816 */ /* 0x001fe2000000000f */
[-C--:B------:R-:W-:Y:S01]  /*2a850*/  FMUL R10, R228, R2.reuse ;  /* 0x00000002e40a7220 */ /* 0x080fe20000400000 */
[----:B-1----:R-:W-:Y:S01]  /*2a860*/  PRMT R17, R11, 0x7610, R17 ;  /* 0x000076100b117816 */ /* 0x002fe20000000011 */
[----:B------:R-:W-:Y:S01]  /*2a870*/  FMUL R11, R221, R2 ;  /* 0x00000002dd0b7220 */ /* 0x000fe20000400000 */
[----:B------:R-:W-:Y:S02]  /*2a880*/  @P0 STG.E.U16 desc[UR36][R4.64+0xb2], R14 ;  /* 0x0000b20e04000986 */ /* 0x000fe4000c101524 */
[----:B------:R-:W-:Y:S01]  /*2a890*/  F2FP.BF16.F32.PACK_AB R12, RZ, R10 ;  /* 0x0000000aff0c723e */ /* 0x000fe200000010ff */
[----:B------:R-:W-:Y:S01]  /*2a8a0*/  FMUL R10, R222, R2 ;  /* 0x00000002de0a7220 */ /* 0x000fe20000400000 */
[----:B------:R0:W-:Y:S01]  /*2a8b0*/  @P1 STG.E.U16 desc[UR36][R6.64+0xc0], R13 ;  /* 0x0000c00d06001986 */ /* 0x0001e2000c101524 */
[----:B------:R-:W-:-:S02]  /*2a8c0*/  ISETP.GT.AND P0, PT, R0, 0x61, P2 ;  /* 0x000000610000780c */ /* 0x000fc40001704270 */
        /* <DEDUP_REMOVED lines=188> */
[C---:B------:R-:W-:Y:S01]  /*2b490*/  ISETP.GT.AND P0, PT, R0.reuse, 0xb1, P2 ;  /* 0x000000b10000780c */ /* 0x040fe20001704270 */
[----:B------:R0:W-:Y:S01]  /*2b4a0*/  @P1 STG.E.U16 desc[UR36][R6.64+0x160], R13 ;  /* 0x0001600d06001986 */ /* 0x0001e2000c101524 */
[----:B------:R-:W-:-:S02]  /*2b4b0*/  ISETP.GT.AND P1, PT, R0, 0xb8, P3 ;  /* 0x000000b80000780c */ /* 0x000fc40001f24270 */
[----:B------:R-:W-:Y:S01]  /*2b4c0*/  F2FP.BF16.F32.PACK_AB R10, RZ, R10 ;  /* 0x0000000aff0a723e */ /* 0x000fe200000010ff */
[----:B------:R1:W-:Y:S01]  /*2b4d0*/  @P4 STG.E.U16 desc[UR36][R6.64+0x162], R15 ;  /* 0x0001620f06004986 */ /* 0x0003e2000c101524 */
[----:B0-----:R-:W-:Y:S01]  /*2b4e0*/  F2FP.BF16.F32.PACK_AB R13, RZ, R11 ;  /* 0x0000000bff0d723e */ /* 0x001fe200000010ff */
[-C--:B------:R-:W-:Y:S01]  /*2b4f0*/  FMUL R11, R183, R2.reuse ;  /* 0x00000002b70b7220 */ /* 0x080fe20000400000 */
[----:B------:R-:W-:Y:S01]  /*2b500*/  PRMT R14, R12, 0x7610, R14 ;  /* 0x000076100c0e7816 */ /* 0x000fe2000000000e */
[----:B------:R0:W-:Y:S01]  /*2b510*/  @P5 STG.E.U16 desc[UR36][R4.64+0x160], R17 ;  /* 0x0001601104005986 */ /* 0x0001e2000c101524 */
[----:B-1----:R-:W-:Y:S02]  /*2b520*/  PRMT R15, R10, 0x7610, R15 ;  /* 0x000076100a0f7816 */ /* 0x002fe4000000000f */
[----:B------:R-:W-:Y:S01]  /*2b530*/  F2FP.BF16.F32.PACK_AB R11, RZ, R11 ;  /* 0x0000000bff0b723e */ /* 0x000fe200000010ff */
[----:B------:R-:W-:Y:S01]  /*2b540*/  FMUL R10, R184, R2 ;  /* 0x00000002b80a7220 */ /* 0x000fe20000400000 */
[C---:B------:R-:W-:Y:S01]  /*2b550*/  ISETP.GT.AND P4, PT, R0.reuse, 0xb9, P3 ;  /* 0x000000b90000780c */ /* 0x040fe20001f84270 */
[----:B------:R-:W-:Y:S01]  /*2b560*/  @P0 STG.E.U16 desc[UR36][R4.64+0x162], R14 ;  /* 0x0001620e04000986 */ /* 0x000fe2000c101524 */
[----:B------:R-:W-:-:S02]  /*2b570*/  ISETP.GT.AND P5, PT, R0, 0xb8, P2 ;  /* 0x000000b80000780c */ /* 0x000fc400017a4270 */
[----:B0-----:R-:W-:Y:S01]  /*2b580*/  PRMT R17, R11, 0x7610, R17 ;  /* 0x000076100b117816 */ /* 0x001fe20000000011 */
[----:B------:R-:W-:Y:S01]  /*2b590*/  FMUL R11, R177, R2 ;  /* 0x00000002b10b7220 */ /* 0x000fe20000400000 */
[----:B------:R0:W-:Y:S01]  /*2b5a0*/  @P1 STG.E.U16 desc[UR36][R6.64+0x170], R13 ;  /* 0x0001700d06001986 */ /* 0x0001e2000c101524 */
[----:B------:R-:W-:Y:S02]  /*2b5b0*/  ISETP.GT.AND P0, PT, R0, 0xb9, P2 ;  /* 0x000000b90000780c */ /* 0x000fe40001704270 */
[----:B------:R-:W-:Y:S01]  /*2b5c0*/  F2FP.BF16.F32.PACK_AB R12, RZ, R10 ;  /* 0x0000000aff0c723e */ /* 0x000fe200000010ff */
[-C--:B------:R-:W-:Y:S01]  /*2b5d0*/  FMUL R10, R178, R2.reuse ;  /* 0x00000002b20a7220 */ /* 0x080fe20000400000 */
[----:B------:R-:W-:Y:S02]  /*2b5e0*/  ISETP.GT.AND P1, PT, R0, 0xc0, P3 ;  /* 0x000000c00000780c */ /* 0x000fe40001f24270 */
[----:B------:R1:W-:Y:S01]  /*2b5f0*/  @P4 STG.E.U16 desc[UR36][R6.64+0x172], R15 ;  /* 0x0001720f06004986 */ /* 0x0003e2000c101524 */
[----:B0-----:R-:W-:Y:S01]  /*2b600*/  F2FP.BF16.F32.PACK_AB R13, RZ, R11 ;  /* 0x0000000bff0d723e */ /* 0x001fe200000010ff */
[----:B------:R-:W-:Y:S01]  /*2b610*/  FMUL R11, R179, R2 ;  /* 0x00000002b30b7220 */ /* 0x000fe20000400000 */
[----:B------:R-:W-:-:S02]  /*2b620*/  F2FP.BF16.F32.PACK_AB R10, RZ, R10 ;  /* 0x0000000aff0a723e */ /* 0x000fc400000010ff */
[----:B------:R-:W-:Y:S02]  /*2b630*/  PRMT R14, R12, 0x7610, R14 ;  /* 0x000076100c0e7816 */ /* 0x000fe4000000000e */
[----:B------:R-:W-:Y:S02]  /*2b640*/  F2FP.BF16.F32.PACK_AB R11, RZ, R11 ;  /* 0x0000000bff0b723e */ /* 0x000fe400000010ff */
[----:B------:R-:W-:Y:S01]  /*2b650*/  ISETP.GT.AND P4, PT, R0, 0xc1, P3 ;  /* 0x000000c10000780c */ /* 0x000fe20001f84270 */
[----:B------:R0:W-:Y:S01]  /*2b660*/  @P5 STG.E.U16 desc[UR36][R4.64+0x170], R17 ;  /* 0x0001701104005986 */ /* 0x0001e2000c101524 */
[----:B-1----:R-:W-:Y:S01]  /*2b670*/  PRMT R15, R10, 0x7610, R15 ;  /* 0x000076100a0f7816 */ /* 0x002fe2000000000f */
[----:B------:R-:W-:Y:S01]  /*2b680*/  FMUL R10, R180, R2 ;  /* 0x00000002b40a7220 */ /* 0x000fe20000400000 */
[C---:B------:R-:W-:Y:S01]  /*2b690*/  ISETP.GT.AND P5, PT, R0.reuse, 0xc0, P2 ;  /* 0x000000c00000780c */ /* 0x040fe200017a4270 */
[----:B------:R-:W-:Y:S01]  /*2b6a0*/  @P0 STG.E.U16 desc[UR36][R4.64+0x172], R14 ;  /* 0x0001720e04000986 */ /* 0x000fe2000c101524 */
[----:B------:R-:W-:-:S03]  /*2b6b0*/  ISETP.GT.AND P0, PT, R0, 0xc1, P2 ;  /* 0x000000c10000780c */ /* 0x000fc60001704270 */
[----:B------:R1:W-:Y:S01]  /*2b6c0*/  @P1 STG.E.U16 desc[UR36][R6.64+0x180], R13 ;  /* 0x0001800d06001986 */ /* 0x0003e2000c101524 */
[----:B------:R-:W-:Y:S02]  /*2b6d0*/  ISETP.GT.AND P1, PT, R0, 0xc8, P3 ;  /* 0x000000c80000780c */ /* 0x000fe40001f24270 */
[----:B0-----:R-:W-:Y:S01]  /*2b6e0*/  PRMT R17, R11, 0x7610, R17 ;  /* 0x000076100b117816 */ /* 0x001fe20000000011 */
[----:B------:R-:W-:Y:S01]  /*2b6f0*/  FMUL R11, R173, R2 ;  /* 0x00000002ad0b7220 */ /* 0x000fe20000400000 */
[----:B------:R-:W-:Y:S01]  /*2b700*/  F2FP.BF16.F32.PACK_AB R12, RZ, R10 ;  /* 0x0000000aff0c723e */ /* 0x000fe200000010ff */
[-C--:B------:R-:W-:Y:S01]  /*2b710*/  FMUL R10, R174, R2.reuse ;  /* 0x00000002ae0a7220 */ /* 0x080fe20000400000 */
[----:B------:R0:W-:Y:S02]  /*2b720*/  @P4 STG.E.U16 desc[UR36][R6.64+0x182], R15 ;  /* 0x0001820f06004986 */ /* 0x0001e4000c101524 */
[----:B-1----:R-:W-:Y:S01]  /*2b730*/  F2FP.BF16.F32.PACK_AB R13, RZ, R11 ;  /* 0x0000000bff0d723e */ /* 0x002fe200000010ff */
[----:B------:R-:W-:Y:S01]  /*2b740*/  FMUL R11, R175, R2 ;  /* 0x00000002af0b7220 */ /* 0x000fe20000400000 */
[----:B------:R-:W-:-:S02]  /*2b750*/  F2FP.BF16.F32.PACK_AB R10, RZ, R10 ;  /* 0x0000000aff0a723e */ /* 0x000fc400000010ff */
[----:B------:R-:W-:Y:S02]  /*2b760*/  PRMT R14, R12, 0x7610, R14 ;  /* 0x000076100c0e7816 */ /* 0x000fe4000000000e */
[----:B------:R-:W-:Y:S02]  /*2b770*/  ISETP.GT.AND P4, PT, R0, 0xc9, P3 ;  /* 0x000000c90000780c */ /* 0x000fe40001f84270 */
[----:B------:R-:W-:Y:S01]  /*2b780*/  F2FP.BF16.F32.PACK_AB R11, RZ, R11 ;  /* 0x0000000bff0b723e */ /* 0x000fe200000010ff */
[----:B------:R1:W-:Y:S01]  /*2b790*/  @P5 STG.E.U16 desc[UR36][R4.64+0x180], R17 ;  /* 0x0001801104005986 */ /* 0x0003e2000c101524 */
[----:B0-----:R-:W-:Y:S01]  /*2b7a0*/  PRMT R15, R10, 0x7610, R15 ;  /* 0x000076100a0f7816 */ /* 0x001fe2000000000f */
[----:B------:R-:W-:Y:S01]  /*2b7b0*/  FMUL R10, R176, R2 ;  /* 0x00000002b00a7220 */ /* 0x000fe20000400000 */
[C---:B------:R-:W-:Y:S01]  /*2b7c0*/  ISETP.GT.AND P5, PT, R0.reuse, 0xc8, P2 ;  /* 0x000000c80000780c */ /* 0x040fe200017a4270 */
[----:B------:R-:W-:Y:S01]  /*2b7d0*/  @P0 STG.E.U16 desc[UR36][R4.64+0x182], R14 ;  /* 0x0001820e04000986 */ /* 0x000fe2000c101524 */
[----:B------:R-:W-:-:S03]  /*2b7e0*/  ISETP.GT.AND P0, PT, R0, 0xc9, P2 ;  /* 0x000000c90000780c */ /* 0x000fc60001704270 */
[----:B------:R0:W-:Y:S01]  /*2b7f0*/  @P1 STG.E.U16 desc[UR36][R6.64+0x190], R13 ;  /* 0x0001900d06001986 */ /* 0x0001e2000c101524 */
[----:B------:R-:W-:Y:S02]  /*2b800*/  ISETP.GT.AND P1, PT, R0, 0xd0, P3 ;  /* 0x000000d00000780c */ /* 0x000fe40001f24270 */
[----:B-1----:R-:W-:Y:S01]  /*2b810*/  PRMT R17, R11, 0x7610, R17 ;  /* 0x000076100b117816 */ /* 0x002fe20000000011 */
[----:B------:R-:W-:Y:S01]  /*2b820*/  FMUL R11, R169, R2 ;  /* 0x00000002a90b7220 */ /* 0x000fe20000400000 */
[----:B------:R-:W-:Y:S01]  /*2b830*/  F2FP.BF16.F32.PACK_AB R12, RZ, R10 ;  /* 0x0000000aff0c723e */ /* 0x000fe200000010ff */
[-C--:B------:R-:W-:Y:S01]  /*2b840*/  FMUL R10, R170, R2.reuse ;  /* 0x00000002aa0a7220 */ /* 0x080fe20000400000 */
[----:B------:R1:W-:Y:S01]  /*2b850*/  @P4 STG.E.U16 desc[UR36][R6.64+0x192], R15 ;  /* 0x0001920f06004986 */ /* 0x0003e2000c101524 */
[----:B------:R-:W-:Y:S02]  /*2b860*/  ISETP.GT.AND P4, PT, R0, 0xd1, P3 ;  /* 0x000000d10000780c */ /* 0x000fe40001f84270 */
[----:B0-----:R-:W-:Y:S01]  /*2b870*/  F2FP.BF16.F32.PACK_AB R13, RZ, R11 ;  /* 0x0000000bff0d723e */ /* 0x001fe200000010ff */
[----:B------:R-:W-:Y:S01]  /*2b880*/  FMUL R11, R171, R2 ;  /* 0x00000002ab0b7220 */ /* 0x000fe20000400000 */
[----:B------:R-:W-:Y:S01]  /*2b890*/  PRMT R14, R12, 0x7610, R14 ;  /* 0x000076100c0e7816 */ /* 0x000fe2000000000e */
[----:B------:R0:W-:Y:S01]  /*2b8a0*/  @P5 STG.E.U16 desc[UR36][R4.64+0x190], R17 ;  /* 0x0001901104005986 */ /* 0x0001e2000c101524 */
[----:B------:R-:W-:-:S02]  /*2b8b0*/  F2FP.BF16.F32.PACK_AB R10, RZ, R10 ;  /* 0x0000000aff0a723e */ /* 0x000fc400000010ff */
[----:B------:R-:W-:Y:S01]  /*2b8c0*/  F2FP.BF16.F32.PACK_AB R11, RZ, R11 ;  /* 0x0000000bff0b723e */ /* 0x000fe200000010ff */
[----:B------:R-:W-:Y:S01]  /*2b8d0*/  @P0 STG.E.U16 desc[UR36][R4.64+0x192], R14 ;  /* 0x0001920e04000986 */ /* 0x000fe2000c101524 */
[----:B------:R-:W-:Y:S02]  /*2b8e0*/  ISETP.GT.AND P5, PT, R0, 0xd0, P2 ;  /* 0x000000d00000780c */ /* 0x000fe400017a4270 */
[----:B-1----:R-:W-:Y:S01]  /*2b8f0*/  PRMT R15, R10, 0x7610, R15 ;  /* 0x000076100a0f7816 */ /* 0x002fe2000000000f */
[----:B------:R1:W-:Y:S01]  /*2b900*/  @P1 STG.E.U16 desc[UR36][R6.64+0x1a0], R13 ;  /* 0x0001a00d06001986 */ /* 0x0003e2000c101524 */
[----:B------:R-:W-:Y:S01]  /*2b910*/  ISETP.GT.AND P1, PT, R0, 0xd1, P2 ;  /* 0x000000d10000780c */ /* 0x000fe20001724270 */
[-C--:B------:R-:W-:Y:S01]  /*2b920*/  FMUL R10, R172, R2.reuse ;  /* 0x00000002ac0a7220 */ /* 0x080fe20000400000 */
[----:B0-----:R-:W-:Y:S01]  /*2b930*/  PRMT R17, R11, 0x7610, R17 ;  /* 0x000076100b117816 */ /* 0x001fe20000000011 */
[-C--:B------:R-:W-:Y:S01]  /*2b940*/  FMUL R11, R165, R2.reuse ;  /* 0x00000002a50b7220 */ /* 0x080fe20000400000 */
[----:B------:R0:W-:Y:S01]  /*2b950*/  @P4 STG.E.U16 desc[UR36][R6.64+0x1a2], R15 ;  /* 0x0001a20f06004986 */ /* 0x0001e2000c101524 */
[----:B------:R-:W-:Y:S01]  /*2b960*/  FMUL R12, R166, R2 ;  /* 0x00000002a60c7220 */ /* 0x000fe20000400000 */
[----:B------:R-:W-:-:S02]  /*2b970*/  ISETP.GT.AND P4, PT, R0, 0xd8, P3 ;  /* 0x000000d80000780c */ /* 0x000fc40001f84270 */
[----:B------:R-:W-:Y:S02]  /*2b980*/  F2FP.BF16.F32.PACK_AB R11, RZ, R11 ;  /* 0x0000000bff0b723e */ /* 0x000fe400000010ff */
[----:B-1----:R-:W-:Y:S01]  /*2b990*/  F2FP.BF16.F32.PACK_AB R13, RZ, R10 ;  /* 0x0000000aff0d723e */ /* 0x002fe200000010ff */
[----:B------:R-:W-:Y:S01]  /*2b9a0*/  FMUL R10, R167, R2 ;  /* 0x00000002a70a7220 */ /* 0x000fe20000400000 */
[----:B------:R1:W-:Y:S01]  /*2b9b0*/  @P5 STG.E.U16 desc[UR36][R4.64+0x1a0], R17 ;  /* 0x0001a01104005986 */ /* 0x0003e2000c101524 */
[----:B------:R-:W-:Y:S02]  /*2b9c0*/  PRMT R14, R11, 0x7610, R14 ;  /* 0x000076100b0e7816 */ /* 0x000fe4000000000e */
[----:B------:R-:W-:Y:S01]  /*2b9d0*/  ISETP.GT.AND P5, PT, R0, 0xd9, P3 ;  /* 0x000000d90000780c */ /* 0x000fe20001fa4270 */
[----:B------:R2:W-:Y:S01]  /*2b9e0*/  @P1 STG.E.U16 desc[UR36][R4.64+0x1a2], R13 ;  /* 0x0001a20d04001986 */ /* 0x0005e2000c101524 */
[----:B------:R-:W-:Y:S01]  /*2b9f0*/  F2FP.BF16.F32.PACK_AB R11, RZ, R10 ;  /* 0x0000000aff0b723e */ /* 0x000fe200000010ff */
[----:B------:R-:W-:Y:S01]  /*2ba00*/  FMUL R10, R168, R2 ;  /* 0x00000002a80a7220 */ /* 0x000fe20000400000 */
[----:B------:R-:W-:-:S02]  /*2ba10*/  F2FP.BF16.F32.PACK_AB R12, RZ, R12 ;  /* 0x0000000cff0c723e */ /* 0x000fc400000010ff */
[C---:B------:R-:W-:Y:S02]  /*2ba20*/  ISETP.GT.AND P0, PT, R0.reuse, 0xd8, P2 ;  /* 0x000000d80000780c */ /* 0x040fe40001704270 */
[C---:B------:R-:W-:Y:S02]  /*2ba30*/  ISETP.GT.AND P1, PT, R0.reuse, 0xd9, P2 ;  /* 0x000000d90000780c */ /* 0x040fe40001724270 */
[----:B------:R-:W-:Y:S02]  /*2ba40*/  ISETP.GT.AND P6, PT, R0, 0xe0, P3 ;  /* 0x000000e00000780c */ /* 0x000fe40001fc4270 */
[----:B0-----:R-:W-:Y:S02]  /*2ba50*/  PRMT R15, R12, 0x7610, R15 ;  /* 0x000076100c0f7816 */ /* 0x001fe4000000000f */
[----:B-1----:R-:W-:Y:S01]  /*2ba60*/  PRMT R17, R11, 0x7610, R17 ;  /* 0x000076100b117816 */ /* 0x002fe20000000011 */
[----:B------:R-:W-:Y:S01]  /*2ba70*/  FMUL R11, R161, R2 ;  /* 0x00000002a10b7220 */ /* 0x000fe20000400000 */
[----:B------:R-:W-:Y:S01]  /*2ba80*/  F2FP.BF16.F32.PACK_AB R12, RZ, R10 ;  /* 0x0000000aff0c723e */ /* 0x000fe200000010ff */
[----:B------:R0:W-:Y:S01]  /*2ba90*/  @P4 STG.E.U16 desc[UR36][R6.64+0x1b0], R14 ;  /* 0x0001b00e06004986 */ /* 0x0001e2000c101524 */
[----:B------:R-:W-:-:S02]  /*2baa0*/  FMUL R10, R162, R2 ;  /* 0x00000002a20a7220 */ /* 0x000fc40000400000 */
[----:B--2---:R-:W-:Y:S01]  /*2bab0*/  F2FP.BF16.F32.PACK_AB R13, RZ, R11 ;  /* 0x0000000bff0d723e */ /* 0x004fe200000010ff */
[----:B------:R1:W-:Y:S01]  /*2bac0*/  @P5 STG.E.U16 desc[UR36][R6.64+0x1b2], R15 ;  /* 0x0001b20f06005986 */ /* 0x0003e2000c101524 */
[----:B------:R-:W-:Y:S01]  /*2bad0*/  FMUL R11, R163, R2 ;  /* 0x00000002a30b7220 */ /* 0x000fe20000400000 */
[----:B------:R-:W-:Y:S02]  /*2bae0*/  ISETP.GT.AND P4, PT, R0, 0xe1, P3 ;  /* 0x000000e10000780c */ /* 0x000fe40001f84270 */
[----:B------:R-:W-:Y:S01]  /*2baf0*/  @P0 STG.E.U16 desc[UR36][R4.64+0x1b0], R17 ;  /* 0x0001b01104000986 */ /* 0x000fe2000c101524 */
[----:B0-----:R-:W-:Y:S02]  /*2bb00*/  PRMT R14, R12, 0x7610, R14 ;  /* 0x000076100c0e7816 */ /* 0x001fe4000000000e */
[----:B------:R-:W-:Y:S01]  /*2bb10*/  F2FP.BF16.F32.PACK_AB R12, RZ, R10 ;  /* 0x0000000aff0c723e */ /* 0x000fe200000010ff */
[----:B------:R-:W-:Y:S01]  /*2bb20*/  FMUL R10, R164, R2 ;  /* 0x00000002a40a7220 */ /* 0x000fe20000400000 */
[C---:B------:R-:W-:Y:S01]  /*2bb30*/  ISETP.GT.AND P5, PT, R0.reuse, 0xe0, P2 ;  /* 0x000000e00000780c */ /* 0x040fe200017a4270 */
[----:B------:R-:W-:Y:S04]  /*2bb40*/  @P1 STG.E.U16 desc[UR36][R4.64+0x1b2], R14 ;  /* 0x0001b20e04001986 */ /* 0x000fe8000c101524 */
[----:B------:R-:W-:Y:S01]  /*2bb50*/  @P6 STG.E.U16 desc[UR36][R6.64+0x1c0], R13 ;  /* 0x0001c00d06006986 */ /* 0x000fe2000c101524 */
[----:B------:R-:W-:-:S02]  /*2bb60*/  ISETP.GT.AND P6, PT, R0, 0xe1, P2 ;  /* 0x000000e10000780c */ /* 0x000fc400017c4270 */
[----:B------:R-:W-:Y:S02]  /*2bb70*/  F2FP.BF16.F32.PACK_AB R11, RZ, R11 ;  /* 0x0000000bff0b723e */ /* 0x000fe400000010ff */
[----:B------:R-:W-:Y:S02]  /*2bb80*/  F2FP.BF16.F32.PACK_AB R10, RZ, R10 ;  /* 0x0000000aff0a723e */ /* 0x000fe400000010ff */
[----:B-1----:R-:W-:Y:S02]  /*2bb90*/  PRMT R15, R11, 0x7610, R15 ;  /* 0x000076100b0f7816 */ /* 0x002fe4000000000f */
[----:B------:R-:W-:Y:S01]  /*2bba0*/  PRMT R20, R10, 0x7610, R20 ;  /* 0x000076100a147816 */ /* 0x000fe20000000014 */
[----:B------:R-:W-:Y:S01]  /*2bbb0*/  @P4 STG.E.U16 desc[UR36][R6.64+0x1c2], R12 ;  /* 0x0001c20c06004986 */ /* 0x000fe2000c101524 */
[-C--:B------:R-:W-:Y:S01]  /*2bbc0*/  FMUL R10, R158, R2.reuse ;  /* 0x000000029e0a7220 */ /* 0x080fe20000400000 */
[----:B------:R-:W-:Y:S01]  /*2bbd0*/  FMUL R11, R159, R2 ;  /* 0x000000029f0b7220 */ /* 0x000fe20000400000 */
[C---:B------:R-:W-:Y:S01]  /*2bbe0*/  ISETP.GT.AND P4, PT, R0.reuse, 0xe8, P3 ;  /* 0x000000e80000780c */ /* 0x040fe20001f84270 */
[----:B------:R-:W-:Y:S01]  /*2bbf0*/  @P5 STG.E.U16 desc[UR36][R4.64+0x1c0], R15 ;  /* 0x0001c00f04005986 */ /* 0x000fe2000c101524 */
[----:B------:R-:W-:-:S03]  /*2bc00*/  ISETP.GT.AND P5, PT, R0, 0xe9, P3 ;  /* 0x000000e90000780c */ /* 0x000fc60001fa4270 */
[----:B------:R0:W-:Y:S01]  /*2bc10*/  @P6 STG.E.U16 desc[UR36][R4.64+0x1c2], R20 ;  /* 0x0001c21404006986 */ /* 0x0001e2000c101524 */
[----:B------:R-:W-:Y:S02]  /*2bc20*/  ISETP.GT.AND P6, PT, R0, 0xe8, P2 ;  /* 0x000000e80000780c */ /* 0x000fe400017c4270 */
[C---:B------:R-:W-:Y:S02]  /*2bc30*/  ISETP.GT.AND P1, PT, R3.reuse, 0x180, PT ;  /* 0x000001800300780c */ /* 0x040fe40003f24270 */
[----:B------:R-:W-:Y:S01]  /*2bc40*/  ISETP.GT.AND P0, PT, R3, 0x188, PT ;  /* 0x000001880300780c */ /* 0x000fe20003f04270 */
[----:B------:R-:W-:Y:S01]  /*2bc50*/  FMUL R3, R157, R2 ;  /* 0x000000029d037220 */ /* 0x000fe20000400000 */
[----:B------:R-:W-:Y:S02]  /*2bc60*/  F2FP.BF16.F32.PACK_AB R10, RZ, R10 ;  /* 0x0000000aff0a723e */ /* 0x000fe400000010ff */
[----:B------:R-:W-:Y:S02]  /*2bc70*/  F2FP.BF16.F32.PACK_AB R11, RZ, R11 ;  /* 0x0000000bff0b723e */ /* 0x000fe400000010ff */
[----:B------:R-:W-:-:S02]  /*2bc80*/  F2FP.BF16.F32.PACK_AB R19, RZ, R3 ;  /* 0x00000003ff13723e */ /* 0x000fc400000010ff */
[----:B0-----:R-:W-:Y:S02]  /*2bc90*/  PRMT R20, R10, 0x7610, R20 ;  /* 0x000076100a147816 */ /* 0x001fe40000000014 */
[----:B------:R-:W-:Y:S01]  /*2bca0*/  PRMT R21, R11, 0x7610, R21 ;  /* 0x000076100b157816 */ /* 0x000fe20000000015 */
[----:B------:R0:W-:Y:S01]  /*2bcb0*/  @P4 STG.E.U16 desc[UR36][R6.64+0x1d0], R19 ;  /* 0x0001d01306004986 */ /* 0x0001e2000c101524 */
[----:B------:R-:W-:-:S03]  /*2bcc0*/  FMUL R17, R160, R2 ;  /* 0x00000002a0117220 */ /* 0x000fc60000400000 */
[----:B------:R-:W-:Y:S01]  /*2bcd0*/  @P5 STG.E.U16 desc[UR36][R6.64+0x1d2], R20 ;  /* 0x0001d21406005986 */ /* 0x000fe2000c101524 */
[----:B------:R-:W-:-:S03]  /*2bce0*/  ISETP.GT.AND P4, PT, R0, 0xf0, P3 ;  /* 0x000000f00000780c */ /* 0x000fc60001f84270 */
[----:B------:R-:W-:Y:S01]  /*2bcf0*/  @P6 STG.E.U16 desc[UR36][R4.64+0x1d0], R21 ;  /* 0x0001d01504006986 */ /* 0x000fe2000c101524 */
[----:B------:R-:W-:Y:S01]  /*2bd00*/  ISETP.GT.AND P6, PT, R0, 0xe9, P2 ;  /* 0x000000e90000780c */ /* 0x000fe200017c4270 */
[-C--:B------:R-:W-:Y:S01]  /*2bd10*/  FMUL R18, R18, R2.reuse ;  /* 0x0000000212127220 */ /* 0x080fe20000400000 */
[----:B------:R-:W-:Y:S02]  /*2bd20*/  F2FP.BF16.F32.PACK_AB R17, RZ, R17 ;  /* 0x00000011ff11723e */ /* 0x000fe400000010ff */
[----:B------:R-:W-:Y:S01]  /*2bd30*/  ISETP.GT.AND P5, PT, R0, 0xf1, P3 ;  /* 0x000000f10000780c */ /* 0x000fe20001fa4270 */
[----:B------:R-:W-:Y:S01]  /*2bd40*/  FMUL R14, R153, R2 ;  /* 0x00000002990e7220 */ /* 0x000fe20000400000 */
[----:B0-----:R-:W-:Y:S02]  /*2bd50*/  PRMT R19, R17, 0x7610, R19 ;  /* 0x0000761011137816 */ /* 0x001fe40000000013 */
[----:B------:R-:W-:Y:S02]  /*2bd60*/  F2FP.BF16.F32.PACK_AB R18, RZ, R18 ;  /* 0x00000012ff12723e */ /* 0x000fe400000010ff */
[----:B------:R-:W-:-:S03]  /*2bd70*/  F2FP.BF16.F32.PACK_AB R14, RZ, R14 ;  /* 0x0000000eff0e723e */ /* 0x000fc600000010ff */
[----:B------:R-:W-:Y:S01]  /*2bd80*/  @P6 STG.E.U16 desc[UR36][R4.64+0x1d2], R19 ;  /* 0x0001d21304006986 */ /* 0x000fe2000c101524 */
[----:B------:R-:W-:-:S03]  /*2bd90*/  ISETP.GT.AND P6, PT, R0, 0xf0, P2 ;  /* 0x000000f00000780c */ /* 0x000fc600017c4270 */
[----:B------:R-:W-:Y:S01]  /*2bda0*/  @P4 STG.E.U16 desc[UR36][R6.64+0x1e0], R18 ;  /* 0x0001e01206004986 */ /* 0x000fe2000c101524 */
[----:B------:R-:W-:Y:S01]  /*2bdb0*/  ISETP.GT.AND P4, PT, R0, 0xf1, P2 ;  /* 0x000000f10000780c */ /* 0x000fe20001784270 */
[-C--:B------:R-:W-:Y:S01]  /*2bdc0*/  FMUL R13, R154, R2.reuse ;  /* 0x000000029a0d7220 */ /* 0x080fe20000400000 */
[-C--:B------:R-:W-:Y:S01]  /*2bdd0*/  FMUL R15, R155, R2.reuse ;  /* 0x000000029b0f7220 */ /* 0x080fe20000400000 */
[----:B------:R-:W-:Y:S01]  /*2bde0*/  @P5 STG.E.U16 desc[UR36][R6.64+0x1e2], R14 ;  /* 0x0001e20e06005986 */ /* 0x000fe2000c101524 */
[----:B------:R-:W-:Y:S01]  /*2bdf0*/  ISETP.GT.AND P5, PT, R0, 0xf8, P3 ;  /* 0x000000f80000780c */ /* 0x000fe20001fa4270 */
[-C--:B------:R-:W-:Y:S01]  /*2be00*/  FMUL R12, R156, R2.reuse ;  /* 0x000000029c0c7220 */ /* 0x080fe20000400000 */
[----:B------:R-:W-:Y:S02]  /*2be10*/  F2FP.BF16.F32.PACK_AB R13, RZ, R13 ;  /* 0x0000000dff0d723e */ /* 0x000fe400000010ff */
[----:B------:R-:W-:Y:S02]  /*2be20*/  F2FP.BF16.F32.PACK_AB R15, RZ, R15 ;  /* 0x0000000fff0f723e */ /* 0x000fe400000010ff */
[----:B------:R-:W-:Y:S01]  /*2be30*/  ISETP.GT.AND P3, PT, R0, 0xf9, P3 ;  /* 0x000000f90000780c */ /* 0x000fe20001f64270 */
[----:B------:R-:W-:Y:S01]  /*2be40*/  FMUL R3, R22, R2 ;  /* 0x0000000216037220 */ /* 0x000fe20000400000 */
[----:B------:R-:W-:Y:S01]  /*2be50*/  F2FP.BF16.F32.PACK_AB R12, RZ, R12 ;  /* 0x0000000cff0c723e */ /* 0x000fe200000010ff */
[----:B------:R0:W-:Y:S01]  /*2be60*/  @P6 STG.E.U16 desc[UR36][R4.64+0x1e0], R13 ;  /* 0x0001e00d04006986 */ /* 0x0001e2000c101524 */
[-C--:B------:R-:W-:Y:S01]  /*2be70*/  FMUL R10, R23, R2.reuse ;  /* 0x00000002170a7220 */ /* 0x080fe20000400000 */
[----:B------:R-:W-:-:S02]  /*2be80*/  FMUL R11, R152, R2 ;  /* 0x00000002980b7220 */ /* 0x000fc40000400000 */
[----:B------:R-:W-:Y:S01]  /*2be90*/  @P4 STG.E.U16 desc[UR36][R4.64+0x1e2], R15 ;  /* 0x0001e20f04004986 */ /* 0x000fe2000c101524 */
[C---:B------:R-:W-:Y:S02]  /*2bea0*/  ISETP.GT.AND P4, PT, R0.reuse, 0xf8, P2 ;  /* 0x000000f80000780c */ /* 0x040fe40001784270 */
[C---:B------:R-:W-:Y:S01]  /*2beb0*/  ISETP.GT.AND P2, PT, R0.reuse, 0xf9, P2 ;  /* 0x000000f90000780c */ /* 0x040fe20001744270 */
[----:B------:R-:W-:Y:S01]  /*2bec0*/  @P5 STG.E.U16 desc[UR36][R6.64+0x1f0], R12 ;  /* 0x0001f00c06005986 */ /* 0x000fe2000c101524 */
[----:B------:R-:W-:Y:S02]  /*2bed0*/  F2FP.BF16.F32.PACK_AB R3, RZ, R3 ;  /* 0x00000003ff03723e */ /* 0x000fe400000010ff */
[----:B------:R-:W-:Y:S02]  /*2bee0*/  ISETP.GT.AND P5, PT, R0, RZ, P1 ;  /* 0x000000ff0000720c */ /* 0x000fe40000fa4270 */
[----:B------:R-:W-:Y:S02]  /*2bef0*/  F2FP.BF16.F32.PACK_AB R10, RZ, R10 ;  /* 0x0000000aff0a723e */ /* 0x000fe400000010ff */
[----:B------:R-:W-:Y:S01]  /*2bf00*/  F2FP.BF16.F32.PACK_AB R11, RZ, R11 ;  /* 0x0000000bff0b723e */ /* 0x000fe200000010ff */
[----:B------:R-:W-:Y:S01]  /*2bf10*/  IMAD.U32 R17, RZ, RZ, UR8 ;  /* 0x00000008ff117e24 */ /* 0x000fe2000f8e00ff */
[----:B0-----:R-:W-:Y:S01]  /*2bf20*/  PRMT R13, R10, 0x7610, R13 ;  /* 0x000076100a0d7816 */ /* 0x001fe2000000000d */
[----:B------:R0:W-:Y:S01]  /*2bf30*/  @P3 STG.E.U16 desc[UR36][R6.64+0x1f2], R3 ;  /* 0x0001f20306003986 */ /* 0x0001e2000c101524 */
[----:B------:R-:W-:Y:S01]  /*2bf40*/  UIMAD UR10, UR9, 0x300, URZ ;  /* 0x00000300090a78a4 */ /* 0x000fe2000f8e023f */
[----:B------:R-:W-:Y:S01]  /*2bf50*/  FMUL R24, R24, R2 ;  /* 0x0000000218187220 */ /* 0x000fe20000400000 */
[----:B------:R-:W-:Y:S01]  /*2bf60*/  IMAD.WIDE.U32 R8, R17, 0x300, R8 ;  /* 0x0000030011087825 */ /* 0x000fe200078e0008 */
[----:B------:R-:W-:Y:S01]  /*2bf70*/  @P4 STG.E.U16 desc[UR36][R4.64+0x1f0], R13 ;  /* 0x0001f00d04004986 */ /* 0x000fe2000c101524 */
[----:B0-----:R-:W-:-:S02]  /*2bf80*/  PRMT R7, R11, 0x7610, R7 ;  /* 0x000076100b077816 */ /* 0x001fc40000000007 */
[----:B------:R-:W-:Y:S01]  /*2bf90*/  VIADD R11, R9, UR10 ;  /* 0x0000000a090b7c36 */ /* 0x000fe20008000000 */
[----:B------:R-:W-:Y:S01]  /*2bfa0*/  F2FP.BF16.F32.PACK_AB R24, RZ, R24 ;  /* 0x00000018ff18723e */ /* 0x000fe200000010ff */
[----:B------:R-:W-:Y:S01]  /*2bfb0*/  @P5 IMAD.MOV.U32 R10, RZ, RZ, R8 ;  /* 0x000000ffff0a5224 */ /* 0x000fe200078e0008 */
[----:B------:R-:W-:Y:S01]  /*2bfc0*/  @P2 STG.E.U16 desc[UR36][R4.64+0x1f2], R7 ;  /* 0x0001f20704002986 */ /* 0x000fe2000c101524 */
[C---:B------:R-:W-:Y:S02]  /*2bfd0*/  ISETP.GT.AND P2, PT, R0.reuse, 0x1, P1 ;  /* 0x000000010000780c */ /* 0x040fe40000f44270 */
[C---:B------:R-:W-:Y:S01]  /*2bfe0*/  ISETP.GT.AND P4, PT, R0.reuse, RZ, P0 ;  /* 0x000000ff0000720c */ /* 0x040fe20000784270 */
[----:B------:R0:W-:Y:S01]  /*2bff0*/  @P5 STG.E.U16 desc[UR36][R10.64], R24 ;  /* 0x000000180a005986 */ /* 0x0001e2000c101524 */
[----:B------:R-:W-:Y:S01]  /*2c000*/  ISETP.GT.AND P5, PT, R0, 0x1, P0 ;  /* 0x000000010000780c */ /* 0x000fe200007a4270 */
[-C--:B------:R-:W-:Y:S01]  /*2c010*/  FMUL R25, R25, R2.reuse ;  /* 0x0000000219197220 */ /* 0x080fe20000400000 */
[-C--:B------:R-:W-:Y:S01]  /*2c020*/  FMUL R26, R26, R2.reuse ;  /* 0x000000021a1a7220 */ /* 0x080fe20000400000 */
[----:B------:R-:W-:Y:S01]  /*2c030*/  FMUL R27, R27, R2 ;  /* 0x000000021b1b7220 */ /* 0x000fe20000400000 */
[----:B------:R-:W-:-:S02]  /*2c040*/  IADD3 R6, P6, R8, UR5, RZ ;  /* 0x0000000508067c10 */ /* 0x000fc4000ffde0ff */
[----:B------:R-:W-:Y:S02]  /*2c050*/  F2FP.BF16.F32.PACK_AB R25, RZ, R25 ;  /* 0x00000019ff19723e */ /* 0x000fe400000010ff */
[----:B------:R-:W-:Y:S02]  /*2c060*/  ISETP.GT.AND P3, PT, R0, 0x8, P1 ;  /* 0x000000080000780c */ /* 0x000fe40000f64270 */
[----:B------:R-:W-:Y:S01]  /*2c070*/  F2FP.BF16.F32.PACK_AB R26, RZ, R26 ;  /* 0x0000001aff1a723e */ /* 0x000fe200000010ff */
[----:B0-----:R-:W-:Y:S01]  /*2c080*/  @P2 IMAD.MOV.U32 R10, RZ, RZ, R8 ;  /* 0x000000ffff0a2224 */ /* 0x001fe200078e0008 */
[----:B------:R-:W-:Y:S01]  /*2c090*/  IADD3.X R7, R11, UR4, RZ, P6, !PT ;  /* 0x000000040b077c10 */ /* 0x000fe2000b7fe4ff */
[----:B------:R-:W-:Y:S01]  /*2c0a0*/  FMUL R28, R28, R2 ;  /* 0x000000021c1c7220 */ /* 0x000fe20000400000 */
[----:B------:R-:W-:Y:S02]  /*2c0b0*/  F2FP.BF16.F32.PACK_AB R27, RZ, R27 ;  /* 0x0000001bff1b723e */ /* 0x000fe400000010ff */
[----:B------:R-:W-:Y:S01]  /*2c0c0*/  @P2 STG.E.U16 desc[UR36][R10.64+0x2], R25 ;  /* 0x000002190a002986 */ /* 0x000fe2000c101524 */
[----:B------:R-:W-:Y:S01]  /*2c0d0*/  VIADD R9, R9, UR10 ;  /* 0x0000000a09097c36 */ /* 0x000fe20008000000 */
[----:B------:R-:W-:-:S02]  /*2c0e0*/  F2FP.BF16.F32.PACK_AB R28, RZ, R28 ;  /* 0x0000001cff1c723e */ /* 0x000fc400000010ff */
[----:B------:R-:W-:Y:S04]  /*2c0f0*/  @P4 STG.E.U16 desc[UR36][R6.64], R26 ;  /* 0x0000001a06004986 */ /* 0x000fe8000c101524 */
[----:B------:R0:W-:Y:S01]  /*2c100*/  @P5 STG.E.U16 desc[UR36][R6.64+0x2], R27 ;  /* 0x0000021b06005986 */ /* 0x0001e2000c101524 */
[----:B------:R-:W-:-:S03]  /*2c110*/  ISETP.GT.AND P5, PT, R0, 0x9, P1 ;  /* 0x000000090000780c */ /* 0x000fc60000fa4270 */
[----:B------:R-:W-:Y:S01]  /*2c120*/  @P3 STG.E.U16 desc[UR36][R8.64+0x10], R28 ;  /* 0x0000101c08003986 */ /* 0x000fe2000c101524 */
[----:B------:R-:W-:Y:S01]  /*2c130*/  ISETP.GT.AND P3, PT, R0, 0x8, P0 ;  /* 0x000000080000780c */ /* 0x000fe20000764270 */
[-C--:B------:R-:W-:Y:S01]  /*2c140*/  FMUL R29, R29, R2.reuse ;  /* 0x000000021d1d7220 */ /* 0x080fe20000400000 */
[----:B------:R-:W-:Y:S01]  /*2c150*/  FMUL R30, R30, R2 ;  /* 0x000000021e1e7220 */ /* 0x000fe20000400000 */
[----:B------:R-:W-:Y:S02]  /*2c160*/  IADD3 R4, P6, R8, UR5, RZ ;  /* 0x0000000508047c10 */ /* 0x000fe4000ffde0ff */
[----:B------:R-:W-:Y:S02]  /*2c170*/  ISETP.GT.AND P2, PT, R0, 0x10, P1 ;  /* 0x000000100000780c */ /* 0x000fe40000f44270 */
[----:B------:R-:W-:Y:S02]  /*2c180*/  F2FP.BF16.F32.PACK_AB R29, RZ, R29 ;  /* 0x0000001dff1d723e */ /* 0x000fe400000010ff */
[----:B0-----:R-:W-:Y:S01]  /*2c190*/  @P5 MOV R6, R8 ;  /* 0x0000000800065202 */ /* 0x001fe20000000f00 */
[----:B------:R-:W-:Y:S01]  /*2c1a0*/  @P5 IMAD.MOV.U32 R7, RZ, RZ, R9 ;  /* 0x000000ffff075224 */ /* 0x000fe200078e0009 */
[----:B------:R-:W-:-:S02]  /*2c1b0*/  F2FP.BF16.F32.PACK_AB R30, RZ, R30 ;  /* 0x0000001eff1e723e */ /* 0x000fc400000010ff */
[----:B------:R-:W-:Y:S02]  /*2c1c0*/  IADD3.X R5, R9, UR4, RZ, P6, !PT ;  /* 0x0000000409057c10 */ /* 0x000fe4000b7fe4ff */
[----:B------:R-:W-:Y:S01]  /*2c1d0*/  ISETP.GT.AND P4, PT, R0, 0x9, P0 ;  /* 0x000000090000780c */ /* 0x000fe20000784270 */
[----:B------:R0:W-:Y:S01]  /*2c1e0*/  @P5 STG.E.U16 desc[UR36][R6.64+0x12], R29 ;  /* 0x0000121d06005986 */ /* 0x0001e2000c101524 */
[----:B------:R-:W-:-:S03]  /*2c1f0*/  FMUL R31, R31, R2 ;  /* 0x000000021f1f7220 */ /* 0x000fc60000400000 */
[----:B------:R-:W-:Y:S01]  /*2c200*/  @P3 STG.E.U16 desc[UR36][R4.64+0x10], R30 ;  /* 0x0000101e04003986 */ /* 0x000fe2000c101524 */
[----:B------:R-:W-:Y:S01]  /*2c210*/  ISETP.GT.AND P3, PT, R0, 0x11, P1 ;  /* 0x000000110000780c */ /* 0x000fe20000f64270 */
[-C--:B------:R-:W-:Y:S01]  /*2c220*/  FMUL R32, R32, R2.reuse ;  /* 0x0000000220207220 */ /* 0x080fe20000400000 */
[----:B------:R-:W-:Y:S01]  /*2c230*/  F2FP.BF16.F32.PACK_AB R31, RZ, R31 ;  /* 0x0000001fff1f723e */ /* 0x000fe200000010ff */
[----:B------:R-:W-:-:S03]  /*2c240*/  FMUL R33, R33, R2 ;  /* 0x0000000221217220 */ /* 0x000fc60000400000 */
[----:B------:R-:W-:Y:S01]  /*2c250*/  F2FP.BF16.F32.PACK_AB R32, RZ, R32 ;  /* 0x00000020ff20723e */ /* 0x000fe200000010ff */
[----:B0-----:R-:W-:Y:S02]  /*2c260*/  @P2 IMAD.MOV.U32 R6, RZ, RZ, R8 ;  /* 0x000000ffff062224 */ /* 0x001fe400078e0008 */
[----:B------:R-:W-:Y:S01]  /*2c270*/  @P2 IMAD.MOV.U32 R7, RZ, RZ, R9 ;  /* 0x000000ffff072224 */ /* 0x000fe200078e0009 */
[----:B------:R-:W-:Y:S01]  /*2c280*/  @P4 STG.E.U16 desc[UR36][R4.64+0x12], R31 ;  /* 0x0000121f04004986 */ /* 0x000fe2000c101524 */
[----:B------:R-:W-:-:S03]  /*2c290*/  F2FP.BF16.F32.PACK_AB R33, RZ, R33 ;  /* 0x00000021ff21723e */ /* 0x000fc600000010ff */
[----:B------:R0:W-:Y:S01]  /*2c2a0*/  @P2 STG.E.U16 desc[UR36][R6.64+0x20], R32 ;  /* 0x0000202006002986 */ /* 0x0001e2000c101524 */
[C---:B------:R-:W-:Y:S02]  /*2c2b0*/  ISETP.GT.AND P2, PT, R0.reuse, 0x18, P1 ;  /* 0x000000180000780c */ /* 0x040fe40000f44270 */
[C---:B------:R-:W-:Y:S02]  /*2c2c0*/  ISETP.GT.AND P4, PT, R0.reuse, 0x10, P0 ;  /* 0x000000100000780c */ /* 0x040fe40000784270 */
[----:B------:R-:W-:Y:S01]  /*2c2d0*/  ISETP.GT.AND P5, PT, R0, 0x11, P0 ;  /* 0x000000110000780c */ /* 0x000fe200007a4270 */
[-C--:B------:R-:W-:Y:S01]  /*2c2e0*/  FMUL R34, R34, R2.reuse ;  /* 0x0000000222227220 */ /* 0x080fe20000400000 */
[----:B0-----:R-:W-:Y:S02]  /*2c2f0*/  @P3 IMAD.MOV.U32 R6, RZ, RZ, R8 ;  /* 0x000000ffff063224 */ /* 0x001fe400078e0008 */
[----:B------:R-:W-:Y:S02]  /*2c300*/  @P3 IMAD.MOV.U32 R7, RZ, RZ, R9 ;  /* 0x000000ffff073224 */ /* 0x000fe400078e0009 */
[-C--:B------:R-:W-:Y:S01]  /*2c310*/  FMUL R35, R35, R2.reuse ;  /* 0x0000000223237220 */ /* 0x080fe20000400000 */
[----:B------:R-:W-:-:S02]  /*2c320*/  FMUL R36, R36, R2 ;  /* 0x0000000224247220 */ /* 0x000fc40000400000 */
[----:B------:R0:W-:Y:S01]  /*2c330*/  @P3 STG.E.U16 desc[UR36][R6.64+0x22], R33 ;  /* 0x0000222106003986 */ /* 0x0001e2000c101524 */
[----:B------:R-:W-:Y:S02]  /*2c340*/  ISETP.GT.AND P3, PT, R0, 0x19, P1 ;  /* 0x000000190000780c */ /* 0x000fe40000f64270 */
[----:B------:R-:W-:Y:S02]  /*2c350*/  F2FP.BF16.F32.PACK_AB R34, RZ, R34 ;  /* 0x00000022ff22723e */ /* 0x000fe400000010ff */
[----:B------:R-:W-:Y:S01]  /*2c360*/  F2FP.BF16.F32.PACK_AB R35, RZ, R35 ;  /* 0x00000023ff23723e */ /* 0x000fe200000010ff */
[----:B------:R-:W-:Y:S01]  /*2c370*/  FMUL R37, R37, R2 ;  /* 0x0000000225257220 */ /* 0x000fe20000400000 */
[----:B------:R-:W-:Y:S01]  /*2c380*/  F2FP.BF16.F32.PACK_AB R36, RZ, R36 ;  /* 0x00000024ff24723e */ /* 0x000fe200000010ff */
[----:B------:R-:W-:Y:S01]  /*2c390*/  @P4 STG.E.U16 desc[UR36][R4.64+0x20], R34 ;  /* 0x0000202204004986 */ /* 0x000fe2000c101524 */
        /* <DEDUP_REMOVED lines=8> */
[----:B------:R-:W-:Y:S01]  /*2c420*/  FMUL R38, R38, R2 ;  /* 0x0000000226267220 */ /* 0x000fe20000400000 */
[----:B0-----:R-:W-:Y:S01]  /*2c430*/  @P3 MOV R6, R8 ;  /* 0x0000000800063202 */ /* 0x001fe20000000f00 */
        /* <DEDUP_REMOVED lines=484> */
[C---:B------:R-:W-:Y:S02]  /*2e280*/  ISETP.GT.AND P3, PT, R0.reuse, 0xe1, P1 ;  /* 0x000000e10000780c */ /* 0x040fe40000f64270 */
        /* <DEDUP_REMOVED lines=8> */
[----:B------:R-:W-:Y:S01]  /*2e310*/  ISETP.GT.AND P4, PT, R0, 0xe0, P0 ;  /* 0x000000e00000780c */ /* 0x000fe20000784270 */
[----:B------:R-:W-:Y:S01]  /*2e320*/  FMUL R138, R138, R2 ;  /* 0x000000028a8a7220 */ /* 0x000fe20000400000 */
[----:B------:R-:W-:Y:S01]  /*2e330*/  F2FP.BF16.F32.PACK_AB R137, RZ, R137 ;  /* 0x00000089ff89723e */ /* 0x000fe200000010ff */
[----:B------:R0:W-:Y:S01]  /*2e340*/  @P2 STG.E.U16 desc[UR36][R6.64+0x1c0], R136 ;  /* 0x0001c08806002986 */ /* 0x0001e2000c101524 */
[----:B------:R-:W-:-:S02]  /*2e350*/  ISETP.GT.AND P2, PT, R0, 0xe8, P1 ;  /* 0x000000e80000780c */ /* 0x000fc40000f44270 */
[----:B------:R-:W-:Y:S01]  /*2e360*/  ISETP.GT.AND P5, PT, R0, 0xe1, P0 ;  /* 0x000000e10000780c */ /* 0x000fe200007a4270 */
[----:B------:R-:W-:Y:S01]  /*2e370*/  FMUL R139, R139, R2 ;  /* 0x000000028b8b7220 */ /* 0x000fe20000400000 */
[----:B------:R-:W-:Y:S01]  /*2e380*/  F2FP.BF16.F32.PACK_AB R138, RZ, R138 ;  /* 0x0000008aff8a723e */ /* 0x000fe200000010ff */
[----:B0-----:R-:W-:Y:S02]  /*2e390*/  @P3 IMAD.MOV.U32 R6, RZ, RZ, R8 ;  /* 0x000000ffff063224 */ /* 0x001fe400078e0008 */
[----:B------:R-:W-:Y:S02]  /*2e3a0*/  @P3 IMAD.MOV.U32 R7, RZ, RZ, R9 ;  /* 0x000000ffff073224 */ /* 0x000fe400078e0009 */
[----:B------:R-:W-:-:S03]  /*2e3b0*/  FMUL R140, R140, R2 ;  /* 0x000000028c8c7220 */ /* 0x000fc60000400000 */
[----:B------:R0:W-:Y:S01]  /*2e3c0*/  @P3 STG.E.U16 desc[UR36][R6.64+0x1c2], R137 ;  /* 0x0001c28906003986 */ /* 0x0001e2000c101524 */
[C---:B------:R-:W-:Y:S02]  /*2e3d0*/  ISETP.GT.AND P3, PT, R0.reuse, 0xe9, P1 ;  /* 0x000000e90000780c */ /* 0x040fe40000f64270 */
[----:B------:R-:W-:Y:S01]  /*2e3e0*/  F2FP.BF16.F32.PACK_AB R139, RZ, R139 ;  /* 0x0000008bff8b723e */ /* 0x000fe200000010ff */
[----:B------:R-:W-:Y:S01]  /*2e3f0*/  @P4 STG.E.U16 desc[UR36][R4.64+0x1c0], R138 ;  /* 0x0001c08a04004986 */ /* 0x000fe2000c101524 */
[C---:B------:R-:W-:Y:S01]  /*2e400*/  ISETP.GT.AND P4, PT, R0.reuse, 0xf0, P1 ;  /* 0x000000f00000780c */ /* 0x040fe20000f84270 */
[----:B------:R-:W-:Y:S01]  /*2e410*/  FMUL R141, R141, R2 ;  /* 0x000000028d8d7220 */ /* 0x000fe20000400000 */
[----:B------:R-:W-:Y:S01]  /*2e420*/  F2FP.BF16.F32.PACK_AB R140, RZ, R140 ;  /* 0x0000008cff8c723e */ /* 0x000fe200000010ff */
[----:B------:R-:W-:Y:S01]  /*2e430*/  @P5 STG.E.U16 desc[UR36][R4.64+0x1c2], R139 ;  /* 0x0001c28b04005986 */ /* 0x000fe2000c101524 */
[----:B------:R-:W-:Y:S01]  /*2e440*/  ISETP.GT.AND P5, PT, R0, 0xe8, P0 ;  /* 0x000000e80000780c */ /* 0x000fe200007a4270 */
[----:B0-----:R-:W-:-:S02]  /*2e450*/  @P2 IMAD.MOV.U32 R6, RZ, RZ, R8 ;  /* 0x000000ffff062224 */ /* 0x001fc400078e0008 */
[----:B------:R-:W-:Y:S01]  /*2e460*/  @P2 IMAD.MOV.U32 R7, RZ, RZ, R9 ;  /* 0x000000ffff072224 */ /* 0x000fe200078e0009 */
[----:B------:R-:W-:Y:S01]  /*2e470*/  ISETP.GT.AND P6, PT, R0, 0xe9, P0 ;  /* 0x000000e90000780c */ /* 0x000fe200007c4270 */
[-C--:B------:R-:W-:Y:S01]  /*2e480*/  FMUL R142, R142, R2.reuse ;  /* 0x000000028e8e7220 */ /* 0x080fe20000400000 */
[-C--:B------:R-:W-:Y:S01]  /*2e490*/  FMUL R143, R143, R2.reuse ;  /* 0x000000028f8f7220 */ /* 0x080fe20000400000 */
[----:B------:R-:W-:Y:S01]  /*2e4a0*/  F2FP.BF16.F32.PACK_AB R141, RZ, R141 ;  /* 0x0000008dff8d723e */ /* 0x000fe200000010ff */
[----:B------:R0:W-:Y:S01]  /*2e4b0*/  @P2 STG.E.U16 desc[UR36][R6.64+0x1d0], R140 ;  /* 0x0001d08c06002986 */ /* 0x0001e2000c101524 */
[----:B------:R-:W-:Y:S01]  /*2e4c0*/  FMUL R144, R144, R2 ;  /* 0x0000000290907220 */ /* 0x000fe20000400000 */
[----:B------:R-:W-:Y:S02]  /*2e4d0*/  F2FP.BF16.F32.PACK_AB R142, RZ, R142 ;  /* 0x0000008eff8e723e */ /* 0x000fe400000010ff */
[----:B------:R-:W-:Y:S02]  /*2e4e0*/  F2FP.BF16.F32.PACK_AB R143, RZ, R143 ;  /* 0x0000008fff8f723e */ /* 0x000fe400000010ff */
[----:B------:R-:W-:-:S02]  /*2e4f0*/  F2FP.BF16.F32.PACK_AB R144, RZ, R144 ;  /* 0x00000090ff90723e */ /* 0x000fc400000010ff */
[----:B0-----:R-:W-:Y:S01]  /*2e500*/  @P3 MOV R6, R8 ;  /* 0x0000000800063202 */ /* 0x001fe20000000f00 */
[----:B------:R-:W-:Y:S01]  /*2e510*/  @P3 IMAD.MOV.U32 R7, RZ, RZ, R9 ;  /* 0x000000ffff073224 */ /* 0x000fe200078e0009 */
[----:B------:R-:W-:-:S04]  /*2e520*/  ISETP.GT.AND P2, PT, R0, 0xf1, P1 ;  /* 0x000000f10000780c */ /* 0x000fc80000f44270 */
[----:B------:R0:W-:Y:S01]  /*2e530*/  @P3 STG.E.U16 desc[UR36][R6.64+0x1d2], R141 ;  /* 0x0001d28d06003986 */ /* 0x0001e2000c101524 */
[----:B------:R-:W-:-:S03]  /*2e540*/  ISETP.GT.AND P3, PT, R0, 0xf8, P1 ;  /* 0x000000f80000780c */ /* 0x000fc60000f64270 */
[----:B------:R-:W-:Y:S01]  /*2e550*/  @P5 STG.E.U16 desc[UR36][R4.64+0x1d0], R142 ;  /* 0x0001d08e04005986 */ /* 0x000fe2000c101524 */
[----:B------:R-:W-:-:S03]  /*2e560*/  ISETP.GT.AND P1, PT, R0, 0xf9, P1 ;  /* 0x000000f90000780c */ /* 0x000fc60000f24270 */
[----:B------:R-:W-:Y:S01]  /*2e570*/  @P6 STG.E.U16 desc[UR36][R4.64+0x1d2], R143 ;  /* 0x0001d28f04006986 */ /* 0x000fe2000c101524 */
[--C-:B0-----:R-:W-:Y:S02]  /*2e580*/  @P4 IMAD.MOV.U32 R6, RZ, RZ, R8.reuse ;  /* 0x000000ffff064224 */ /* 0x101fe400078e0008 */
[--C-:B------:R-:W-:Y:S01]  /*2e590*/  @P4 IMAD.MOV.U32 R7, RZ, RZ, R9.reuse ;  /* 0x000000ffff074224 */ /* 0x100fe200078e0009 */
[C---:B------:R-:W-:Y:S02]  /*2e5a0*/  ISETP.GT.AND P6, PT, R0.reuse, 0xf0, P0 ;  /* 0x000000f00000780c */ /* 0x040fe400007c4270 */
[C---:B------:R-:W-:Y:S02]  /*2e5b0*/  ISETP.GT.AND P5, PT, R0.reuse, 0xf1, P0 ;  /* 0x000000f10000780c */ /* 0x040fe400007a4270 */
[----:B------:R0:W-:Y:S01]  /*2e5c0*/  @P4 STG.E.U16 desc[UR36][R6.64+0x1e0], R144 ;  /* 0x0001e09006004986 */ /* 0x0001e2000c101524 */
        /* <DEDUP_REMOVED lines=8> */
[----:B------:R-:W-:Y:S01]  /*2e650*/  F2FP.BF16.F32.PACK_AB R145, RZ, R145 ;  /* 0x00000091ff91723e */ /* 0x000fe200000010ff */
[----:B------:R-:W-:Y:S01]  /*2e660*/  FMUL R151, R151, R2 ;  /* 0x0000000297977220 */ /* 0x000fe20000400000 */
[--C-:B0-----:R-:W-:Y:S01]  /*2e670*/  @P2 IMAD.MOV.U32 R6, RZ, RZ, R8.reuse ;  /* 0x000000ffff062224 */ /* 0x101fe200078e0008 */
[----:B------:R-:W-:Y:S01]  /*2e680*/  F2FP.BF16.F32.PACK_AB R146, RZ, R146 ;  /* 0x00000092ff92723e */ /* 0x000fe200000010ff */
[--C-:B------:R-:W-:Y:S01]  /*2e690*/  @P2 IMAD.MOV.U32 R7, RZ, RZ, R9.reuse ;  /* 0x000000ffff072224 */ /* 0x100fe200078e0009 */
[----:B------:R-:W-:Y:S01]  /*2e6a0*/  F2FP.BF16.F32.PACK_AB R147, RZ, R147 ;  /* 0x00000093ff93723e */ /* 0x000fe200000010ff */
[----:B------:R-:W-:Y:S01]  /*2e6b0*/  @P1 IMAD.MOV.U32 R10, RZ, RZ, R8 ;  /* 0x000000ffff0a1224 */ /* 0x000fe200078e0008 */
[----:B------:R-:W-:Y:S01]  /*2e6c0*/  F2FP.BF16.F32.PACK_AB R148, RZ, R148 ;  /* 0x00000094ff94723e */ /* 0x000fe200000010ff */
[----:B------:R-:W-:Y:S01]  /*2e6d0*/  @P1 IMAD.MOV.U32 R11, RZ, RZ, R9 ;  /* 0x000000ffff0b1224 */ /* 0x000fe200078e0009 */
[----:B------:R-:W-:Y:S01]  /*2e6e0*/  F2FP.BF16.F32.PACK_AB R149, RZ, R149 ;  /* 0x00000095ff95723e */ /* 0x000fe200000010ff */
[----:B------:R0:W-:Y:S01]  /*2e6f0*/  @P2 STG.E.U16 desc[UR36][R6.64+0x1e2], R145 ;  /* 0x0001e29106002986 */ /* 0x0001e2000c101524 */
[----:B------:R-:W-:-:S02]  /*2e700*/  F2FP.BF16.F32.PACK_AB R150, RZ, R150 ;  /* 0x00000096ff96723e */ /* 0x000fc400000010ff */
[----:B------:R-:W-:Y:S01]  /*2e710*/  F2FP.BF16.F32.PACK_AB R151, RZ, R151 ;  /* 0x00000097ff97723e */ /* 0x000fe200000010ff */
[----:B------:R1:W-:Y:S04]  /*2e720*/  @P6 STG.E.U16 desc[UR36][R4.64+0x1e0], R146 ;  /* 0x0001e09204006986 */ /* 0x0003e8000c101524 */
[----:B------:R1:W-:Y:S01]  /*2e730*/  @P5 STG.E.U16 desc[UR36][R4.64+0x1e2], R147 ;  /* 0x0001e29304005986 */ /* 0x0003e2000c101524 */
[----:B0-----:R-:W-:Y:S01]  /*2e740*/  @P0 MOV R6, R4 ;  /* 0x0000000400060202 */ /* 0x001fe20000000f00 */
[----:B------:R-:W-:Y:S02]  /*2e750*/  @P0 IMAD.MOV.U32 R7, RZ, RZ, R5 ;  /* 0x000000ffff070224 */ /* 0x000fe400078e0005 */
[----:B------:R1:W-:Y:S04]  /*2e760*/  @P3 STG.E.U16 desc[UR36][R8.64+0x1f0], R148 ;  /* 0x0001f09408003986 */ /* 0x0003e8000c101524 */
[----:B------:R1:W-:Y:S04]  /*2e770*/  @P1 STG.E.U16 desc[UR36][R10.64+0x1f2], R149 ;  /* 0x0001f2950a001986 */ /* 0x0003e8000c101524 */
[----:B------:R1:W-:Y:S04]  /*2e780*/  @P4 STG.E.U16 desc[UR36][R4.64+0x1f0], R150 ;  /* 0x0001f09604004986 */ /* 0x0003e8000c101524 */
[----:B------:R1:W-:Y:S02]  /*2e790*/  @P0 STG.E.U16 desc[UR36][R6.64+0x1f2], R151 ;  /* 0x0001f29706000986 */ /* 0x0003e4000c101524 */
.L_x_1044:
[----:B------:R-:W-:Y:S05]  /*2e7a0*/  BSYNC B0 ;  /* 0x0000000000007941 */ /* 0x000fea0003800000 */
.L_x_28:
[----:B01----:R-:W2:Y:S04]  /*2e7b0*/  LDL.LU R5, [R1+0x600] ;  /* 0x0006000001057983 */ /* 0x003ea80000300800 */
[----:B------:R-:W2:Y:S01]  /*2e7c0*/  LDL.LU R4, [R1+0x604] ;  /* 0x0006040001047983 */ /* 0x000ea20000300800 */
[----:B------:R-:W-:Y:S01]  /*2e7d0*/  ULDC UR4, c[0x0][0xc] ;  /* 0x0000030000047ab9 */ /* 0x000fe20000000800 */
[----:B------:R-:W-:Y:S01]  /*2e7e0*/  ULDC UR5, c[0x0][0x10] ;  /* 0x0000040000057ab9 */ /* 0x000fe20000000800 */
[----:B-----5:R-:W2:Y:S01]  /*2e7f0*/  LDC R3, c[0x0][0x14] ;  /* 0x00000500ff037b82 */ /* 0x020ea20000000800 */
[----:B------:R-:W-:Y:S01]  /*2e800*/  UIMAD.WIDE.U32 UR4, UR4, UR5, URZ ;  /* 0x00000005040472a5 */ /* 0x000fe2000f8e003f */
[----:B----4-:R-:W-:Y:S01]  /*2e810*/  PRMT R0, RZ, 0x7610, R0 ;  /* 0x00007610ff007816 */ /* 0x010fe20000000000 */
[----:B------:R-:W-:Y:S01]  /*2e820*/  UMOV UR42, 0xffffffff ;  /* 0xffffffff002a7882 */ /* 0x000fe20000000000 */
[----:B------:R-:W-:-:S03]  /*2e830*/  UMOV UR43, 0xffffffff ;  /* 0xffffffff002b7882 */ /* 0x000fc60000000000 */
[----:B--2---:R-:W-:-:S04]  /*2e840*/  IMAD.WIDE.U32 R4, R3, UR4, R4 ;  /* 0x0000000403047c25 */ /* 0x004fc8000f8e0004 */
[----:B------:R-:W-:Y:S01]  /*2e850*/  IMAD R3, R3, UR5, RZ ;  /* 0x0000000503037c24 */ /* 0x000fe2000f8e02ff */
[----:B------:R-:W-:Y:S01]  /*2e860*/  ULDC.64 UR4, c[0x0][0x650] ;  /* 0x0001940000047ab9 */ /* 0x000fe20000000a00 */
[----:B------:R-:W-:Y:S01]  /*2e870*/  IMAD.MOV.U32 R7, RZ, RZ, R4 ;  /* 0x000000ffff077224 */ /* 0x000fe200078e0004 */
[----:B------:R-:W-:Y:S01]  /*2e880*/  ISETP.GE.U32.AND P0, PT, R4, UR4, PT ;  /* 0x0000000404007c0c */ /* 0x000fe2000bf06070 */
[----:B------:R-:W-:-:S05]  /*2e890*/  IMAD.IADD R6, R5, 0x1, R3 ;  /* 0x0000000105067824 */ /* 0x000fca00078e0203 */
[----:B------:R0:W-:Y:S01]  /*2e8a0*/  STL [R1+0x600], R6 ;  /* 0x0006000601007387 */ /* 0x0001e20000100800 */
[----:B------:R-:W-:-:S03]  /*2e8b0*/  ISETP.GE.U32.AND.EX P0, PT, R6, UR5, PT, P0 ;  /* 0x0000000506007c0c */ /* 0x000fc6000bf06100 */
[----:B------:R0:W-:Y:S10]  /*2e8c0*/  STL [R1+0x604], R7 ;  /* 0x0006040701007387 */ /* 0x0001f40000100800 */
[----:B0-----:R-:W-:Y:S05]  /*2e8d0*/  @P0 BRA `(.L_x_1045) ;  /* 0x0000000400880947 */ /* 0x001fea0003800000 */
[----:B------:R-:W0:Y:S01]  /*2e8e0*/  S2UR UR6, SR_CTAID.X ;  /* 0x00000000000679c3 */ /* 0x000e220000002500 */
[----:B------:R-:W-:Y:S01]  /*2e8f0*/  ULDC.64 UR12, c[0x0][0x628] ;  /* 0x00018a00000c7ab9 */ /* 0x000fe20000000a00 */
[----:B------:R-:W-:Y:S01]  /*2e900*/  ULDC UR4, c[0x0][0x150] ;  /* 0x0000540000047ab9 */ /* 0x000fe20000000800 */
[----:B------:R-:W-:Y:S01]  /*2e910*/  ISETP.NE.U32.AND P0, PT, RZ, UR12, PT ;  /* 0x0000000cff007c0c */ /* 0x000fe2000bf05070 */
[----:B------:R-:W-:Y:S01]  /*2e920*/  ULDC UR15, c[0x0][0x630] ;  /* 0x00018c00000f7ab9 */ /* 0x000fe20000000800 */
[C---:B------:R-:W-:Y:S01]  /*2e930*/  R2UR UR16, R7.reuse ;  /* 0x00000000071072ca */ /* 0x040fe200000e0000 */
[----:B------:R-:W-:Y:S01]  /*2e940*/  ULDC UR19, c[0x0][0x154] ;  /* 0x0000550000137ab9 */ /* 0x000fe20000000800 */
[----:B------:R-:W-:Y:S01]  /*2e950*/  ISETP.NE.AND.EX P0, PT, RZ, UR13, PT, P0 ;  /* 0x0000000dff007c0c */ /* 0x000fe2000bf05300 */
[----:B------:R-:W1:Y:S01]  /*2e960*/  S2UR UR18, SR_CTAID.Y ;  /* 0x00000000001279c3 */ /* 0x000e620000002600 */
[----:B------:R-:W-:Y:S02]  /*2e970*/  R2UR UR17, R6 ;  /* 0x00000000061172ca */ /* 0x000fe400000e0000 */
[----:B------:R-:W-:-:S02]  /*2e980*/  R2UR UR10, R7 ;  /* 0x00000000070a72ca */ /* 0x000fc400000e0000 */
[----:B------:R-:W-:Y:S02]  /*2e990*/  R2UR UR11, R6 ;  /* 0x00000000060b72ca */ /* 0x000fe400000e0000 */
[----:B0-----:R-:W-:-:S05]  /*2e9a0*/  I2FP.F32.U32 R0, UR6 ;  /* 0x0000000600007c45 */ /* 0x001fca0008201000 */
[----:B------:R-:W-:-:S04]  /*2e9b0*/  FMUL R0, R0, UR4 ;  /* 0x0000000400007c20 */ /* 0x000fc80008400000 */
[----:B------:R0:W2:Y:S01]  /*2e9c0*/  F2I.U32.TRUNC.NTZ R3, R0 ;  /* 0x0000000000037305 */ /* 0x0000a2000020f000 */
[----:B-1----:R-:W-:Y:S05]  /*2e9d0*/  @!P0 BRA `(.L_x_1046) ;  /* 0x0000000000308947 */ /* 0x002fea0003800000 */
        /* <DEDUP_REMOVED lines=12> */
.L_x_1046:
[----:B------:R-:W-:Y:S01]  /*2eaa0*/  USHF.R.U64 UR43, UR10, UR15, UR11 ;  /* 0x0000000f0a2b7299 */ /* 0x000fe2000800120b */
[----:B0-----:R-:W-:Y:S01]  /*2eab0*/  I2FP.F32.U32 R0, UR18 ;  /* 0x0000001200007c45 */ /* 0x001fe20008201000 */
[----:B------:R-:W-:Y:S02]  /*2eac0*/  USHF.R.U32.HI UR4, URZ, UR15, UR11 ;  /* 0x0000000f3f047299 */ /* 0x000fe4000801160b */
        /* <DEDUP_REMOVED lines=8> */
[----:B------:R-:W-:Y:S01]  /*2eb50*/  UIMAD.WIDE.U32 UR8, UR10, UR12, UR8 ;  /* 0x0000000c0a0872a5 */ /* 0x000fe2000f8e0008 */
[----:B--2---:R-:W-:Y:S01]  /*2eb60*/  R2UR UR12, R3 ;  /* 0x00000000030c72ca */ /* 0x004fe200000e0000 */
[----:B------:R-:W-:Y:S01]  /*2eb70*/  UIMAD UR10, UR10, UR13, UR4 ;  /* 0x0000000d0a0a72a4 */ /* 0x000fe2000f8e0204 */
[----:B------:R-:W-:Y:S01]  /*2eb80*/  ULDC UR11, c[0x0][0x618] ;  /* 0x00018600000b7ab9 */ /* 0x000fe20000000800 */
[----:B------:R-:W-:Y:S02]  /*2eb90*/  ULDC UR21, c[0x0][0x658] ;  /* 0x0001960000157ab9 */ /* 0x000fe40000000800 */
[----:B------:R-:W-:Y:S01]  /*2eba0*/  UIADD3 UR9, UR9, UR10, URZ ;  /* 0x0000000a09097290 */ /* 0x000fe2000fffe03f */
[----:B------:R-:W-:Y:S01]  /*2ebb0*/  UMOV UR15, 0xffffffff ;  /* 0xffffffff000f7882 */ /* 0x000fe20000000000 */
[----:B------:R-:W-:Y:S01]  /*2ebc0*/  ULDC.64 UR4, c[0x0][0x640] ;  /* 0x0001900000047ab9 */ /* 0x000fe20000000a00 */
[----:B------:R-:W-:Y:S01]  /*2ebd0*/  USHF.L.U32 UR15, UR15, UR21, URZ ;  /* 0x000000150f0f7299 */ /* 0x000fe2000800063f */
[----:B------:R-:W-:Y:S01]  /*2ebe0*/  ISETP.NE.U32.AND P0, PT, RZ, UR4, PT ;  /* 0x00000004ff007c0c */ /* 0x000fe2000bf05070 */
[----:B------:R-:W-:-:S02]  /*2ebf0*/  USHF.R.U64 UR16, UR8, UR11, UR9 ;  /* 0x0000000b08107299 */ /* 0x000fc40008001209 */
[----:B------:R-:W-:Y:S01]  /*2ec00*/  USHF.R.U32.HI UR8, URZ, UR11, UR9 ;  /* 0x0000000b3f087299 */ /* 0x000fe20008011609 */
[----:B0-----:R-:W-:Y:S01]  /*2ec10*/  R2UR UR14, R0 ;  /* 0x00000000000e72ca */ /* 0x001fe200000e0000 */
[----:B------:R-:W-:Y:S01]  /*2ec20*/  ULDC UR17, c[0x0][0x608] ;  /* 0x0001820000117ab9 */ /* 0x000fe20000000800 */
[----:B------:R-:W-:Y:S01]  /*2ec30*/  ULOP3.LUT UR41, URZ, UR15, URZ, 0x33, !UPT ;  /* 0x0000000f3f297292 */ /* 0x000fe2000f8e333f */
[----:B------:R-:W-:Y:S01]  /*2ec40*/  ISETP.NE.AND.EX P0, PT, RZ, UR5, PT, P0 ;  /* 0x00000005ff007c0c */ /* 0x000fe2000bf05300 */
[----:B------:R-:W-:Y:S02]  /*2ec50*/  USHF.R.U64 UR15, UR16, UR17, UR8 ;  /* 0x00000011100f7299 */ /* 0x000fe40008001208 */
[----:B------:R-:W-:Y:S02]  /*2ec60*/  USHF.R.U32.HI UR8, URZ, UR17, UR8 ;  /* 0x000000113f087299 */ /* 0x000fe40008011608 */
[----:B------:R-:W-:Y:S02]  /*2ec70*/  UIADD3 UR12, -UR12, URZ, URZ ;  /* 0x0000003f0c0c7290 */ /* 0x000fe4000fffe13f */
[----:B------:R-:W-:Y:S01]  /*2ec80*/  USHF.R.U64 UR17, UR15, UR21, UR8 ;  /* 0x000000150f117299 */ /* 0x000fe20008001208 */
[----:B------:R-:W-:Y:S01]  /*2ec90*/  UMOV UR19, 0x1 ;  /* 0x0000000100137882 */ /* 0x000fe20000000000 */
[----:B------:R-:W-:Y:S01]  /*2eca0*/  ULDC UR13, c[0x0][0x144] ;  /* 0x00005100000d7ab9 */ /* 0x000fe20000000800 */
[----:B------:R-:W-:Y:S01]  /*2ecb0*/  ULDC UR7, c[0x0][0x600] ;  /* 0x0001800000077ab9 */ /* 0x000fe20000000800 */
[----:B------:R-:W-:-:S02]  /*2ecc0*/  USHF.L.U32 UR24, UR19, UR21, URZ ;  /* 0x0000001513187299 */ /* 0x000fc4000800063f */
[----:B------:R-:W-:Y:S02]  /*2ecd0*/  USHF.R.U32.HI UR8, URZ, UR21, UR8 ;  /* 0x000000153f087299 */ /* 0x000fe40008011608 */
[----:B------:R-:W-:Y:S02]  /*2ece0*/  UIMAD UR21, UR13, UR12, UR6 ;  /* 0x0000000c0d1572a4 */ /* 0x000fe4000f8e0206 */
[----:B------:R-:W-:Y:S02]  /*2ecf0*/  UIADD3 UR20, UR7, -0x1, URZ ;  /* 0xffffffff07147890 */ /* 0x000fe4000fffe03f */
[----:B------:R-:W-:Y:S01]  /*2ed00*/  UIADD3 UR19, -UR14, URZ, URZ ;  /* 0x0000003f0e137290 */ /* 0x000fe2000fffe13f */
        /* <DEDUP_REMOVED lines=17> */
.L_x_1047:
[----:B------:R-:W-:Y:S01]  /*2ee20*/  UISETP.NE.AND UP0, UPT, UR46, URZ, UPT ;  /* 0x0000003f2e00728c */ /* 0x000fe2000bf05270 */
[----:B------:R-:W-:Y:S01]  /*2ee30*/  IMAD.MOV.U32 R0, RZ, RZ, 0x1 ;  /* 0x00000001ff007424 */ /* 0x000fe200078e00ff */
[----:B------:R-:W-:Y:S02]  /*2ee40*/  USHF.R.U64 UR4, UR6, UR22, UR8 ;  /* 0x0000001606047299 */ /* 0x000fe40008001208 */
[----:B------:R-:W-:Y:S02]  /*2ee50*/  ULOP3.LUT UR41, UR15, UR41, URZ, 0xc0, !UPT ;  /* 0x000000290f297292 */ /* 0x000fe4000f8ec03f */
[----:B------:R-:W-:Y:S02]  /*2ee60*/  UIADD3 UR5, -UR4, URZ, URZ ;  /* 0x0000003f04057290 */ /* 0x000fe4000fffe13f */
[----:B------:R-:W-:Y:S02]  /*2ee70*/  UIMAD UR41, UR24, UR4, UR41 ;  /* 0x00000004182972a4 */ /* 0x000fe4000f8e0229 */
[----:B------:R-:W-:-:S02]  /*2ee80*/  ULOP3.LUT UR16, UR16, UR20, URZ, 0xc0, !UPT ;  /* 0x0000001410107292 */ /* 0x000fc4000f8ec03f */
[----:B------:R-:W-:Y:S02]  /*2ee90*/  @UP0 UIMAD UR21, UR25, UR19, UR18 ;  /* 0x00000013191502a4 */ /* 0x000fe4000f8e0212 */
[----:B------:R-:W-:-:S03]  /*2eea0*/  UIMAD UR4, UR5, UR23, UR17 ;  /* 0x00000017050472a4 */ /* 0x000fc6000f8e0211 */
[----:B------:R-:W-:Y:S01]  /*2eeb0*/  ULDC UR5, c[0x0][0x610] ;  /* 0x0001840000057ab9 */ /* 0x000fe20000000800 */
[----:B------:R-:W-:Y:S02]  /*2eec0*/  UIMAD UR4, UR4, UR7, UR16 ;  /* 0x00000007040472a4 */ /* 0x000fe4000f8e0210 */
[----:B------:R-:W-:-:S04]  /*2eed0*/  UIMAD UR41, UR41, UR5, UR21 ;  /* 0x00000005292972a4 */ /* 0x000fc8000f8e0215 */
[----:B------:R-:W-:Y:S02]  /*2eee0*/  USEL UR42, UR4, UR41, !UP0 ;  /* 0x00000029042a7287 */ /* 0x000fe4000c000000 */
[----:B------:R-:W-:-:S12]  /*2eef0*/  USEL UR41, UR41, UR4, !UP0 ;  /* 0x0000000429297287 */ /* 0x000fd8000c000000 */
.L_x_1045:
[----:B------:R-:W-:-:S13]  /*2ef00*/  LOP3.LUT P0, RZ, R0, 0xff, RZ, 0xc0, !PT ;  /* 0x000000ff00ff7812 */ /* 0x000fda000780c0ff */
[----:B------:R-:W-:Y:S05]  /*2ef10*/  @P0 BRA `(.L_x_1048) ;  /* 0xfffffd20007c0947 */ /* 0x000fea000383ffff */
[----:B------:R-:W-:Y:S05]  /*2ef20*/  EXIT ;  /* 0x000000000000794d */ /* 0x000fea0003800000 */
.L_x_3:
[----:B------:R-:W2:Y:S01]  /*2ef30*/  LDL R4, [R1+0x604] ;  /* 0x0006040001047983 */ /* 0x000ea20000100800 */
[----:B------:R-:W-:-:S03]  /*2ef40*/  ULDC.64 UR8, c[0x0][0x650] ;  /* 0x0001940000087ab9 */ /* 0x000fc60000000a00 */
[----:B------:R-:W3:Y:S01]  /*2ef50*/  LDL R3, [R1+0x600] ;  /* 0x0006000001037983 */ /* 0x000ee20000100800 */
[----:B------:R-:W-:Y:S01]  /*2ef60*/  PRMT R0, RZ, 0x7610, R0 ;  /* 0x00007610ff007816 */ /* 0x000fe20000000000 */
[----:B------:R-:W-:Y:S02]  /*2ef70*/  IMAD.MOV.U32 R5, RZ, RZ, -0x1 ;  /* 0xffffffffff057424 */ /* 0x000fe400078e00ff */
[----:B------:R-:W-:Y:S02]  /*2ef80*/  IMAD.MOV.U32 R2, RZ, RZ, -0x1 ;  /* 0xffffffffff027424 */ /* 0x000fe400078e00ff */
[----:B------:R-:W-:Y:S01]  /*2ef90*/  IMAD.MOV.U32 R10, RZ, RZ, -0x1 ;  /* 0xffffffffff0a7424 */ /* 0x000fe200078e00ff */
[----:B--2---:R-:W-:-:S04]  /*2efa0*/  ISETP.GE.U32.AND P0, PT, R4, UR8, PT ;  /* 0x0000000804007c0c */ /* 0x004fc8000bf06070 */
[----:B---3--:R-:W-:-:S13]  /*2efb0*/  ISETP.GE.U32.AND.EX P0, PT, R3, UR9, PT, P0 ;  /* 0x0000000903007c0c */ /* 0x008fda000bf06100 */
[----:B------:R-:W-:Y:S05]  /*2efc0*/  @P0 BRA `(.L_x_1049) ;  /* 0x00000004008c0947 */ /* 0x000fea0003800000 */
[----:B------:R-:W-:Y:S01]  /*2efd0*/  I2FP.F32.U32 R0, UR4 ;  /* 0x0000000400007c45 */ /* 0x000fe20008201000 */
[----:B0-----:R-:W-:Y:S01]  /*2efe0*/  ULDC.64 UR16, c[0x0][0x628] ;  /* 0x00018a0000107ab9 */ /* 0x001fe20000000a00 */
        /* <DEDUP_REMOVED lines=24> */
.L_x_1050:
        /* <DEDUP_REMOVED lines=24> */
[----:B------:R-:W-:Y:S01]  /*2f2f0*/  UMOV UR19, 0x1 ;  /* 0x0000000100137882 */ /* 0x000fe20000000000 */
[----:B------:R-:W-:Y:S01]  /*2f300*/  ULDC UR20, c[0x0][0x608] ;  /* 0x0001820000147ab9 */ /* 0x000fe20000000800 */
[----:B------:R-:W-:Y:S01]  /*2f310*/  USHF.L.U32 UR26, UR19, UR23, URZ ;  /* 0x00000017131a7299 */ /* 0x000fe2000800063f */
[----:B------:R-:W-:Y:S01]  /*2f320*/  ISETP.NE.AND.EX P0, PT, RZ, UR9, PT, P0 ;  /* 0x00000009ff007c0c */ /* 0x000fe2000bf05300 */
[----:B------:R-:W-:Y:S02]  /*2f330*/  USHF.R.U64 UR19, UR18, UR20, UR11 ;  /* 0x0000001412137299 */ /* 0x000fe4000800120b */
[----:B------:R-:W-:Y:S02]  /*2f340*/  USHF.R.U32.HI UR11, URZ, UR20, UR11 ;  /* 0x000000143f0b7299 */ /* 0x000fe4000801160b */
[----:B------:R-:W-:-:S02]  /*2f350*/  UIADD3 UR15, -UR15, URZ, URZ ;  /* 0x0000003f0f0f7290 */ /* 0x000fc4000fffe13f */
[----:B------:R-:W-:Y:S01]  /*2f360*/  USHF.R.U64 UR20, UR19, UR23, UR11 ;  /* 0x0000001713147299 */ /* 0x000fe2000800120b */
[----:B------:R-:W-:Y:S01]  /*2f370*/  ULDC UR16, c[0x0][0x144] ;  /* 0x0000510000107ab9 */ /* 0x000fe20000000800 */
[----:B------:R-:W-:Y:S01]  /*2f380*/  ULDC UR6, c[0x0][0x600] ;  /* 0x0001800000067ab9 */ /* 0x000fe20000000800 */
[----:B------:R-:W-:Y:S02]  /*2f390*/  USHF.R.U32.HI UR11, URZ, UR23, UR11 ;  /* 0x000000173f0b7299 */ /* 0x000fe4000801160b */
[----:B------:R-:W-:Y:S02]  /*2f3a0*/  UIMAD UR23, UR16, UR15, UR4 ;  /* 0x0000000f101772a4 */ /* 0x000fe4000f8e0204 */
[----:B------:R-:W-:Y:S02]  /*2f3b0*/  UIADD3 UR22, UR6, -0x1, URZ ;  /* 0xffffffff06167890 */ /* 0x000fe4000fffe03f */
[----:B------:R-:W-:Y:S02]  /*2f3c0*/  ULOP3.LUT UR27, URZ, UR13, URZ, 0x33, !UPT ;  /* 0x0000000d3f1b7292 */ /* 0x000fe4000f8e333f */
        /* <DEDUP_REMOVED lines=18> */
.L_x_1051:
[----:B------:R-:W-:Y:S01]  /*2f4f0*/  UISETP.NE.AND UP0, UPT, UR46, URZ, UPT ;  /* 0x0000003f2e00728c */ /* 0x000fe2000bf05270 */
[----:B------:R-:W-:Y:S01]  /*2f500*/  MOV R0, 0x1 ;  /* 0x0000000100007802 */ /* 0x000fe20000000f00 */
[----:B------:R-:W-:Y:S01]  /*2f510*/  USHF.R.U64 UR8, UR4, UR24, UR11 ;  /* 0x0000001804087299 */ /* 0x000fe2000800120b */
[----:B------:R-:W-:Y:S01]  /*2f520*/  IMAD.U32 R10, RZ, RZ, UR5 ;  /* 0x00000005ff0a7e24 */ /* 0x000fe2000f8e00ff */
[----:B------:R-:W-:Y:S02]  /*2f530*/  ULOP3.LUT UR4, UR19, UR27, URZ, 0xc0, !UPT ;  /* 0x0000001b13047292 */ /* 0x000fe4000f8ec03f */
[----:B------:R-:W-:Y:S02]  /*2f540*/  ULOP3.LUT UR18, UR18, UR22, URZ, 0xc0, !UPT ;  /* 0x0000001612127292 */ /* 0x000fe4000f8ec03f */
[----:B------:R-:W-:-:S03]  /*2f550*/  UIMAD UR4, UR26, UR8, UR4 ;  /* 0x000000081a0472a4 */ /* 0x000fc6000f8e0204 */
[----:B------:R-:W-:Y:S02]  /*2f560*/  @UP0 UIMAD UR23, UR28, UR21, UR7 ;  /* 0x000000151c1702a4 */ /* 0x000fe4000f8e0207 */
[----:B------:R-:W-:-:S03]  /*2f570*/  UIADD3 UR7, -UR8, URZ, URZ ;  /* 0x0000003f08077290 */ /* 0x000fc6000fffe13f */
[----:B------:R-:W-:Y:S01]  /*2f580*/  ULDC UR8, c[0x0][0x610] ;  /* 0x0001840000087ab9 */ /* 0x000fe20000000800 */
[----:B------:R-:W-:Y:S02]  /*2f590*/  UIMAD UR7, UR7, UR25, UR20 ;  /* 0x00000019070772a4 */ /* 0x000fe4000f8e0214 */
[----:B------:R-:W-:Y:S02]  /*2f5a0*/  UIMAD UR4, UR4, UR8, UR23 ;  /* 0x00000008040472a4 */ /* 0x000fe4000f8e0217 */
[----:B------:R-:W-:-:S04]  /*2f5b0*/  UIMAD UR7, UR7, UR6, UR18 ;  /* 0x00000006070772a4 */ /* 0x000fc8000f8e0212 */
[----:B------:R-:W-:Y:S02]  /*2f5c0*/  USEL UR6, UR7, UR4, !UP0 ;  /* 0x0000000407067287 */ /* 0x000fe4000c000000 */
[----:B------:R-:W-:-:S04]  /*2f5d0*/  USEL UR4, UR4, UR7, !UP0 ;  /* 0x0000000704047287 */ /* 0x000fc8000c000000 */
[----:B------:R-:W-:Y:S02]  /*2f5e0*/  IMAD.U32 R2, RZ, RZ, UR6 ;  /* 0x00000006ff027e24 */ /* 0x000fe4000f8e00ff */
[----:B------:R-:W-:-:S07]  /*2f5f0*/  IMAD.U32 R5, RZ, RZ, UR4 ;  /* 0x00000004ff057e24 */ /* 0x000fce000f8e00ff */
.L_x_1049:
[----:B------:R-:W-:-:S08]  /*2f600*/  NOP ;  /* 0x0000000000007918 */ /* 0x000fd00000000000 */
[----:B0-----:R-:W0:-:S00]  /*2f610*/  USETMAXREG.DEALLOC.CTAPOOL 0x18 ;  /* 0x00000018000079c8 */ /* 0x001e0000080e0500 */
[----:B------:R-:W-:-:S13]  /*2f620*/  ISETP.NE.AND P0, PT, RZ, UR10, PT ;  /* 0x0000000aff007c0c */ /* 0x000fda000bf05270 */
[----:B------:R-:W-:Y:S05]  /*2f630*/  @P0 EXIT ;  /* 0x000000000000094d */ /* 0x000fea0003800000 */
[----:B0-----:R-:W-:Y:S01]  /*2f640*/  LOP3.LUT P0, RZ, R0, 0xff, RZ, 0xc0, !PT ;  /* 0x000000ff00ff7812 */ /* 0x001fe2000780c0ff */
[----:B------:R-:W-:Y:S02]  /*2f650*/  IMAD.MOV.U32 R0, RZ, RZ, 0x1 ;  /* 0x00000001ff007424 */ /* 0x000fe400078e00ff */
[----:B------:R-:W-:-:S10]  /*2f660*/  IMAD.MOV.U32 R6, RZ, RZ, RZ ;  /* 0x000000ffff067224 */ /* 0x000fd400078e00ff */
[----:B------:R-:W-:Y:S05]  /*2f670*/  @!P0 BRA `(.L_x_1052) ;  /* 0x0000000c00688947 */ /* 0x000fea0003800000 */
[----:B------:R-:W0:Y:S01]  /*2f680*/  S2R R3, SR_TID.X ;  /* 0x0000000000037919 */ /* 0x000e220000002100 */
[----:B------:R-:W1:Y:S01]  /*2f690*/  LDC R0, c[0x0][0x28c] ;  /* 0x0000a300ff007b82 */ /* 0x000e620000000800 */
[----:B------:R-:W-:Y:S01]  /*2f6a0*/  ULDC UR5, c[0x0][0x658] ;  /* 0x0001960000057ab9 */ /* 0x000fe20000000800 */
[----:B------:R-:W-:Y:S01]  /*2f6b0*/  UMOV UR7, 0xffffffff ;  /* 0xffffffff00077882 */ /* 0x000fe20000000000 */
[----:B------:R-:W-:Y:S01]  /*2f6c0*/  ULDC UR6, c[0x0][0xc] ;  /* 0x0000030000067ab9 */ /* 0x000fe20000000800 */
[----:B------:R-:W-:Y:S01]  /*2f6d0*/  USHF.L.U32 UR9, UR7, UR5, URZ ;  /* 0x0000000507097299 */ /* 0x000fe2000800063f */
[----:B------:R-:W-:Y:S01]  /*2f6e0*/  BSSY B0, `(.L_x_1052) ;  /* 0x00000d3000007945 */ /* 0x000fe20003800000 */
[----:B------:R-:W-:Y:S01]  /*2f6f0*/  UMOV UR8, 0x1 ;  /* 0x0000000100087882 */ /* 0x000fe20000000000 */
[----:B------:R-:W-:Y:S01]  /*2f700*/  ULDC UR7, c[0x0][0x10] ;  /* 0x0000040000077ab9 */ /* 0x000fe20000000800 */
[----:B------:R-:W-:Y:S01]  /*2f710*/  USHF.L.U32 UR5, UR8, UR5, URZ ;  /* 0x0000000508057299 */ /* 0x000fe2000800063f */
[----:B------:R-:W-:Y:S01]  /*2f720*/  IMAD.MOV.U32 R8, RZ, RZ, 0x1 ;  /* 0x00000001ff087424 */ /* 0x000fe200078e00ff */
[----:B------:R-:W-:Y:S01]  /*2f730*/  UIMAD.WIDE.U32 UR6, UR6, UR7, URZ ;  /* 0x00000007060672a5 */ /* 0x000fe2000f8e003f */
[----:B------:R-:W-:Y:S01]  /*2f740*/  IMAD.MOV.U32 R6, RZ, RZ, RZ ;  /* 0x000000ffff067224 */ /* 0x000fe200078e00ff */
[----:B------:R-:W-:Y:S01]  /*2f750*/  ULDC UR8, c[0x0][0x14] ;  /* 0x0000050000087ab9 */ /* 0x000fe20000000800 */
[----:B------:R-:W-:Y:S01]  /*2f760*/  ULDC UR4, c[0x0][0x600] ;  /* 0x0001800000047ab9 */ /* 0x000fe20000000800 */
[----:B------:R-:W-:-:S02]  /*2f770*/  UIMAD.WIDE.U32 UR20, UR6, UR8, URZ ;  /* 0x00000008061472a5 */ /* 0x000fc4000f8e003f */
[----:B------:R-:W-:Y:S02]  /*2f780*/  UIMAD UR7, UR7, UR8, URZ ;  /* 0x00000008070772a4 */ /* 0x000fe4000f8e023f */
[----:B------:R-:W-:Y:S02]  /*2f790*/  ULOP3.LUT UR24, UR40, 0x2, URZ, 0xfc, !UPT ;  /* 0x0000000228187892 */ /* 0x000fe4000f8efc3f */
[----:B------:R-:W-:Y:S02]  /*2f7a0*/  UIADD3 UR4, UR4, -0x1, URZ ;  /* 0xffffffff04047890 */ /* 0x000fe4000fffe03f */
[----:B------:R-:W-:Y:S01]  /*2f7b0*/  ULOP3.LUT UR6, URZ, UR9, URZ, 0x33, !UPT ;  /* 0x000000093f067292 */ /* 0x000fe2000f8e333f */
[----:B-1----:R-:W-:Y:S01]  /*2f7c0*/  VIADD R0, R0, 0x1f ;  /* 0x0000001f00007836 */ /* 0x002fe20000000000 */
[----:B------:R-:W-:Y:S01]  /*2f7d0*/  UIADD3 UR7, UR21, UR7, URZ ;  /* 0x0000000715077290 */ /* 0x000fe2000fffe03f */
[----:B------:R-:W-:Y:S01]  /*2f7e0*/  ULDC.64 UR22, c[0x0][0x198] ;  /* 0x0000660000167ab9 */ /* 0x000fe20000000a00 */
[----:B0-----:R-:W-:-:S02]  /*2f7f0*/  LOP3.LUT P3, RZ, R3, 0x7f, RZ, 0xc0, !PT ;  /* 0x0000007f03ff7812 */ /* 0x001fc4000786c0ff */
[----:B------:R-:W-:Y:S02]  /*2f800*/  LOP3.LUT P0, RZ, R3, 0x1f, RZ, 0xc0, !PT ;  /* 0x0000001f03ff7812 */ /* 0x000fe4000780c0ff */
[----:B------:R-:W-:Y:S02]  /*2f810*/  SHF.R.S32.HI R3, RZ, 0x1f, R0 ;  /* 0x0000001fff037819 */ /* 0x000fe40000011400 */
[----:B------:R-:W-:Y:S02]  /*2f820*/  PLOP3.LUT P0, PT, P0, P3, PT, 0x8a, 0x0 ;  /* 0x000000000000781c */ /* 0x000fe40000707172 */
[----:B------:R-:W-:Y:S02]  /*2f830*/  LEA.HI R3, R3, R0, RZ, 0x5 ;  /* 0x0000000003037211 */ /* 0x000fe400078f28ff */
[----:B------:R-:W-:Y:S02]  /*2f840*/  MOV R0, 0x1 ;  /* 0x0000000100007802 */ /* 0x000fe40000000f00 */
[----:B------:R-:W-:-:S05]  /*2f850*/  SHF.R.S32.HI R7, RZ, 0x5, R3 ;  /* 0x00000005ff077819 */ /* 0x000fca0000011403 */
[----:B------:R-:W-:-:S07]  /*2f860*/  VIADD R11, R7, 0x1 ;  /* 0x00000001070b7836 */ /* 0x000fce0000000000 */
.L_x_1064:
[----:B------:R-:W-:-:S03]  /*2f870*/  UMOV UR8, 0xffffffff ;  /* 0xffffffff00087882 */ /* 0x000fc60000000000 */
[----:B------:R-:W-:Y:S05]  /*2f880*/  BRA.DIV UR8, `(.L_x_1053) ;  /* 0x0000000e08d47947 */ /* 0x000fea000b800000 */
[----:B------:R-:W-:-:S13]  /*2f890*/  ELECT P6, URZ, PT ;  /* 0x00000000003f782f */ /* 0x000fda00038c0000 */
.L_x_1075:
[----:B------:R-:W0:Y:S01]  /*2f8a0*/  LDC R3, c[0x0][0x28c] ;  /* 0x0000a300ff037b82 */ /* 0x000e220000000800 */
[----:B------:R-:W-:Y:S01]  /*2f8b0*/  BSSY B1, `(.L_x_1054) ;  /* 0x0000038000017945 */ /* 0x000fe20003800000 */
[----:B0-----:R-:W-:-:S13]  /*2f8c0*/  ISETP.LT.OR P6, PT, R3, 0x1, !P6 ;  /* 0x000000010300780c */ /* 0x001fda00077c1670 */
[----:B------:R-:W-:Y:S05]  /*2f8d0*/  @P6 BRA `(.L_x_1055) ;  /* 0x0000000000d46947 */ /* 0x000fea0003800000 */
[----:B------:R-:W-:Y:S01]  /*2f8e0*/  IMAD.SHL.U32 R2, R2, 0x100, RZ ;  /* 0x0000010002027824 */ /* 0x000fe200078e00ff */
[----:B------:R-:W-:Y:S01]  /*2f8f0*/  MOV R9, R6 ;  /* 0x0000000600097202 */ /* 0x000fe20000000f00 */
[----:B------:R-:W-:Y:S02]  /*2f900*/  IMAD.SHL.U32 R5, R5, 0x200, RZ ;  /* 0x0000020005057824 */ /* 0x000fe400078e00ff */
[----:B------:R-:W-:Y:S02]  /*2f910*/  IMAD.MOV.U32 R14, RZ, RZ, RZ ;  /* 0x000000ffff0e7224 */ /* 0x000fe400078e00ff */
[----:B------:R-:W-:Y:S02]  /*2f920*/  IMAD.MOV.U32 R4, RZ, RZ, R11 ;  /* 0x000000ffff047224 */ /* 0x000fe400078e000b */
[----:B------:R-:W-:-:S07]  /*2f930*/  IMAD.MOV.U32 R3, RZ, RZ, R0 ;  /* 0x000000ffff037224 */ /* 0x000fce00078e0000 */
.L_x_1059:
[----:B------:R-:W0:Y:S01]  /*2f940*/  S2R R13, SR_CgaCtaId ;  /* 0x00000000000d7919 */ /* 0x000e220000008800 */
[----:B------:R-:W-:-:S04]  /*2f950*/  MOV R12, 0x400 ;  /* 0x00000400000c7802 */ /* 0x000fc80000000f00 */
[----:B0-----:R-:W-:Y:S02]  /*2f960*/  LEA R16, R13, R12, 0x18 ;  /* 0x0000000c0d107211 */ /* 0x001fe400078ec0ff */
[----:B------:R-:W-:Y:S01]  /*2f970*/  SHF.L.U32 R12, R3, 0x1f, RZ ;  /* 0x0000001f030c7819 */ /* 0x000fe200000006ff */
[----:B------:R-:W0:Y:S02]  /*2f980*/  @!P3 LDC R13, c[0x0][0x500] ;  /* 0x00014000ff0dbb82 */ /* 0x000e240000000800 */
[----:B------:R-:W-:-:S04]  /*2f990*/  IMAD R15, R9, 0x8, R16 ;  /* 0x00000008090f7824 */ /* 0x000fc800078e0210 */
[----:B------:R-:W1:Y:S02]  /*2f9a0*/  SYNCS.PHASECHK.TRANS64.TRYWAIT P1, [R15+URZ+0x20], R12 ;  /* 0x0000200c0f0075a7 */ /* 0x000e64000802017f */
[----:B-1----:R-:W-:Y:S05]  /*2f9b0*/  @!P1 BRA `(.L_x_1056) ;  /* 0x0000000c00a89947 */ /* 0x002fea0003800000 */
.L_x_1076:
[----:B------:R-:W-:Y:S01]  /*2f9c0*/  UPRMT UR8, UR24, 0x9910, URZ ;  /* 0x0000991018087896 */ /* 0x000fe2000800003f */
[----:B0-----:R0:W-:Y:S03]  /*2f9d0*/  @!P3 SYNCS.ARRIVE.TRANS64 RZ, [R15+URZ], R13 ;  /* 0x0000000d0fffb9a7 */ /* 0x0011e6000800003f */
[----:B------:R-:W-:-:S06]  /*2f9e0*/  UISETP.NE.AND UP0, UPT, UR8, 0x2, UPT ;  /* 0x000000020800788c */ /* 0x000fcc000bf05270 */
[----:B------:R-:W-:-:S13]  /*2f9f0*/  PLOP3.LUT P1, PT, PT, PT, UP0, 0x80, 0x0 ;  /* 0x000000000000781c */ /* 0x000fda0003f2f008 */
[----:B0-----:R-:W-:Y:S05]  /*2fa00*/  @P1 BRA `(.L_x_1057) ;  /* 0x0000000000041947 */ /* 0x001fea0003800000 */
[----:B------:R-:W-:Y:S01]  /*2fa10*/  BPT.TRAP 0x1 ;  /* 0x000000040000795c */ /* 0x000fe20000300000 */
.L_x_1057:
[----:B------:R-:W-:Y:S05]  /*2fa20*/  @P0 BRA `(.L_x_1058) ;  /* 0x0000000000040947 */ /* 0x000fea0003800000 */
[----:B------:R-:W-:Y:S01]  /*2fa30*/  BPT.TRAP 0x1 ;  /* 0x000000040000795c */ /* 0x000fe20000300000 */
.L_x_1058:
[--C-:B-1----:R-:W-:Y:S01]  /*2fa40*/  IMAD R12, R9, 0x8000, R16.reuse ;  /* 0x00008000090c7824 */ /* 0x102fe200078e0210 */
[----:B------:R-:W-:Y:S01]  /*2fa50*/  R2UR UR18, R5 ;  /* 0x00000000051272ca */ /* 0x000fe200000e0000 */
[----:B------:R-:W-:Y:S01]  /*2fa60*/  IMAD R16, R9, 0x4000, R16 ;  /* 0x0000400009107824 */ /* 0x000fe200078e0210 */
[----:B------:R-:W-:Y:S01]  /*2fa70*/  R2UR UR9, R15 ;  /* 0x000000000f0972ca */ /* 0x000fe200000e0000 */
[----:B------:R-:W-:Y:S01]  /*2fa80*/  VIADD R4, R4, 0xffffffff ;  /* 0xffffffff04047836 */ /* 0x000fe20000000000 */
[----:B------:R-:W-:Y:S01]  /*2fa90*/  R2UR UR8, R12 ;  /* 0x000000000c0872ca */ /* 0x000fe200000e0000 */
[----:B------:R-:W-:Y:S01]  /*2faa0*/  UIADD3 UR14, UP0, UR22, 0xf0, URZ ;  /* 0x000000f0160e7890 */ /* 0x000fe2000ff1e03f */
[----:B------:R-:W-:Y:S01]  /*2fab0*/  R2UR UR11, R16 ;  /* 0x00000000100b72ca */ /* 0x000fe200000e0000 */
[----:B------:R-:W-:Y:S01]  /*2fac0*/  UIADD3 UR26, UP1, UR22, 0x1f0, URZ ;  /* 0x000001f0161a7890 */ /* 0x000fe2000ff3e03f */
[----:B------:R-:W-:Y:S01]  /*2fad0*/  R2UR UR10, R14 ;  /* 0x000000000e0a72ca */ /* 0x000fe200000e0000 */
[----:B------:R-:W-:Y:S01]  /*2fae0*/  UIADD3.X UR15, URZ, UR23, URZ, UP0, !UPT ;  /* 0x000000173f0f7290 */ /* 0x000fe200087fe43f */
[----:B------:R-:W-:Y:S01]  /*2faf0*/  R2UR UR12, R10 ;  /* 0x000000000a0c72ca */ /* 0x000fe200000e0000 */
[----:B------:R-:W-:Y:S01]  /*2fb00*/  VIADD R9, R9, 0x1 ;  /* 0x0000000109097836 */ /* 0x000fe20000000000 */
[----:B------:R-:W-:Y:S01]  /*2fb10*/  R2UR UR19, R2 ;  /* 0x00000000021372ca */ /* 0x000fe200000e0000 */
[----:B------:R-:W-:Y:S01]  /*2fb20*/  UIADD3.X UR27, URZ, UR23, URZ, UP1, !UPT ;  /* 0x000000173f1b7290 */ /* 0x000fe20008ffe43f */
[----:B------:R-:W-:Y:S01]  /*2fb30*/  ISETP.GT.AND P2, PT, R4, 0x1, PT ;  /* 0x000000010400780c */ /* 0x000fe20003f44270 */
[----:B------:R-:W-:Y:S01]  /*2fb40*/  UMOV UR16, 0x0 ;  /* 0x0000000000107882 */ /* 0x000fe20000000000 */
[----:B------:R-:W-:Y:S01]  /*2fb50*/  UMOV UR17, 0x10000000 ;  /* 0x1000000000117882 */ /* 0x000fe20000000000 */
[----:B------:R-:W-:Y:S01]  /*2fb60*/  UIADD3 UR8, UR8, 0x100, URZ ;  /* 0x0000010008087890 */ /* 0x000fe2000fffe03f */
[----:B------:R-:W-:Y:S01]  /*2fb70*/  ISETP.NE.AND P1, PT, R9, 0x4, PT ;  /* 0x000000040900780c */ /* 0x000fe20003f25270 */
[----:B------:R-:W-:Y:S01]  /*2fb80*/  UIADD3 UR13, UR11, 0x20100, URZ ;  /* 0x000201000b0d7890 */ /* 0x000fe2000fffe03f */
[----:B------:R-:W-:-:S02]  /*2fb90*/  VIADD R14, R14, 0x20 ;  /* 0x000000200e0e7836 */ /* 0x000fc40000000000 */
[----:B------:R-:W-:Y:S01]  /*2fba0*/  UMOV UR11, UR18 ;  /* 0x00000012000b7c82 */ /* 0x000fe20008000000 */
[----:B------:R-:W-:Y:S02]  /*2fbb0*/  SEL R12, RZ, 0x1, P1 ;  /* 0x00000001ff0c7807 */ /* 0x000fe40000800000 */
[----:B------:R-:W-:Y:S01]  /*2fbc0*/  SEL R9, R9, RZ, P1 ;  /* 0x000000ff09097207 */ /* 0x000fe20000800000 */
[----:B------:R0:W-:Y:S01]  /*2fbd0*/  UTMALDG.3D [UR8], [UR14], desc[UR16] ;  /* 0x000010080e0075b4 */ /* 0x0001e20008011000 */
[----:B------:R-:W-:Y:S01]  /*2fbe0*/  LOP3.LUT R3, R3, R12, RZ, 0x3c, !PT ;  /* 0x0000000c03037212 */ /* 0x000fe200078e3cff */
[----:B0-----:R-:W-:Y:S01]  /*2fbf0*/  UMOV UR8, UR13 ;  /* 0x0000000d00087c82 */ /* 0x001fe20008000000 */
[----:B------:R-:W-:Y:S02]  /*2fc00*/  UMOV UR11, UR19 ;  /* 0x00000013000b7c82 */ /* 0x000fe40008000000 */
[----:B------:R0:W-:Y:S02]  /*2fc10*/  UTMALDG.3D [UR8], [UR26], desc[UR16] ;  /* 0x000010081a0075b4 */ /* 0x0001e40008011000 */
[----:B0-----:R-:W-:Y:S05]  /*2fc20*/  @P2 BRA `(.L_x_1059) ;  /* 0xfffffffc00442947 */ /* 0x001fea000383ffff */
.L_x_1055:
[----:B------:R-:W-:Y:S05]  /*2fc30*/  BSYNC B1 ;  /* 0x0000000000017941 */ /* 0x000fea0003800000 */
.L_x_1054:
[----:B------:R-:W2:Y:S01]  /*2fc40*/  LDL.LU R16, [R1+0x600] ;  /* 0x0006000001107983 */ /* 0x000ea20000300800 */
[----:B------:R-:W-:Y:S01]  /*2fc50*/  LOP3.LUT P4, RZ, R8, 0xff, RZ, 0xc0, !PT ;  /* 0x000000ff08ff7812 */ /* 0x000fe2000788c0ff */
[----:B------:R-:W-:Y:S01]  /*2fc60*/  IMAD.IADD R6, R7, 0x1, R6 ;  /* 0x0000000107067824 */ /* 0x000fe200078e0206 */
[----:B------:R-:W-:Y:S01]  /*2fc70*/  ULDC.64 UR8, c[0x0][0x650] ;  /* 0x0001940000087ab9 */ /* 0x000fe20000000a00 */
[----:B------:R-:W3:Y:S01]  /*2fc80*/  LDL.LU R15, [R1+0x604] ;  /* 0x00060400010f7983 */ /* 0x000ee20000300800 */
[----:B------:R-:W-:Y:S01]  /*2fc90*/  BSSY B1, `(.L_x_1060) ;  /* 0x0000075000017945 */ /* 0x000fe20003800000 */
[----:B------:R-:W-:Y:S01]  /*2fca0*/  MOV R5, 0xffffffff ;  /* 0xffffffff00057802 */ /* 0x000fe20000000f00 */
[----:B------:R-:W-:Y:S01]  /*2fcb0*/  IMAD.MOV.U32 R10, RZ, RZ, -0x1 ;  /* 0xffffffffff0a7424 */ /* 0x000fe200078e00ff */
[----:B------:R-:W-:Y:S02]  /*2fcc0*/  SHF.R.U32.HI R2, RZ, 0x2, R6 ;  /* 0x00000002ff027819 */ /* 0x000fe40000011606 */
[----:B------:R-:W-:-:S02]  /*2fcd0*/  ISETP.GT.U32.AND P1, PT, R6, 0x3, PT ;  /* 0x000000030600780c */ /* 0x000fc40003f24070 */
[----:B------:R-:W-:Y:S02]  /*2fce0*/  LOP3.LUT R2, R2, 0x1, RZ, 0xc0, !PT ;  /* 0x0000000102027812 */ /* 0x000fe400078ec0ff */
[----:B------:R-:W0:Y:S01]  /*2fcf0*/  @P4 S2R R3, SR_CgaCtaId ;  /* 0x0000000000034919 */ /* 0x000e220000008800 */
[C---:B------:R-:W-:Y:S02]  /*2fd00*/  ISETP.LT.U32.AND P1, PT, R7.reuse, 0x4, P1 ;  /* 0x000000040700780c */ /* 0x040fe40000f21070 */
[----:B------:R-:W-:Y:S02]  /*2fd10*/  ISETP.NE.U32.AND P2, PT, R2, 0x1, PT ;  /* 0x000000010200780c */ /* 0x000fe40003f45070 */
[----:B------:R-:W-:Y:S02]  /*2fd20*/  @P4 MOV R2, 0x400 ;  /* 0x0000040000024802 */ /* 0x000fe40000000f00 */
[----:B------:R-:W-:Y:S02]  /*2fd30*/  ISETP.GT.U32.AND P2, PT, R7, 0x3, !P2 ;  /* 0x000000030700780c */ /* 0x000fe40005744070 */
[----:B------:R-:W-:-:S02]  /*2fd40*/  LOP3.LUT R6, R6, 0x3, RZ, 0xc0, !PT ;  /* 0x0000000306067812 */ /* 0x000fc400078ec0ff */
[----:B------:R-:W-:Y:S02]  /*2fd50*/  PRMT R8, RZ, 0x7610, R8 ;  /* 0x00007610ff087816 */ /* 0x000fe40000000008 */
[----:B0-----:R-:W-:Y:S02]  /*2fd60*/  @P4 LEA R2, R3, R2, 0x18 ;  /* 0x0000000203024211 */ /* 0x001fe400078ec0ff */
[----:B------:R-:W-:Y:S02]  /*2fd70*/  SEL R3, RZ, 0x1, !P1 ;  /* 0x00000001ff037807 */ /* 0x000fe40004800000 */
[----:B------:R0:W-:Y:S02]  /*2fd80*/  @P4 SYNCS.ARRIVE.TRANS64.A1T0 RZ, [R2+URZ+0x58], RZ ;  /* 0x000058ff02ff49a7 */ /* 0x0001e4000810003f */
[----:B0-----:R-:W-:-:S04]  /*2fd90*/  SEL R2, RZ, 0x1, !P2 ;  /* 0x00000001ff027807 */ /* 0x001fc80005000000 */
[--C-:B------:R-:W-:Y:S01]  /*2fda0*/  LOP3.LUT R0, R2, R0, R3.reuse, 0x96, !PT ;  /* 0x0000000002007212 */ /* 0x100fe200078e9603 */
[----:B------:R-:W-:Y:S01]  /*2fdb0*/  IMAD.MOV.U32 R2, RZ, RZ, -0x1 ;  /* 0xffffffffff027424 */ /* 0x000fe200078e00ff */
[----:B------:R-:W-:Y:S02]  /*2fdc0*/  PRMT R3, RZ, 0x7610, R3 ;  /* 0x00007610ff037816 */ /* 0x000fe40000000003 */
[----:B---3--:R-:W-:-:S04]  /*2fdd0*/  IADD3 R15, P1, R15, UR20, RZ ;  /* 0x000000140f0f7c10 */ /* 0x008fc8000ff3e0ff */
[----:B--2---:R-:W-:Y:S01]  /*2fde0*/  IADD3.X R16, R16, UR7, RZ, P1, !PT ;  /* 0x0000000710107c10 */ /* 0x004fe20008ffe4ff */
[----:B------:R0:W-:Y:S01]  /*2fdf0*/  STL [R1+0x604], R15 ;  /* 0x0006040f01007387 */ /* 0x0001e20000100800 */
[----:B------:R-:W-:-:S03]  /*2fe00*/  ISETP.GE.U32.AND P1, PT, R15, UR8, PT ;  /* 0x000000080f007c0c */ /* 0x000fc6000bf26070 */
[----:B------:R0:W-:Y:S01]  /*2fe10*/  STL [R1+0x600], R16 ;  /* 0x0006001001007387 */ /* 0x0001e20000100800 */
[----:B------:R-:W-:-:S13]  /*2fe20*/  ISETP.GE.U32.AND.EX P1, PT, R16, UR9, PT, P1 ;  /* 0x0000000910007c0c */ /* 0x000fda000bf26110 */
[----:B0-----:R-:W-:Y:S05]  /*2fe30*/  @P1 BRA `(.L_x_1061) ;  /* 0x0000000400681947 */ /* 0x001fea0003800000 */
[----:B------:R-:W0:Y:S01]  /*2fe40*/  S2UR UR8, SR_CTAID.X ;  /* 0x00000000000879c3 */ /* 0x000e220000002500 */
[----:B------:R-:W-:Y:S01]  /*2fe50*/  ULDC.64 UR10, c[0x0][0x628] ;  /* 0x00018a00000a7ab9 */ /* 0x000fe20000000a00 */
[----:B------:R-:W-:Y:S01]  /*2fe60*/  ULDC UR9, c[0x0][0x150] ;  /* 0x0000540000097ab9 */ /* 0x000fe20000000800 */
[----:B------:R-:W-:Y:S01]  /*2fe70*/  ISETP.NE.U32.AND P1, PT, RZ, UR10, PT ;  /* 0x0000000aff007c0c */ /* 0x000fe2000bf25070 */
[----:B------:R-:W-:Y:S01]  /*2fe80*/  ULDC UR12, c[0x0][0x630] ;  /* 0x00018c00000c7ab9 */ /* 0x000fe20000000800 */
[----:B------:R-:W-:Y:S01]  /*2fe90*/  ULDC UR14, c[0x0][0x154] ;  /* 0x00005500000e7ab9 */ /* 0x000fe20000000800 */
[----:B------:R-:W-:Y:S01]  /*2fea0*/  IMAD.MOV.U32 R3, RZ, RZ, R16 ;  /* 0x000000ffff037224 */ /* 0x000fe200078e0010 */
[----:B------:R-:W-:Y:S01]  /*2feb0*/  ISETP.NE.AND.EX P1, PT, RZ, UR11, PT, P1 ;  /* 0x0000000bff007c0c */ /* 0x000fe2000bf25310 */
[----:B------:R-:W1:Y:S01]  /*2fec0*/  S2UR UR13, SR_CTAID.Y ;  /* 0x00000000000d79c3 */ /* 0x000e620000002600 */
[----:B0-----:R-:W-:-:S05]  /*2fed0*/  I2FP.F32.U32 R2, UR8 ;  /* 0x0000000800027c45 */ /* 0x001fca0008201000 */
[----:B------:R-:W-:Y:S01]  /*2fee0*/  FMUL R9, R2, UR9 ;  /* 0x0000000902097c20 */ /* 0x000fe20008400000 */
[----:B------:R-:W-:Y:S01]  /*2fef0*/  IMAD.MOV.U32 R2, RZ, RZ, R15 ;  /* 0x000000ffff027224 */ /* 0x000fe200078e000f */
[----:B-1----:R-:W-:-:S04]  /*2ff00*/  I2FP.F32.U32 R12, UR13 ;  /* 0x0000000d000c7c45 */ /* 0x002fc80008201000 */
[----:B------:R-:W0:Y:S01]  /*2ff10*/  F2I.U32.TRUNC.NTZ R9, R9 ;  /* 0x0000000900097305 */ /* 0x000e22000020f000 */
[----:B------:R-:W-:Y:S05]  /*2ff20*/  @!P1 BRA `(.L_x_1062) ;  /* 0x0000000000289947 */ /* 0x000fea0003800000 */
[----:B------:R-:W-:Y:S02]  /*2ff30*/  ULDC UR9, c[0x0][0x634] ;  /* 0x00018d0000097ab9 */ /* 0x000fe40000000800 */
[----:B------:R-:W-:-:S05]  /*2ff40*/  IADD3 R3, P1, R15, UR9, RZ ;  /* 0x000000090f037c10 */ /* 0x000fca000ff3e0ff */
[----:B------:R-:W-:-:S04]  /*2ff50*/  IMAD.X R13, RZ, RZ, R16, P1 ;  /* 0x000000ffff0d7224 */ /* 0x000fc800008e0610 */
[----:B------:R-:W-:-:S04]  /*2ff60*/  IMAD.WIDE.U32 R4, R13, UR10, RZ ;  /* 0x0000000a0d047c25 */ /* 0x000fc8000f8e00ff */
[----:B------:R-:W-:-:S04]  /*2ff70*/  IMAD.WIDE.U32 R4, P1, R3, UR11, R4 ;  /* 0x0000000b03047c25 */ /* 0x000fc8000f820004 */
[----:B------:R-:W-:-:S04]  /*2ff80*/  IMAD.WIDE.U32 R2, R3, UR10, RZ ;  /* 0x0000000a03027c25 */ /* 0x000fc8000f8e00ff */
[----:B------:R-:W-:Y:S01]  /*2ff90*/  IMAD.MOV.U32 R2, RZ, RZ, R5 ;  /* 0x000000ffff027224 */ /* 0x000fe200078e0005 */
[----:B------:R-:W-:Y:S01]  /*2ffa0*/  IADD3 RZ, P2, R3, R4, RZ ;  /* 0x0000000403ff7210 */ /* 0x000fe20007f5e0ff */
[----:B------:R-:W-:-:S04]  /*2ffb0*/  IMAD.X R3, RZ, RZ, RZ, P1 ;  /* 0x000000ffff037224 */ /* 0x000fc800008e06ff */
[----:B------:R-:W-:-:S08]  /*2ffc0*/  IMAD.WIDE.U32.X R2, R13, UR11, R2, P2 ;  /* 0x0000000b0d027c25 */ /* 0x000fd000090e0402 */
.L_x_1062:
[--C-:B------:R-:W-:Y:S01]  /*2ffd0*/  SHF.R.U64 R10, R2, UR12, R3.reuse ;  /* 0x0000000c020a7c19 */ /* 0x100fe20008001203 */
[----:B------:R-:W-:Y:S01]  /*2ffe0*/  ULDC.64 UR10, c[0x0][0x620] ;  /* 0x00018800000a7ab9 */ /* 0x000fe20000000a00 */
[----:B------:R-:W-:Y:S01]  /*2fff0*/  SHF.R.U32.HI R2, RZ, UR12, R3 ;  /* 0x0000000cff027c19 */ /* 0x000fe20008011603 */
[----:B------:R-:W-:Y:S01]  /*30000*/  IMAD.MOV.U32 R3, RZ, RZ, R16 ;  /* 0x000000ffff037224 */ /* 0x000fe200078e0010 */
[----:B------:R-:W-:Y:S01]  /*30010*/  IADD3 R13, P1, RZ, -R10, RZ ;  /* 0x8000000aff0d7210 */ /* 0x000fe20007f3e0ff */
[----:B------:R-:W-:Y:S01]  /*30020*/  FMUL R12, R12, UR14 ;  /* 0x0000000e0c0c7c20 */ /* 0x000fe20008400000 */
[----:B------:R-:W-:Y:S01]  /*30030*/  ULDC.64 UR14, c[0x0][0x640] ;  /* 0x00019000000e7ab9 */ /* 0x000fe20000000a00 */
[----:B0-----:R-:W-:Y:S02]  /*30040*/  R2UR UR9, R9 ;  /* 0x00000000090972ca */ /* 0x001fe400000e0000 */
[----:B------:R-:W-:Y:S02]  /*30050*/  IADD3.X R2, RZ, ~R2, RZ, P1, !PT ;  /* 0x80000002ff027210 */ /* 0x000fe40000ffe4ff */
[----:B------:R-:W0:Y:S01]  /*30060*/  F2I.U32.TRUNC.NTZ R12, R12 ;  /* 0x0000000c000c7305 */ /* 0x000e22000020f000 */
[----:B------:R-:W-:-:S02]  /*30070*/  ISETP.NE.U32.AND P1, PT, RZ, UR14, PT ;  /* 0x0000000eff007c0c */ /* 0x000fc4000bf25070 */
[----:B------:R-:W-:Y:S02]  /*30080*/  IMAD R2, R2, UR10, RZ ;  /* 0x0000000a02027c24 */ /* 0x000fe4000f8e02ff */
[----:B------:R-:W-:Y:S02]  /*30090*/  ISETP.NE.AND.EX P1, PT, RZ, UR15, PT, P1 ;  /* 0x0000000fff007c0c */ /* 0x000fe4000bf25310 */
[----:B------:R-:W-:Y:S02]  /*300a0*/  IMAD R5, R13, UR11, R2 ;  /* 0x0000000b0d057c24 */ /* 0x000fe4000f8e0202 */
[----:B------:R-:W-:-:S04]  /*300b0*/  IMAD.MOV.U32 R2, RZ, RZ, R15 ;  /* 0x000000ffff027224 */ /* 0x000fc800078e000f */
[----:B------:R-:W-:Y:S01]  /*300c0*/  IMAD.WIDE.U32 R2, R13, UR10, R2 ;  /* 0x0000000a0d027c25 */ /* 0x000fe2000f8e0002 */
[----:B------:R-:W-:Y:S01]  /*300d0*/  ULDC UR10, c[0x0][0x618] ;  /* 0x00018600000a7ab9 */ /* 0x000fe20000000800 */
[----:B0-----:R-:W-:Y:S02]  /*300e0*/  R2UR UR11, R12 ;  /* 0x000000000c0b72ca */ /* 0x001fe400000e0000 */
[----:B------:R-:W-:-:S05]  /*300f0*/  IMAD.IADD R3, R3, 0x1, R5 ;  /* 0x0000000103037824 */ /* 0x000fca00078e0205 */
[--C-:B------:R-:W-:Y:S02]  /*30100*/  SHF.R.U64 R9, R2, UR10, R3.reuse ;  /* 0x0000000a02097c19 */ /* 0x100fe40008001203 */
[----:B------:R-:W-:Y:S01]  /*30110*/  SHF.R.U32.HI R2, RZ, UR10, R3 ;  /* 0x0000000aff027c19 */ /* 0x000fe20008011603 */
[----:B------:R-:W-:-:S03]  /*30120*/  ULDC UR10, c[0x0][0x608] ;  /* 0x00018200000a7ab9 */ /* 0x000fc60000000800 */
[--C-:B------:R-:W-:Y:S02]  /*30130*/  SHF.R.U64 R13, R9, UR10, R2.reuse ;  /* 0x0000000a090d7c19 */ /* 0x100fe40008001202 */
[----:B------:R-:W-:Y:S01]  /*30140*/  SHF.R.U32.HI R2, RZ, UR10, R2 ;  /* 0x0000000aff027c19 */ /* 0x000fe20008011602 */
[----:B------:R-:W-:-:S03]  /*30150*/  ULDC UR10, c[0x0][0x658] ;  /* 0x00019600000a7ab9 */ /* 0x000fc60000000800 */
[--C-:B------:R-:W-:Y:S02]  /*30160*/  SHF.R.U64 R12, R13, UR10, R2.reuse ;  /* 0x0000000a0d0c7c19 */ /* 0x100fe40008001202 */
[----:B------:R-:W-:-:S03]  /*30170*/  SHF.R.U32.HI R15, RZ, UR10, R2 ;  /* 0x0000000aff0f7c19 */ /* 0x000fc60008011602 */
[----:B------:R-:W-:Y:S02]  /*30180*/  IMAD.MOV.U32 R2, RZ, RZ, R12 ;  /* 0x000000ffff027224 */ /* 0x000fe400078e000c */
[----:B------:R-:W-:Y:S01]  /*30190*/  IMAD.MOV.U32 R3, RZ, RZ, R15 ;  /* 0x000000ffff037224 */ /* 0x000fe200078e000f */
[----:B------:R-:W-:Y:S06]  /*301a0*/  @!P1 BRA `(.L_x_1063) ;  /* 0x0000000000289947 */ /* 0x000fec0003800000 */
[----:B------:R-:W-:Y:S02]  /*301b0*/  ULDC UR10, c[0x0][0x64c] ;  /* 0x00019300000a7ab9 */ /* 0x000fe40000000800 */
[----:B------:R-:W-:-:S05]  /*301c0*/  IADD3 R3, P1, R12, UR10, RZ ;  /* 0x0000000a0c037c10 */ /* 0x000fca000ff3e0ff */
[----:B------:R-:W-:-:S04]  /*301d0*/  IMAD.X R15, RZ, RZ, R15, P1 ;  /* 0x000000ffff0f7224 */ /* 0x000fc800008e060f */
[----:B------:R-:W-:-:S04]  /*301e0*/  IMAD.WIDE.U32 R4, R15, UR14, RZ ;  /* 0x0000000e0f047c25 */ /* 0x000fc8000f8e00ff */
[----:B------:R-:W-:-:S04]  /*301f0*/  IMAD.WIDE.U32 R4, P1, R3, UR15, R4 ;  /* 0x0000000f03047c25 */ /* 0x000fc8000f820004 */
[----:B------:R-:W-:Y:S01]  /*30200*/  IMAD.WIDE.U32 R2, R3, UR14, RZ ;  /* 0x0000000e03027c25 */ /* 0x000fe2000f8e00ff */
[----:B------:R-:W-:-:S04]  /*30210*/  MOV R2, R5 ;  /* 0x0000000500027202 */ /* 0x000fc80000000f00 */
[----:B------:R-:W-:Y:S01]  /*30220*/  IADD3 RZ, P2, R3, R4, RZ ;  /* 0x0000000403ff7210 */ /* 0x000fe20007f5e0ff */
[----:B------:R-:W-:-:S04]  /*30230*/  IMAD.X R3, RZ, RZ, RZ, P1 ;  /* 0x000000ffff037224 */ /* 0x000fc800008e06ff */
[----:B------:R-:W-:-:S08]  /*30240*/  IMAD.WIDE.U32.X R2, R15, UR15, R2, P2 ;  /* 0x0000000f0f027c25 */ /* 0x000fd000090e0402 */
.L_x_1063:
[----:B------:R-:W-:Y:S01]  /*30250*/  ULDC UR10, c[0x0][0x648] ;  /* 0x00019200000a7ab9 */ /* 0x000fe20000000800 */
[----:B------:R-:W-:Y:S01]  /*30260*/  UISETP.NE.AND UP0, UPT, UR46, URZ, UPT ;  /* 0x0000003f2e00728c */ /* 0x000fe2000bf05270 */
[----:B------:R-:W-:Y:S01]  /*30270*/  SHF.R.U64 R2, R2, UR10, R3 ;  /* 0x0000000a02027c19 */ /* 0x000fe20008001203 */
[----:B------:R-:W-:Y:S01]  /*30280*/  ULDC UR10, c[0x0][0x638] ;  /* 0x00018e00000a7ab9 */ /* 0x000fe20000000800 */
[----:B------:R-:W-:Y:S01]  /*30290*/  UIADD3 UR11, -UR11, URZ, URZ ;  /* 0x0000003f0b0b7290 */ /* 0x000fe2000fffe13f */
[----:B------:R-:W-:Y:S02]  /*302a0*/  LOP3.LUT R13, R13, UR6, RZ, 0xc0, !PT ;  /* 0x000000060d0d7c12 */ /* 0x000fe4000f8ec0ff */
[----:B------:R-:W-:Y:S01]  /*302b0*/  IMAD.MOV R3, RZ, RZ, -R2 ;  /* 0x000000ffff037224 */ /* 0x000fe200078e0a02 */
[----:B------:R-:W-:Y:S02]  /*302c0*/  LOP3.LUT R9, R9, UR4, RZ, 0xc0, !PT ;  /* 0x0000000409097c12 */ /* 0x000fe4000f8ec0ff */
[----:B------:R-:W-:Y:S01]  /*302d0*/  IMAD R5, R2, UR5, R13 ;  /* 0x0000000502057c24 */ /* 0x000fe2000f8e020d */
[----:B------:R-:W-:Y:S01]  /*302e0*/  PLOP3.LUT P1, PT, PT, PT, UP0, 0x40, 0x0 ;  /* 0x000000000000781c */ /* 0x000fe20003f2e808 */
[----:B------:R-:W-:Y:S01]  /*302f0*/  IMAD R12, R3, UR10, R12 ;  /* 0x0000000a030c7c24 */ /* 0x000fe2000f8e020c */
[----:B------:R-:W-:Y:S01]  /*30300*/  UIADD3 UR10, -UR9, URZ, URZ ;  /* 0x0000003f090a7290 */ /* 0x000fe2000fffe13f */
[----:B------:R-:W-:Y:S01]  /*30310*/  PLOP3.LUT P2, PT, PT, PT, UP0, 0x40, 0x0 ;  /* 0x000000000000781c */ /* 0x000fe20003f4e808 */
[----:B------:R-:W-:Y:S01]  /*30320*/  IMAD.MOV.U32 R3, RZ, RZ, 0x1 ;  /* 0x00000001ff037424 */ /* 0x000fe200078e00ff */
[----:B------:R-:W-:-:S02]  /*30330*/  ULDC UR9, c[0x0][0x144] ;  /* 0x0000510000097ab9 */ /* 0x000fc40000000800 */
[----:B------:R-:W-:-:S03]  /*30340*/  UIMAD UR8, UR9, UR10, UR8 ;  /* 0x0000000a090872a4 */ /* 0x000fc6000f8e0208 */
[----:B------:R-:W-:Y:S02]  /*30350*/  ULDC UR9, c[0x0][0x148] ;  /* 0x0000520000097ab9 */ /* 0x000fe40000000800 */
[----:B------:R-:W-:-:S03]  /*30360*/  @UP0 UIMAD UR8, UR9, UR11, UR13 ;  /* 0x0000000b090802a4 */ /* 0x000fc6000f8e020d */
[----:B------:R-:W-:Y:S02]  /*30370*/  ULDC UR9, c[0x0][0x600] ;  /* 0x0001800000097ab9 */ /* 0x000fe40000000800 */
[----:B------:R-:W-:Y:S02]  /*30380*/  IMAD R12, R12, UR9, R9 ;  /* 0x000000090c0c7c24 */ /* 0x000fe4000f8e0209 */
[----:B------:R-:W-:Y:S01]  /*30390*/  IMAD.U32 R2, RZ, RZ, UR8 ;  /* 0x00000008ff027e24 */ /* 0x000fe2000f8e00ff */
[----:B------:R-:W-:-:S03]  /*303a0*/  ULDC UR8, c[0x0][0x610] ;  /* 0x0001840000087ab9 */ /* 0x000fc60000000800 */
[----:B------:R-:W-:-:S05]  /*303b0*/  IMAD R5, R5, UR8, R2 ;  /* 0x0000000805057c24 */ /* 0x000fca000f8e0202 */
[----:B------:R-:W-:Y:S02]  /*303c0*/  SEL R2, R12, R5, P1 ;  /* 0x000000050c027207 */ /* 0x000fe40000800000 */
[----:B------:R-:W-:-:S07]  /*303d0*/  SEL R5, R5, R12, P2 ;  /* 0x0000000c05057207 */ /* 0x000fce0001000000 */
.L_x_1061:
[----:B------:R-:W-:Y:S05]  /*303e0*/  BSYNC B1 ;  /* 0x0000000000017941 */ /* 0x000fea0003800000 */
.L_x_1060:
[----:B------:R-:W-:-:S13]  /*303f0*/  LOP3.LUT P1, RZ, R3, 0xff, RZ, 0xc0, !PT ;  /* 0x000000ff03ff7812 */ /* 0x000fda000782c0ff */
[----:B------:R-:W-:Y:S05]  /*30400*/  @P1 BRA `(.L_x_1064) ;  /* 0xfffffff400181947 */ /* 0x000fea000383ffff */
[----:B------:R-:W-:Y:S05]  /*30410*/  BSYNC B0 ;  /* 0x0000000000007941 */ /* 0x000fea0003800000 */
.L_x_1052:
[----:B------:R-:W-:-:S03]  /*30420*/  UMOV UR8, 0xffffffff ;  /* 0xffffffff00087882 */ /* 0x000fc60000000000 */
[----:B------:R-:W-:Y:S05]  /*30430*/  BRA.DIV UR8, `(.L_x_1065) ;  /* 0x00000006081c7947 */ /* 0x000fea000b800000 */
[----:B------:R-:W-:-:S13]  /*30440*/  ELECT P6, URZ, PT ;  /* 0x00000000003f782f */ /* 0x000fda00038c0000 */
.L_x_1079:
[----:B------:R-:W-:Y:S04]  /*30450*/  BSSY B0, `(.L_x_1066) ;  /* 0x000002c000007945 */ /* 0x000fe80003800000 */
[----:B------:R-:W-:Y:S05]  /*30460*/  @!P6 BRA `(.L_x_1067) ;  /* 0x0000000000a8e947 */ /* 0x000fea0003800000 */
[----:B------:R-:W-:-:S04]  /*30470*/  ULOP3.LUT UR8, UR40, 0x2, URZ, 0xfc, !UPT ;  /* 0x0000000228087892 */ /* 0x000fc8000f8efc3f */
[----:B------:R-:W-:-:S06]  /*30480*/  UISETP.NE.AND UP0, UPT, UR8, 0x3, UPT ;  /* 0x000000030800788c */ /* 0x000fcc000bf05270 */
[----:B------:R-:W-:-:S13]  /*30490*/  PLOP3.LUT P0, PT, PT, PT, UP0, 0x80, 0x0 ;  /* 0x000000000000781c */ /* 0x000fda0003f0f008 */
[----:B------:R-:W-:Y:S05]  /*304a0*/  @!P0 BRA `(.L_x_1068) ;  /* 0x0000000000048947 */ /* 0x000fea0003800000 */
[----:B------:R-:W-:Y:S01]  /*304b0*/  BPT.TRAP 0x1 ;  /* 0x000000040000795c */ /* 0x000fe20000300000 */
.L_x_1068:
[----:B------:R-:W0:Y:S01]  /*304c0*/  S2R R3, SR_CgaCtaId ;  /* 0x0000000000037919 */ /* 0x000e220000008800 */
[----:B------:R-:W-:-:S04]  /*304d0*/  MOV R2, 0x400 ;  /* 0x0000040000027802 */ /* 0x000fc80000000f00 */
[----:B0-----:R-:W-:Y:S02]  /*304e0*/  LEA R3, R3, R2, 0x18 ;  /* 0x0000000203037211 */ /* 0x001fe400078ec0ff */
[----:B------:R-:W-:-:S03]  /*304f0*/  SHF.L.U32 R2, R0, 0x1f, RZ ;  /* 0x0000001f00027819 */ /* 0x000fc600000006ff */
[----:B------:R-:W-:-:S04]  /*30500*/  VIADD R3, R3, 0x20 ;  /* 0x0000002003037836 */ /* 0x000fc80000000000 */
[----:B------:R-:W-:-:S04]  /*30510*/  IMAD R5, R6, 0x8, R3 ;  /* 0x0000000806057824 */ /* 0x000fc800078e0203 */
[----:B------:R-:W0:Y:S02]  /*30520*/  SYNCS.PHASECHK.TRANS64.TRYWAIT P0, [R5+URZ], R2 ;  /* 0x00000002050075a7 */ /* 0x000e24000800017f */
[----:B0-----:R-:W-:Y:S05]  /*30530*/  @!P0 BRA `(.L_x_1069) ;  /* 0x0000000000fc8947 */ /* 0x001fea0003800000 */
.L_x_1080:
[----:B------:R-:W-:-:S05]  /*30540*/  VIADD R6, R6, 0x1 ;  /* 0x0000000106067836 */ /* 0x000fca0000000000 */
[----:B------:R-:W-:-:S04]  /*30550*/  ISETP.NE.AND P0, PT, R6, 0x4, PT ;  /* 0x000000040600780c */ /* 0x000fc80003f05270 */
[----:B0-----:R-:W-:Y:S02]  /*30560*/  SEL R5, RZ, 0x1, P0 ;  /* 0x00000001ff057807 */ /* 0x001fe40000000000 */
[----:B------:R-:W-:Y:S02]  /*30570*/  SEL R6, R6, RZ, P0 ;  /* 0x000000ff06067207 */ /* 0x000fe40000000000 */
[----:B------:R-:W-:-:S03]  /*30580*/  LOP3.LUT R5, R0, R5, RZ, 0x3c, !PT ;  /* 0x0000000500057212 */ /* 0x000fc600078e3cff */
[----:B------:R-:W-:Y:S01]  /*30590*/  IMAD R7, R6, 0x8, R3 ;  /* 0x0000000806077824 */ /* 0x000fe200078e0203 */
[----:B------:R-:W-:-:S04]  /*305a0*/  SHF.L.U32 R0, R5, 0x1f, RZ ;  /* 0x0000001f05007819 */ /* 0x000fc800000006ff */
[----:B------:R-:W0:Y:S02]  /*305b0*/  SYNCS.PHASECHK.TRANS64.TRYWAIT P0, [R7+URZ], R0 ;  /* 0x00000000070075a7 */ /* 0x000e24000800017f */
[----:B0-----:R-:W-:Y:S05]  /*305c0*/  @!P0 BRA `(.L_x_1070) ;  /* 0x0000000000ec8947 */ /* 0x001fea0003800000 */
.L_x_1081:
[----:B0-----:R-:W-:-:S04]  /*305d0*/  IADD3 R0, R6, 0x1, RZ ;  /* 0x0000000106007810 */ /* 0x001fc80007ffe0ff */
[----:B------:R-:W-:-:S04]  /*305e0*/  ISETP.NE.AND P0, PT, R0, 0x4, PT ;  /* 0x000000040000780c */ /* 0x000fc80003f05270 */
[----:B------:R-:W-:Y:S02]  /*305f0*/  SEL R2, RZ, 0x1, P0 ;  /* 0x00000001ff027807 */ /* 0x000fe40000000000 */
[----:B------:R-:W-:Y:S02]  /*30600*/  SEL R4, R0, RZ, P0 ;  /* 0x000000ff00047207 */ /* 0x000fe40000000000 */
[----:B------:R-:W-:-:S03]  /*30610*/  LOP3.LUT R5, R5, R2, RZ, 0x3c, !PT ;  /* 0x0000000205057212 */ /* 0x000fc600078e3cff */
[----:B------:R-:W-:Y:S01]  /*30620*/  IMAD R7, R4, 0x8, R3 ;  /* 0x0000000804077824 */ /* 0x000fe200078e0203 */
[----:B------:R-:W-:-:S04]  /*30630*/  SHF.L.U32 R0, R5, 0x1f, RZ ;  /* 0x0000001f05007819 */ /* 0x000fc800000006ff */
[----:B------:R-:W0:Y:S02]  /*30640*/  SYNCS.PHASECHK.TRANS64.TRYWAIT P0, [R7+URZ], R0 ;  /* 0x00000000070075a7 */ /* 0x000e24000800017f */
[----:B0-----:R-:W-:Y:S05]  /*30650*/  @!P0 BRA `(.L_x_1071) ;  /* 0x0000000000dc8947 */ /* 0x001fea0003800000 */
.L_x_1082:
[----:B0-----:R-:W-:-:S05]  /*30660*/  VIADD R0, R4, 0x1 ;  /* 0x0000000104007836 */ /* 0x001fca0000000000 */
[----:B------:R-:W-:-:S04]  /*30670*/  ISETP.NE.AND P0, PT, R0, 0x4, PT ;  /* 0x000000040000780c */ /* 0x000fc80003f05270 */
[----:B------:R-:W-:Y:S02]  /*30680*/  SEL R2, RZ, 0x1, P0 ;  /* 0x00000001ff027807 */ /* 0x000fe40000000000 */
[----:B------:R-:W-:Y:S02]  /*30690*/  SEL R0, R0, RZ, P0 ;  /* 0x000000ff00007207 */ /* 0x000fe40000000000 */
[----:B------:R-:W-:-:S03]  /*306a0*/  LOP3.LUT R2, R5, R2, RZ, 0x3c, !PT ;  /* 0x0000000205027212 */ /* 0x000fc600078e3cff */
[----:B------:R-:W-:Y:S01]  /*306b0*/  IMAD R3, R0, 0x8, R3 ;  /* 0x0000000800037824 */ /* 0x000fe200078e0203 */
[----:B------:R-:W-:-:S07]  /*306c0*/  SHF.L.U32 R0, R2, 0x1f, RZ ;  /* 0x0000001f02007819 */ /* 0x000fce00000006ff */
.L_x_1072:
[----:B0-----:R0:W1:Y:S02]  /*306d0*/  SYNCS.PHASECHK.TRANS64.TRYWAIT P0, [R3+URZ], R0 ;  /* 0x00000000030075a7 */ /* 0x001064000800017f */
[----:B-1----:R-:W-:Y:S05]  /*306e0*/  @!P0 NANOSLEEP.SYNCS 0x989680 ;  /* 0x009896800000895d */ /* 0x002fea0003900000 */
[----:B------:R-:W1:Y:S02]  /*306f0*/  @!P0 SYNCS.PHASECHK.TRANS64 P0, [R3+URZ], R0 ;  /* 0x00000000030085a7 */ /* 0x000e64000800007f */
[----:B-1----:R-:W-:Y:S05]  /*30700*/  @!P0 BRA `(.L_x_1072) ;  /* 0xfffffffc00f08947 */ /* 0x002fea000383ffff */
.L_x_1067:
[----:B------:R-:W-:Y:S05]  /*30710*/  BSYNC B0 ;  /* 0x0000000000007941 */ /* 0x000fea0003800000 */
.L_x_1066:
[----:B------:R-:W-:Y:S05]  /*30720*/  EXIT ;  /* 0x000000000000794d */ /* 0x000fea0003800000 */
.L_x_17:
[----:B-1----:R1:W4:Y:S02]  /*30730*/  SYNCS.PHASECHK.TRANS64.TRYWAIT P1, [R3+URZ], R0 ;  /* 0x00000000030075a7 */ /* 0x002324000802017f */
[----:B----4-:R-:W-:Y:S05]  /*30740*/  @!P1 NANOSLEEP.SYNCS 0x989680 ;  /* 0x009896800000995d */ /* 0x010fea0003900000 */
[----:B------:R-:W4:Y:S02]  /*30750*/  @!P1 SYNCS.PHASECHK.TRANS64 P1, [R3+URZ], R0 ;  /* 0x00000000030095a7 */ /* 0x000f24000802007f */
[----:B----4-:R-:W-:Y:S05]  /*30760*/  @!P1 BRA `(.L_x_17) ;  /* 0xfffffffc00f09947 */ /* 0x010fea000383ffff */
[----:B------:R-:W-:Y:S05]  /*30770*/  BRA `(.L_x_16) ;  /* 0xfffffd0c00287947 */ /* 0x000fea000383ffff */
.L_x_22:
[----:B-1----:R-:W-:-:S04]  /*30780*/  IMAD.U32 R6, RZ, RZ, UR8 ;  /* 0x00000008ff067e24 */ /* 0x002fc8000f8e00ff */
[----:B------:R1:W2:Y:S03]  /*30790*/  SYNCS.PHASECHK.TRANS64.TRYWAIT P1, [R6+URZ], R4 ;  /* 0x00000004060075a7 */ /* 0x0002a6000802017f */
[----:B--2---:R-:W-:Y:S05]  /*307a0*/  @!P1 NANOSLEEP.SYNCS 0x989680 ;  /* 0x009896800000995d */ /* 0x004fea0003900000 */
[----:B------:R-:W2:Y:S02]  /*307b0*/  @!P1 SYNCS.PHASECHK.TRANS64 P1, [R6+URZ], R4 ;  /* 0x00000004060095a7 */ /* 0x000ea4000802007f */
[----:B--2---:R-:W-:Y:S05]  /*307c0*/  @!P1 BRA `(.L_x_22) ;  /* 0xfffffffc00ec9947 */ /* 0x004fea000383ffff */
[----:B------:R-:W-:Y:S05]  /*307d0*/  BRA `(.L_x_21) ;  /* 0xfffffd5400a87947 */ /* 0x000fea000383ffff */
.L_x_1053:
[----:B------:R-:W-:Y:S01]  /*307e0*/  BSSY B1, `(.L_x_1073) ;  /* 0x0000006000017945 */ /* 0x000fe20003800000 */
[----:B------:R-:W-:-:S07]  /*307f0*/  IMAD.MOV.U32 R15, RZ, RZ, -0x1 ;  /* 0xffffffffff0f7424 */ /* 0x000fce00078e00ff */
[----:B------:R-:W-:Y:S05]  /*30800*/  WARPSYNC.COLLECTIVE R15, `(.L_x_1074) ;  /* 0x000000000f0c7348 */ /* 0x000fea0003c00000 */
[----:B------:R-:W-:Y:S02]  /*30810*/  ELECT P6, UR62, PT ;  /* 0x00000000003e782f */ /* 0x000fe400038c0000 */
[----:B------:R-:W-:Y:S01]  /*30820*/  MOV R14, UR62 ;  /* 0x0000003e000e7c02 */ /* 0x000fe20008000f00 */
[----:B------:R-:W-:Y:S10]  /*30830*/  ENDCOLLECTIVE ;  /* 0x000000000000791b */ /* 0x000ff40003800000 */
.L_x_1074:
[----:B------:R-:W-:Y:S05]  /*30840*/  BSYNC B1 ;  /* 0x0000000000017941 */ /* 0x000fea0003800000 */
.L_x_1073:
[----:B------:R-:W-:Y:S05]  /*30850*/  BRA `(.L_x_1075) ;  /* 0xfffffff000107947 */ /* 0x000fea000383ffff */
.L_x_1056:
[----:B-1----:R1:W2:Y:S02]  /*30860*/  SYNCS.PHASECHK.TRANS64.TRYWAIT P1, [R15+URZ+0x20], R12 ;  /* 0x0000200c0f0075a7 */ /* 0x0022a4000802017f */
[----:B--2---:R-:W-:Y:S05]  /*30870*/  @!P1 NANOSLEEP.SYNCS 0x989680 ;  /* 0x009896800000995d */ /* 0x004fea0003900000 */
[----:B------:R-:W2:Y:S02]  /*30880*/  @!P1 SYNCS.PHASECHK.TRANS64 P1, [R15+URZ+0x20], R12 ;  /* 0x0000200c0f0095a7 */ /* 0x000ea4000802007f */
[----:B--2---:R-:W-:Y:S05]  /*30890*/  @!P1 BRA `(.L_x_1056) ;  /* 0xfffffffc00f09947 */ /* 0x004fea000383ffff */
[----:B------:R-:W-:Y:S05]  /*308a0*/  BRA `(.L_x_1076) ;  /* 0xfffffff000447947 */ /* 0x000fea000383ffff */
.L_x_1065:
[----:B------:R-:W-:Y:S01]  /*308b0*/  BSSY B0, `(.L_x_1077) ;  /* 0x0000006000007945 */ /* 0x000fe20003800000 */
[----:B------:R-:W-:-:S07]  /*308c0*/  IMAD.MOV.U32 R15, RZ, RZ, -0x1 ;  /* 0xffffffffff0f7424 */ /* 0x000fce00078e00ff */
[----:B------:R-:W-:Y:S05]  /*308d0*/  WARPSYNC.COLLECTIVE R15, `(.L_x_1078) ;  /* 0x000000000f0c7348 */ /* 0x000fea0003c00000 */
[----:B------:R-:W-:Y:S02]  /*308e0*/  ELECT P6, UR62, PT ;  /* 0x00000000003e782f */ /* 0x000fe400038c0000 */
[----:B------:R-:W-:Y:S01]  /*308f0*/  MOV R14, UR62 ;  /* 0x0000003e000e7c02 */ /* 0x000fe20008000f00 */
[----:B------:R-:W-:Y:S10]  /*30900*/  ENDCOLLECTIVE ;  /* 0x000000000000791b */ /* 0x000ff40003800000 */
.L_x_1078:
[----:B------:R-:W-:Y:S05]  /*30910*/  BSYNC B0 ;  /* 0x0000000000007941 */ /* 0x000fea0003800000 */
.L_x_1077:
[----:B------:R-:W-:Y:S05]  /*30920*/  BRA `(.L_x_1079) ;  /* 0xfffffff800c87947 */ /* 0x000fea000383ffff */
.L_x_1069:
[----:B0-----:R0:W1:Y:S02]  /*30930*/  SYNCS.PHASECHK.TRANS64.TRYWAIT P0, [R5+URZ], R2 ;  /* 0x00000002050075a7 */ /* 0x001064000800017f */
[----:B-1----:R-:W-:Y:S05]  /*30940*/  @!P0 NANOSLEEP.SYNCS 0x989680 ;  /* 0x009896800000895d */ /* 0x002fea0003900000 */
[----:B------:R-:W1:Y:S02]  /*30950*/  @!P0 SYNCS.PHASECHK.TRANS64 P0, [R5+URZ], R2 ;  /* 0x00000002050085a7 */ /* 0x000e64000800007f */
[----:B-1----:R-:W-:Y:S05]  /*30960*/  @!P0 BRA `(.L_x_1069) ;  /* 0xfffffffc00f08947 */ /* 0x002fea000383ffff */
[----:B------:R-:W-:Y:S05]  /*30970*/  BRA `(.L_x_1080) ;  /* 0xfffffff800f07947 */ /* 0x000fea000383ffff */
.L_x_1070:
[----:B0-----:R0:W1:Y:S02]  /*30980*/  SYNCS.PHASECHK.TRANS64.TRYWAIT P0, [R7+URZ], R0 ;  /* 0x00000000070075a7 */ /* 0x001064000800017f */
[----:B-1----:R-:W-:Y:S05]  /*30990*/  @!P0 NANOSLEEP.SYNCS 0x989680 ;  /* 0x009896800000895d */ /* 0x002fea0003900000 */
[----:B------:R-:W1:Y:S02]  /*309a0*/  @!P0 SYNCS.PHASECHK.TRANS64 P0, [R7+URZ], R0 ;  /* 0x00000000070085a7 */ /* 0x000e64000800007f */
[----:B-1----:R-:W-:Y:S05]  /*309b0*/  @!P0 BRA `(.L_x_1070) ;  /* 0xfffffffc00f08947 */ /* 0x002fea000383ffff */
[----:B------:R-:W-:Y:S05]  /*309c0*/  BRA `(.L_x_1081) ;  /* 0xfffffffc00007947 */ /* 0x000fea000383ffff */
.L_x_1071:
[----:B0-----:R0:W1:Y:S02]  /*309d0*/  SYNCS.PHASECHK.TRANS64.TRYWAIT P0, [R7+URZ], R0 ;  /* 0x00000000070075a7 */ /* 0x001064000800017f */
[----:B-1----:R-:W-:Y:S05]  /*309e0*/  @!P0 NANOSLEEP.SYNCS 0x989680 ;  /* 0x009896800000895d */ /* 0x002fea0003900000 */
[----:B------:R-:W1:Y:S02]  /*309f0*/  @!P0 SYNCS.PHASECHK.TRANS64 P0, [R7+URZ], R0 ;  /* 0x00000000070085a7 */ /* 0x000e64000800007f */
[----:B-1----:R-:W-:Y:S05]  /*30a00*/  @!P0 BRA `(.L_x_1071) ;  /* 0xfffffffc00f08947 */ /* 0x002fea000383ffff */
[----:B------:R-:W-:Y:S05]  /*30a10*/  BRA `(.L_x_1082) ;  /* 0xfffffffc00107947 */ /* 0x000fea000383ffff */
.L_x_1083:
[----:B------:R-:W-:-:S00]  /*30a20*/  BRA `(.L_x_1083) ;  /* 0xfffffffc00fc7947 */ /* 0x000fc0000383ffff */
[----:B------:R-:W-:-:S00]  /*30a30*/  NOP ;  /* 0x0000000000007918 */ /* 0x000fc00000000000 */
        /* <DEDUP_REMOVED lines=12> */
.L_x_1084:


//--------------------- .nv.global.init           --------------------------
	.section	.nv.global.init,"aw",@progbits
.nv.global.init:
	.type		$str$22,@object
	.size		$str$22,($str$23 - $str$22)
$str$22:
        /*0000*/ 	.byte	0x6b, 0x5f, 0x74, 0x69, 0x6c, 0x65, 0x5f, 0x63, 0x6f, 0x75, 0x6e, 0x74, 0x20, 0x3e, 0x3d, 0x20
        /*0010*/ 	.byte	0x31, 0x00
	.type		$str$23,@object
	.size		$str$23,(__unnamed_1 - $str$23)
$str$23:
        /*0012*/ 	.byte	0x2f, 0x74, 0x6d, 0x70, 0x2f, 0x63, 0x75, 0x74, 0x6c, 0x61, 0x73, 0x73, 0x5f, 0x73, 0x77, 0x65
        /*0022*/ 	.byte	0x65, 0x70, 0x5f, 0x73, 0x72, 0x63, 0x2f, 0x69, 0x6e, 0x63, 0x6c, 0x75, 0x64, 0x65, 0x2f, 0x63
        /*0032*/ 	.byte	0x75, 0x74, 0x6c, 0x61, 0x73, 0x73, 0x2f, 0x67, 0x65, 0x6d, 0x6d, 0x2f, 0x63, 0x6f, 0x6c, 0x6c
        /*0042*/ 	.byte	0x65, 0x63, 0x74, 0x69, 0x76, 0x65, 0x2f, 0x73, 0x6d, 0x39, 0x30, 0x5f, 0x6d, 0x6d, 0x61, 0x5f
        /*0052*/ 	.byte	0x74, 0x6d, 0x61, 0x5f, 0x67, 0x6d, 0x6d, 0x61, 0x5f, 0x73, 0x73, 0x5f, 0x77, 0x61, 0x72, 0x70
        /*0062*/ 	.byte	0x73, 0x70, 0x65, 0x63, 0x69, 0x61, 0x6c, 0x69, 0x7a, 0x65, 0x64, 0x2e, 0x68, 0x70, 0x70, 0x00
	.type		__unnamed_1,@object
	.size		__unnamed_1,(.L_0 - __unnamed_1)
__unnamed_1:
        /* <DEDUP_REMOVED lines=181> */
        /*0bc2*/ 	.byte	0x65, 0x6e, 0x74, 0x69, 0x74, 0x79, 0x5d, 0x00
.L_0:


//--------------------- .nv.shared._ZN7cutlass13device_kernelINS_4gemm6kernel13GemmUniversalIN4cute5tupleIJiiiiEEENS1_10collective13CollectiveMmaINS1_34MainloopSm90TmaGmmaWarpSpecializedILi4ENS5_IJNS4_1CILi1EEESB_SB_EEENS1_35KernelTmaWarpSpecializedCooperativeEEENS5_IJNSA_ILi512EEENSA_ILi256EEENSA_ILi32EEEEEENS_10bfloat16_tENS5_IJlSB_lEEESJ_SK_NS4_8TiledMMAINS4_8MMA_AtomIJNS4_4SM904GMMA28MMA_64x256x16_F32BF16BF16_SSILNSO_5MajorE0ELSQ_0ELNSO_7ScaleInE1ELSR_1EEEEEENS4_6LayoutINS5_IJNSA_ILi2EEESB_SB_EEENS5_IJSB_NSA_ILi0EEESX_EEEEENS5_IJNS4_10UnderscoreES10_S10_EEEEENS4_13SM90_TMA_LOADENS4_14ComposedLayoutINS4_7SwizzleILi2ELi4ELi3EEENS4_18smem_ptr_flag_bitsILi16EEENSU_INS5_IJNSA_ILi8EEESH_EEENS5_IJSH_SB_EEEEEEEvNS4_8identityES13_S1D_vS1E_EENS_8epilogue10collective6detail29Sm90TmaWarpSpecializedAdapterINS1H_15DefaultEpilogueISJ_SK_SK_NS1G_6thread17LinearCombinationISJ_Li1EffLNS1L_9ScaleType4KindE0ELNS_15FloatRoundStyleE2ESJ_EENS1_15EpilogueDefaultEEEEEvvEEEEvNT_6ParamsE --------------------------
	.section	.nv.shared._ZN7cutlass13device_kernelINS_4gemm6kernel13GemmUniversalIN4cute5tupleIJiiiiEEENS1_10collective13CollectiveMmaINS1_34MainloopSm90TmaGmmaWarpSpecializedILi4ENS5_IJNS4_1CILi1EEESB_SB_EEENS1_35KernelTmaWarpSpecializedCooperativeEEENS5_IJNSA_ILi512EEENSA_ILi256EEENSA_ILi32EEEEEENS_10bfloat16_tENS5_IJlSB_lEEESJ_SK_NS4_8TiledMMAINS4_8MMA_AtomIJNS4_4SM904GMMA28MMA_64x256x16_F32BF16BF16_SSILNSO_5MajorE0ELSQ_0ELNSO_7ScaleInE1ELSR_1EEEEEENS4_6LayoutINS5_IJNSA_ILi2EEESB_SB_EEENS5_IJSB_NSA_ILi0EEESX_EEEEENS5_IJNS4_10UnderscoreES10_S10_EEEEENS4_13SM90_TMA_LOADENS4_14ComposedLayoutINS4_7SwizzleILi2ELi4ELi3EEENS4_18smem_ptr_flag_bitsILi16EEENSU_INS5_IJNSA_ILi8EEESH_EEENS5_IJSH_SB_EEEEEEEvNS4_8identityES13_S1D_vS1E_EENS_8epilogue10collective6detail29Sm90TmaWarpSpecializedAdapterINS1H_15DefaultEpilogueISJ_SK_SK_NS1G_6thread17LinearCombinationISJ_Li1EffLNS1L_9ScaleType4KindE0ELNS_15FloatRoundStyleE2ESJ_EENS1_15EpilogueDefaultEEEEEvvEEEEvNT_6ParamsE,"aw",@nobits
	.sectionflags	@""
	.align	16
	.zero		1024


//--------------------- .nv.shared.reserved.0     --------------------------
	.section	.nv.shared.reserved.0,"aw",@nobits
	.weak		__nv_reservedSMEM_offset_0_alias
	.size		__nv_reservedSMEM_offset_0_alias, 0, 0
	.other		__nv_reservedSMEM_offset_0_alias,@"STO_CUDA_RESERVED_SHARED STV_DEFAULT"
__nv_reservedSMEM_offset_0_alias:
	.zero		0


//--------------------- .nv.global                --------------------------
	.section	.nv.global,"aw",@nobits
.nv.global:
	.type		_ZN40_INTERNAL_72ad164c_4_k_cu_31d60c01_170784cute1_E,@object
	.size		_ZN40_INTERNAL_72ad164c_4_k_cu_31d60c01_170784cute1_E,(_ZN40_INTERNAL_72ad164c_4_k_cu_31d60c01_170784cuda3std3__45__cpo6cbeginE - _ZN40_INTERNAL_72ad164c_4_k_cu_31d60c01_170784cute1_E)
_ZN40_INTERNAL_72ad164c_4_k_cu_31d60c01_170784cute1_E:
	.zero		1
	.type		_ZN40_INTERNAL_72ad164c_4_k_cu_31d60c01_170784cuda3std3__45__cpo6cbeginE,@object
	.size		_ZN40_INTERNAL_72ad164c_4_k_cu_31d60c01_170784cuda3std3__45__cpo6cbeginE,(_ZN40_INTERNAL_72ad164c_4_k_cu_31d60c01_170784cuda3std3__48in_placeE - _ZN40_INTERNAL_72ad164c_4_k_cu_31d60c01_170784cuda3std3__45__cpo6cbeginE)
_ZN40_INTERNAL_72ad164c_4_k_cu_31d60c01_170784cuda3std3__45__cpo6cbeginE:
	.zero		1
	.type		_ZN40_INTERNAL_72ad164c_4_k_cu_31d60c01_170784cuda3std3__48in_placeE,@object
	.size		_ZN40_INTERNAL_72ad164c_4_k_cu_31d60c01_170784cuda3std3__48in_placeE,(_ZN40_INTERNAL_72ad164c_4_k_cu_31d60c01_170784cuda3std6ranges3__45__cpo9iter_moveE - _ZN40_INTERNAL_72ad164c_4_k_cu_31d60c01_170784cuda3std3__48in_placeE)
_ZN40_INTERNAL_72ad164c_4_k_cu_31d60c01_170784cuda3std3__48in_placeE:
	.zero		1
	.type		_ZN40_INTERNAL_72ad164c_4_k_cu_31d60c01_170784cuda3std6ranges3__45__cpo9iter_moveE,@object
	.size		_ZN40_INTERNAL_72ad164c_4_k_cu_31d60c01_170784cuda3std6ranges3__45__cpo9iter_moveE,(_ZN40_INTERNAL_72ad164c_4_k_cu_31d60c01_170784cuda3std3__45__cpo5beginE - _ZN40_INTERNAL_72ad164c_4_k_cu_31d60c01_170784cuda3std6ranges3__45__cpo9iter_moveE)
_ZN40_INTERNAL_72ad164c_4_k_cu_31d60c01_170784cuda3std6ranges3__45__cpo9iter_moveE:
	.zero		1
	.type		_ZN40_INTERNAL_72ad164c_4_k_cu_31d60c01_170784cuda3std3__45__cpo5beginE,@object
	.size		_ZN40_INTERNAL_72ad164c_4_k_cu_31d60c01_170784cuda3std3__45__cpo5beginE,(_ZN40_INTERNAL_72ad164c_4_k_cu_31d60c01_170784cuda3std3__442_GLOBAL__N__72ad164c_4_k_cu_31d60c01_170786ignoreE - _ZN40_INTERNAL_72ad164c_4_k_cu_31d60c01_170784cuda3std3__45__cpo5beginE)
_ZN40_INTERNAL_72ad164c_4_k_cu_31d60c01_170784cuda3std3__45__cpo5beginE:
	.zero		1
	.type		_ZN40_INTERNAL_72ad164c_4_k_cu_31d60c01_170784cuda3std3__442_GLOBAL__N__72ad164c_4_k_cu_31d60c01_170786ignoreE,@object
	.size		_ZN40_INTERNAL_72ad164c_4_k_cu_31d60c01_170784cuda3std3__442_GLOBAL__N__72ad164c_4_k_cu_31d60c01_170786ignoreE,(_ZN40_INTERNAL_72ad164c_4_k_cu_31d60c01_170784cute7productE - _ZN40_INTERNAL_72ad164c_4_k_cu_31d60c01_170784cuda3std3__442_GLOBAL__N__72ad164c_4_k_cu_31d60c01_170786ignoreE)
_ZN40_INTERNAL_72ad164c_4_k_cu_31d60c01_170784cuda3std3__442_GLOBAL__N__72ad164c_4_k_cu_31d60c01_170786ignoreE:
	.zero		1
	.type		_ZN40_INTERNAL_72ad164c_4_k_cu_31d60c01_170784cute7productE,@object
	.size		_ZN40_INTERNAL_72ad164c_4_k_cu_31d60c01_170784cute7productE,(_ZN40_INTERNAL_72ad164c_4_k_cu_31d60c01_170784cuda3std3__45__cpo3endE - _ZN40_INTERNAL_72ad164c_4_k_cu_31d60c01_170784cute7productE)
_ZN40_INTERNAL_72ad164c_4_k_cu_31d60c01_170784cute7productE:
	.zero		1
	.type		_ZN40_INTERNAL_72ad164c_4_k_cu_31d60c01_170784cuda3std3__45__cpo3endE,@object
	.size		_ZN40_INTERNAL_72ad164c_4_k_cu_31d60c01_170784cuda3std3__45__cpo3endE,(_ZN40_INTERNAL_72ad164c_4_k_cu_31d60c01_170784cuda3std3__419piecewise_constructE - _ZN40_INTERNAL_72ad164c_4_k_cu_31d60c01_170784cuda3std3__45__cpo3endE)
_ZN40_INTERNAL_72ad164c_4_k_cu_31d60c01_170784cuda3std3__45__cpo3endE:
	.zero		1
	.type		_ZN40_INTERNAL_72ad164c_4_k_cu_31d60c01_170784cuda3std3__419piecewise_constructE,@object
	.size		_ZN40_INTERNAL_72ad164c_4_k_cu_31d60c01_170784cuda3std3__419piecewise_constructE,(_ZN40_INTERNAL_72ad164c_4_k_cu_31d60c01_170784cuda3std3__45__cpo4cendE - _ZN40_INTERNAL_72ad164c_4_k_cu_31d60c01_170784cuda3std3__419piecewise_constructE)
_ZN40_INTERNAL_72ad164c_4_k_cu_31d60c01_170784cuda3std3__419piecewise_constructE:
	.zero		1
	.type		_ZN40_INTERNAL_72ad164c_4_k_cu_31d60c01_170784cuda3std3__45__cpo4cendE,@object
	.size		_ZN40_INTERNAL_72ad164c_4_k_cu_31d60c01_170784cuda3std3__45__cpo4cendE,(_ZN40_INTERNAL_72ad164c_4_k_cu_31d60c01_170784cuda3std6ranges3__45__cpo4swapE - _ZN40_INTERNAL_72ad164c_4_k_cu_31d60c01_170784cuda3std3__45__cpo4cendE)
_ZN40_INTERNAL_72ad164c_4_k_cu_31d60c01_170784cuda3std3__45__cpo4cendE:
	.zero		1
	.type		_ZN40_INTERNAL_72ad164c_4_k_cu_31d60c01_170784cuda3std6ranges3__45__cpo4swapE,@object
	.size		_ZN40_INTERNAL_72ad164c_4_k_cu_31d60c01_170784cuda3std6ranges3__45__cpo4swapE,(.L_8 - _ZN40_INTERNAL_72ad164c_4_k_cu_31d60c01_170784cuda3std6ranges3__45__cpo4swapE)
_ZN40_INTERNAL_72ad164c_4_k_cu_31d60c01_170784cuda3std6ranges3__45__cpo4swapE:
	.zero		1
.L_8:


//--------------------- .nv.constant0._ZN7cutlass13device_kernelINS_4gemm6kernel13GemmUniversalIN4cute5tupleIJiiiiEEENS1_10collective13CollectiveMmaINS1_34MainloopSm90TmaGmmaWarpSpecializedILi4ENS5_IJNS4_1CILi1EEESB_SB_EEENS1_35KernelTmaWarpSpecializedCooperativeEEENS5_IJNSA_ILi512EEENSA_ILi256EEENSA_ILi32EEEEEENS_10bfloat16_tENS5_IJlSB_lEEESJ_SK_NS4_8TiledMMAINS4_8MMA_AtomIJNS4_4SM904GMMA28MMA_64x256x16_F32BF16BF16_SSILNSO_5MajorE0ELSQ_0ELNSO_7ScaleInE1ELSR_1EEEEEENS4_6LayoutINS5_IJNSA_ILi2EEESB_SB_EEENS5_IJSB_NSA_ILi0EEESX_EEEEENS5_IJNS4_10UnderscoreES10_S10_EEEEENS4_13SM90_TMA_LOADENS4_14ComposedLayoutINS4_7SwizzleILi2ELi4ELi3EEENS4_18smem_ptr_flag_bitsILi16EEENSU_INS5_IJNSA_ILi8EEESH_EEENS5_IJSH_SB_EEEEEEEvNS4_8identityES13_S1D_vS1E_EENS_8epilogue10collective6detail29Sm90TmaWarpSpecializedAdapterINS1H_15DefaultEpilogueISJ_SK_SK_NS1G_6thread17LinearCombinationISJ_Li1EffLNS1L_9ScaleType4KindE0ELNS_15FloatRoundStyleE2ESJ_EENS1_15EpilogueDefaultEEEEEvvEEEEvNT_6ParamsE --------------------------
	.section	.nv.constant0._ZN7cutlass13device_kernelINS_4gemm6kernel13GemmUniversalIN4cute5tupleIJiiiiEEENS1_10collective13CollectiveMmaINS1_34MainloopSm90TmaGmmaWarpSpecializedILi4ENS5_IJNS4_1CILi1EEESB_SB_EEENS1_35KernelTmaWarpSpecializedCooperativeEEENS5_IJNSA_ILi512EEENSA_ILi256EEENSA_ILi32EEEEEENS_10bfloat16_tENS5_IJlSB_lEEESJ_SK_NS4_8TiledMMAINS4_8MMA_AtomIJNS4_4SM904GMMA28MMA_64x256x16_F32BF16BF16_SSILNSO_5MajorE0ELSQ_0ELNSO_7ScaleInE1ELSR_1EEEEEENS4_6LayoutINS5_IJNSA_ILi2EEESB_SB_EEENS5_IJSB_NSA_ILi0EEESX_EEEEENS5_IJNS4_10UnderscoreES10_S10_EEEEENS4_13SM90_TMA_LOADENS4_14ComposedLayoutINS4_7SwizzleILi2ELi4ELi3EEENS4_18smem_ptr_flag_bitsILi16EEENSU_INS5_IJNSA_ILi8EEESH_EEENS5_IJSH_SB_EEEEEEEvNS4_8identityES13_S1D_vS1E_EENS_8epilogue10collective6detail29Sm90TmaWarpSpecializedAdapterINS1H_15DefaultEpilogueISJ_SK_SK_NS1G_6thread17LinearCombinationISJ_Li1EffLNS1L_9ScaleType4KindE0ELNS_15FloatRoundStyleE2ESJ_EENS1_15EpilogueDefaultEEEEEvvEEEEvNT_6ParamsE,"a",@progbits
	.sectionflags	@""
	.align	4
.nv.constant0._ZN7cutlass13device_kernelINS_4gemm6kernel13GemmUniversalIN4cute5tupleIJiiiiEEENS1_10collective13CollectiveMmaINS1_34MainloopSm90TmaGmmaWarpSpecializedILi4ENS5_IJNS4_1CILi1EEESB_SB_EEENS1_35KernelTmaWarpSpecializedCooperativeEEENS5_IJNSA_ILi512EEENSA_ILi256EEENSA_ILi32EEEEEENS_10bfloat16_tENS5_IJlSB_lEEESJ_SK_NS4_8TiledMMAINS4_8MMA_AtomIJNS4_4SM904GMMA28MMA_64x256x16_F32BF16BF16_SSILNSO_5MajorE0ELSQ_0ELNSO_7ScaleInE1ELSR_1EEEEEENS4_6LayoutINS5_IJNSA_ILi2EEESB_SB_EEENS5_IJSB_NSA_ILi0EEESX_EEEEENS5_IJNS4_10UnderscoreES10_S10_EEEEENS4_13SM90_TMA_LOADENS4_14ComposedLayoutINS4_7SwizzleILi2ELi4ELi3EEENS4_18smem_ptr_flag_bitsILi16EEENSU_INS5_IJNSA_ILi8EEESH_EEENS5_IJSH_SB_EEEEEEEvNS4_8identityES13_S1D_vS1E_EENS_8epilogue10collective6detail29Sm90TmaWarpSpecializedAdapterINS1H_15DefaultEpilogueISJ_SK_SK_NS1G_6thread17LinearCombinationISJ_Li1EffLNS1L_9ScaleType4KindE0ELNS_15FloatRoundStyleE2ESJ_EENS1_15EpilogueDefaultEEEEEvvEEEEvNT_6ParamsE:
	.zero		1664


//--------------------- SYMBOLS --------------------------

	.type		.nv.reservedSmem.offset0,@object
	.size		.nv.reservedSmem.offset0,0x4
	.type		__assertfail,@function
